//
// Generated by NVIDIA NVVM Compiler
//
// Compiler Build ID: CL-36424714
// Cuda compilation tools, release 13.0, V13.0.88
// Based on NVVM 20.0.0
//

.version 9.0
.target sm_100
.address_size 64

	// .globl	_Z13kernel_histeqP6uchar4jjfPiPh
// _ZZN3cub18CUB_300001_SM_10006detail10radix_sort31DeviceRadixSortSingleTileKernelINS1_5radix10policy_hubIhNS0_8NullTypeEyE10Policy1000ELNS0_9SortOrderE0EhS6_yNS1_21identity_decomposer_tEEEvPKT1_PSB_PKT2_PSF_T3_iiT4_E12temp_storage has been demoted
// _ZZN3cub18CUB_300001_SM_10006detail10radix_sort30DeviceRadixSortHistogramKernelINS1_5radix10policy_hubIhNS0_8NullTypeEyE10Policy1000ELNS0_9SortOrderE0EhyNS1_21identity_decomposer_tEEEvPT2_PKT1_SB_iiT3_E12temp_storage has been demoted
// _ZZN3cub18CUB_300001_SM_10006detail10radix_sort33DeviceRadixSortExclusiveSumKernelINS1_5radix10policy_hubIhNS0_8NullTypeEyE10Policy1000EyEEvPT0_E12temp_storage has been demoted
// _ZZN3cub18CUB_300001_SM_10006detail10radix_sort29DeviceRadixSortOnesweepKernelINS1_5radix10policy_hubIhNS0_8NullTypeEyE10Policy1000ELNS0_9SortOrderE0EhS6_yiiNS1_21identity_decomposer_tEEEvPT5_SC_PT3_PKSD_PT1_PKSH_PT2_PKSL_T4_iiT6_E1s has been demoted
.global .align 1 .b8 _ZN34_INTERNAL_23d1ae89_4_k_cu_396188204cuda3std3__45__cpo5beginE[1];
.global .align 1 .b8 _ZN34_INTERNAL_23d1ae89_4_k_cu_396188204cuda3std3__45__cpo3endE[1];
.global .align 1 .b8 _ZN34_INTERNAL_23d1ae89_4_k_cu_396188204cuda3std3__45__cpo6cbeginE[1];
.global .align 1 .b8 _ZN34_INTERNAL_23d1ae89_4_k_cu_396188204cuda3std3__45__cpo4cendE[1];
.global .align 1 .b8 _ZN34_INTERNAL_23d1ae89_4_k_cu_396188204cuda3std3__45__cpo6rbeginE[1];
.global .align 1 .b8 _ZN34_INTERNAL_23d1ae89_4_k_cu_396188204cuda3std3__45__cpo4rendE[1];
.global .align 1 .b8 _ZN34_INTERNAL_23d1ae89_4_k_cu_396188204cuda3std3__45__cpo7crbeginE[1];
.global .align 1 .b8 _ZN34_INTERNAL_23d1ae89_4_k_cu_396188204cuda3std3__45__cpo5crendE[1];
.global .align 1 .b8 _ZN34_INTERNAL_23d1ae89_4_k_cu_396188204cuda3std3__436_GLOBAL__N__23d1ae89_4_k_cu_396188206ignoreE[1];
.global .align 1 .b8 _ZN34_INTERNAL_23d1ae89_4_k_cu_396188204cuda3std3__419piecewise_constructE[1];
.global .align 1 .b8 _ZN34_INTERNAL_23d1ae89_4_k_cu_396188204cuda3std3__48in_placeE[1];
.global .align 1 .b8 _ZN34_INTERNAL_23d1ae89_4_k_cu_396188204cuda3std3__420unreachable_sentinelE[1];
.global .align 1 .b8 _ZN34_INTERNAL_23d1ae89_4_k_cu_396188204cuda3std3__47nulloptE[1];
.global .align 1 .b8 _ZN34_INTERNAL_23d1ae89_4_k_cu_396188204cuda3std3__48unexpectE[1];
.global .align 1 .b8 _ZN34_INTERNAL_23d1ae89_4_k_cu_396188204cuda3std6ranges3__45__cpo4swapE[1];
.global .align 1 .b8 _ZN34_INTERNAL_23d1ae89_4_k_cu_396188204cuda3std6ranges3__45__cpo9iter_moveE[1];
.global .align 1 .b8 _ZN34_INTERNAL_23d1ae89_4_k_cu_396188204cuda3std6ranges3__45__cpo5beginE[1];
.global .align 1 .b8 _ZN34_INTERNAL_23d1ae89_4_k_cu_396188204cuda3std6ranges3__45__cpo3endE[1];
.global .align 1 .b8 _ZN34_INTERNAL_23d1ae89_4_k_cu_396188204cuda3std6ranges3__45__cpo6cbeginE[1];
.global .align 1 .b8 _ZN34_INTERNAL_23d1ae89_4_k_cu_396188204cuda3std6ranges3__45__cpo4cendE[1];
.global .align 1 .b8 _ZN34_INTERNAL_23d1ae89_4_k_cu_396188204cuda3std6ranges3__45__cpo7advanceE[1];
.global .align 1 .b8 _ZN34_INTERNAL_23d1ae89_4_k_cu_396188204cuda3std6ranges3__45__cpo9iter_swapE[1];
.global .align 1 .b8 _ZN34_INTERNAL_23d1ae89_4_k_cu_396188204cuda3std6ranges3__45__cpo4nextE[1];
.global .align 1 .b8 _ZN34_INTERNAL_23d1ae89_4_k_cu_396188204cuda3std6ranges3__45__cpo4prevE[1];
.global .align 1 .b8 _ZN34_INTERNAL_23d1ae89_4_k_cu_396188204cuda3std6ranges3__45__cpo4dataE[1];
.global .align 1 .b8 _ZN34_INTERNAL_23d1ae89_4_k_cu_396188204cuda3std6ranges3__45__cpo5cdataE[1];
.global .align 1 .b8 _ZN34_INTERNAL_23d1ae89_4_k_cu_396188204cuda3std6ranges3__45__cpo4sizeE[1];
.global .align 1 .b8 _ZN34_INTERNAL_23d1ae89_4_k_cu_396188204cuda3std6ranges3__45__cpo5ssizeE[1];
.global .align 1 .b8 _ZN34_INTERNAL_23d1ae89_4_k_cu_396188204cuda3std6ranges3__45__cpo8distanceE[1];
.global .align 1 .b8 _ZN34_INTERNAL_23d1ae89_4_k_cu_396188206thrust24THRUST_300001_SM_1000_NS8cuda_cub3parE[1];
.global .align 1 .b8 _ZN34_INTERNAL_23d1ae89_4_k_cu_396188206thrust24THRUST_300001_SM_1000_NS8cuda_cub10par_nosyncE[1];
.global .align 1 .b8 _ZN34_INTERNAL_23d1ae89_4_k_cu_396188206thrust24THRUST_300001_SM_1000_NS6system6detail10sequential3seqE[1];
.global .align 1 .b8 _ZN34_INTERNAL_23d1ae89_4_k_cu_396188206thrust24THRUST_300001_SM_1000_NS6system3cpp3parE[1];
.global .align 1 .b8 _ZN34_INTERNAL_23d1ae89_4_k_cu_396188206thrust24THRUST_300001_SM_1000_NS12placeholders2_1E[1];
.global .align 1 .b8 _ZN34_INTERNAL_23d1ae89_4_k_cu_396188206thrust24THRUST_300001_SM_1000_NS12placeholders2_2E[1];
.global .align 1 .b8 _ZN34_INTERNAL_23d1ae89_4_k_cu_396188206thrust24THRUST_300001_SM_1000_NS12placeholders2_3E[1];
.global .align 1 .b8 _ZN34_INTERNAL_23d1ae89_4_k_cu_396188206thrust24THRUST_300001_SM_1000_NS12placeholders2_4E[1];
.global .align 1 .b8 _ZN34_INTERNAL_23d1ae89_4_k_cu_396188206thrust24THRUST_300001_SM_1000_NS12placeholders2_5E[1];
.global .align 1 .b8 _ZN34_INTERNAL_23d1ae89_4_k_cu_396188206thrust24THRUST_300001_SM_1000_NS12placeholders2_6E[1];
.global .align 1 .b8 _ZN34_INTERNAL_23d1ae89_4_k_cu_396188206thrust24THRUST_300001_SM_1000_NS12placeholders2_7E[1];
.global .align 1 .b8 _ZN34_INTERNAL_23d1ae89_4_k_cu_396188206thrust24THRUST_300001_SM_1000_NS12placeholders2_8E[1];
.global .align 1 .b8 _ZN34_INTERNAL_23d1ae89_4_k_cu_396188206thrust24THRUST_300001_SM_1000_NS12placeholders2_9E[1];
.global .align 1 .b8 _ZN34_INTERNAL_23d1ae89_4_k_cu_396188206thrust24THRUST_300001_SM_1000_NS12placeholders3_10E[1];
.global .align 1 .b8 _ZN34_INTERNAL_23d1ae89_4_k_cu_396188206thrust24THRUST_300001_SM_1000_NS3seqE[1];
.global .align 1 .b8 _ZN34_INTERNAL_23d1ae89_4_k_cu_396188206thrust24THRUST_300001_SM_1000_NS6deviceE[1];

.visible .entry _Z13kernel_histeqP6uchar4jjfPiPh(
	.param .u64 .ptr .align 1 _Z13kernel_histeqP6uchar4jjfPiPh_param_0,
	.param .u32 _Z13kernel_histeqP6uchar4jjfPiPh_param_1,
	.param .u32 _Z13kernel_histeqP6uchar4jjfPiPh_param_2,
	.param .f32 _Z13kernel_histeqP6uchar4jjfPiPh_param_3,
	.param .u64 .ptr .align 1 _Z13kernel_histeqP6uchar4jjfPiPh_param_4,
	.param .u64 .ptr .align 1 _Z13kernel_histeqP6uchar4jjfPiPh_param_5
)
{
	.reg .pred 	%p<4>;
	.reg .b32 	%r<20>;
	.reg .b32 	%f<5>;
	.reg .b64 	%rd<13>;

	ld.param.u64 	%rd1, [_Z13kernel_histeqP6uchar4jjfPiPh_param_0];
	ld.param.u32 	%r3, [_Z13kernel_histeqP6uchar4jjfPiPh_param_1];
	ld.param.u32 	%r4, [_Z13kernel_histeqP6uchar4jjfPiPh_param_2];
	ld.param.f32 	%f1, [_Z13kernel_histeqP6uchar4jjfPiPh_param_3];
	ld.param.u64 	%rd2, [_Z13kernel_histeqP6uchar4jjfPiPh_param_4];
	ld.param.u64 	%rd3, [_Z13kernel_histeqP6uchar4jjfPiPh_param_5];
	mov.u32 	%r6, %ctaid.x;
	mov.u32 	%r7, %ntid.x;
	mov.u32 	%r8, %tid.x;
	mad.lo.s32 	%r1, %r6, %r7, %r8;
	mov.u32 	%r9, %ctaid.y;
	mov.u32 	%r10, %ntid.y;
	mov.u32 	%r11, %tid.y;
	mad.lo.s32 	%r12, %r9, %r10, %r11;
	setp.ge.u32 	%p1, %r1, %r3;
	setp.ge.u32 	%p2, %r12, %r4;
	or.pred  	%p3, %p1, %p2;
	@%p3 bra 	$L__BB0_2;
	cvta.to.global.u64 	%rd4, %rd3;
	cvta.to.global.u64 	%rd5, %rd2;
	cvta.to.global.u64 	%rd6, %rd1;
	mad.lo.s32 	%r13, %r3, %r12, %r1;
	cvt.u64.u32 	%rd7, %r13;
	add.s64 	%rd8, %rd4, %rd7;
	ld.global.u8 	%r14, [%rd8];
	mul.wide.u32 	%rd9, %r14, 4;
	add.s64 	%rd10, %rd5, %rd9;
	ld.global.u32 	%r15, [%rd10];
	cvt.rn.f32.s32 	%f2, %r15;
	div.rn.f32 	%f3, %f2, %f1;
	mul.f32 	%f4, %f3, 0f437F0000;
	cvt.rzi.u32.f32 	%r16, %f4;
	mul.wide.u32 	%rd11, %r13, 4;
	add.s64 	%rd12, %rd6, %rd11;
	prmt.b32 	%r17, %r16, 1, 0x3340U;
	prmt.b32 	%r18, %r16, %r16, 0x3340U;
	prmt.b32 	%r19, %r18, %r17, 0x5410U;
	st.global.u32 	[%rd12], %r19;
$L__BB0_2:
	ret;

}
	// .globl	_ZN3cub18CUB_300001_SM_10006detail11EmptyKernelIvEEvv
.visible .entry _ZN3cub18CUB_300001_SM_10006detail11EmptyKernelIvEEvv()
{


	ret;

}
	// .globl	_ZN3cub18CUB_300001_SM_10006detail8for_each13static_kernelINS2_12policy_hub_t12policy_500_tEmN6thrust24THRUST_300001_SM_1000_NS8cuda_cub20__uninitialized_fill7functorINS7_10device_ptrIhEEhEEEEvT0_T1_
.visible .entry _ZN3cub18CUB_300001_SM_10006detail8for_each13static_kernelINS2_12policy_hub_t12policy_500_tEmN6thrust24THRUST_300001_SM_1000_NS8cuda_cub20__uninitialized_fill7functorINS7_10device_ptrIhEEhEEEEvT0_T1_(
	.param .u64 _ZN3cub18CUB_300001_SM_10006detail8for_each13static_kernelINS2_12policy_hub_t12policy_500_tEmN6thrust24THRUST_300001_SM_1000_NS8cuda_cub20__uninitialized_fill7functorINS7_10device_ptrIhEEhEEEEvT0_T1__param_0,
	.param .align 8 .b8 _ZN3cub18CUB_300001_SM_10006detail8for_each13static_kernelINS2_12policy_hub_t12policy_500_tEmN6thrust24THRUST_300001_SM_1000_NS8cuda_cub20__uninitialized_fill7functorINS7_10device_ptrIhEEhEEEEvT0_T1__param_1[16]
)
.maxntid 256
{
	.reg .pred 	%p<4>;
	.reg .b16 	%rs<10>;
	.reg .b32 	%r<15>;
	.reg .b64 	%rd<14>;

	ld.param.u32 	%r7, [_ZN3cub18CUB_300001_SM_10006detail8for_each13static_kernelINS2_12policy_hub_t12policy_500_tEmN6thrust24THRUST_300001_SM_1000_NS8cuda_cub20__uninitialized_fill7functorINS7_10device_ptrIhEEhEEEEvT0_T1__param_1+8];
	bfe.u32 	%r11, %r7, 0, 8;
	cvt.u16.u32 	%rs2, %r11;
	ld.param.u64 	%rd4, [_ZN3cub18CUB_300001_SM_10006detail8for_each13static_kernelINS2_12policy_hub_t12policy_500_tEmN6thrust24THRUST_300001_SM_1000_NS8cuda_cub20__uninitialized_fill7functorINS7_10device_ptrIhEEhEEEEvT0_T1__param_1];
	ld.param.u64 	%rd5, [_ZN3cub18CUB_300001_SM_10006detail8for_each13static_kernelINS2_12policy_hub_t12policy_500_tEmN6thrust24THRUST_300001_SM_1000_NS8cuda_cub20__uninitialized_fill7functorINS7_10device_ptrIhEEhEEEEvT0_T1__param_0];
	mov.u32 	%r12, %ctaid.x;
	mul.wide.u32 	%rd1, %r12, 512;
	sub.s64 	%rd2, %rd5, %rd1;
	setp.lt.u64 	%p1, %rd2, 512;
	@%p1 bra 	$L__BB2_2;
	mov.u32 	%r14, %tid.x;
	cvta.to.global.u64 	%rd10, %rd4;
	cvt.u64.u32 	%rd11, %r14;
	add.s64 	%rd12, %rd1, %rd11;
	add.s64 	%rd13, %rd10, %rd12;
	st.global.u8 	[%rd13], %rs2;
	st.global.u8 	[%rd13+256], %rs2;
	bra.uni 	$L__BB2_6;
$L__BB2_2:
	cvta.to.global.u64 	%rd6, %rd4;
	mov.u32 	%r1, %tid.x;
	cvt.u64.u32 	%rd7, %r1;
	setp.le.u64 	%p2, %rd2, %rd7;
	add.s64 	%rd8, %rd1, %rd7;
	add.s64 	%rd3, %rd6, %rd8;
	@%p2 bra 	$L__BB2_4;
	st.global.u8 	[%rd3], %rs2;
$L__BB2_4:
	add.s32 	%r13, %r1, 256;
	cvt.u64.u32 	%rd9, %r13;
	setp.le.u64 	%p3, %rd2, %rd9;
	@%p3 bra 	$L__BB2_6;
	st.global.u8 	[%rd3+256], %rs2;
$L__BB2_6:
	ret;

}
	// .globl	_ZN3cub18CUB_300001_SM_10006detail8for_each13static_kernelINS2_12policy_hub_t12policy_500_tEmN6thrust24THRUST_300001_SM_1000_NS8cuda_cub20__uninitialized_fill7functorINS7_10device_ptrIiEEiEEEEvT0_T1_
.visible .entry _ZN3cub18CUB_300001_SM_10006detail8for_each13static_kernelINS2_12policy_hub_t12policy_500_tEmN6thrust24THRUST_300001_SM_1000_NS8cuda_cub20__uninitialized_fill7functorINS7_10device_ptrIiEEiEEEEvT0_T1_(
	.param .u64 _ZN3cub18CUB_300001_SM_10006detail8for_each13static_kernelINS2_12policy_hub_t12policy_500_tEmN6thrust24THRUST_300001_SM_1000_NS8cuda_cub20__uninitialized_fill7functorINS7_10device_ptrIiEEiEEEEvT0_T1__param_0,
	.param .align 8 .b8 _ZN3cub18CUB_300001_SM_10006detail8for_each13static_kernelINS2_12policy_hub_t12policy_500_tEmN6thrust24THRUST_300001_SM_1000_NS8cuda_cub20__uninitialized_fill7functorINS7_10device_ptrIiEEiEEEEvT0_T1__param_1[16]
)
.maxntid 256
{
	.reg .pred 	%p<4>;
	.reg .b16 	%rs<5>;
	.reg .b32 	%r<12>;
	.reg .b64 	%rd<16>;

	ld.param.u32 	%r3, [_ZN3cub18CUB_300001_SM_10006detail8for_each13static_kernelINS2_12policy_hub_t12policy_500_tEmN6thrust24THRUST_300001_SM_1000_NS8cuda_cub20__uninitialized_fill7functorINS7_10device_ptrIiEEiEEEEvT0_T1__param_1+8];
	ld.param.u64 	%rd4, [_ZN3cub18CUB_300001_SM_10006detail8for_each13static_kernelINS2_12policy_hub_t12policy_500_tEmN6thrust24THRUST_300001_SM_1000_NS8cuda_cub20__uninitialized_fill7functorINS7_10device_ptrIiEEiEEEEvT0_T1__param_1];
	ld.param.u64 	%rd5, [_ZN3cub18CUB_300001_SM_10006detail8for_each13static_kernelINS2_12policy_hub_t12policy_500_tEmN6thrust24THRUST_300001_SM_1000_NS8cuda_cub20__uninitialized_fill7functorINS7_10device_ptrIiEEiEEEEvT0_T1__param_0];
	mov.u32 	%r9, %ctaid.x;
	mul.wide.u32 	%rd1, %r9, 512;
	sub.s64 	%rd2, %rd5, %rd1;
	setp.lt.u64 	%p1, %rd2, 512;
	@%p1 bra 	$L__BB3_2;
	mov.u32 	%r11, %tid.x;
	cvta.to.global.u64 	%rd11, %rd4;
	cvt.u64.u32 	%rd12, %r11;
	add.s64 	%rd13, %rd1, %rd12;
	shl.b64 	%rd14, %rd13, 2;
	add.s64 	%rd15, %rd11, %rd14;
	st.global.u32 	[%rd15], %r3;
	st.global.u32 	[%rd15+1024], %r3;
	bra.uni 	$L__BB3_6;
$L__BB3_2:
	cvta.to.global.u64 	%rd6, %rd4;
	mov.u32 	%r2, %tid.x;
	cvt.u64.u32 	%rd7, %r2;
	setp.le.u64 	%p2, %rd2, %rd7;
	add.s64 	%rd8, %rd1, %rd7;
	shl.b64 	%rd9, %rd8, 2;
	add.s64 	%rd3, %rd6, %rd9;
	@%p2 bra 	$L__BB3_4;
	st.global.u32 	[%rd3], %r3;
$L__BB3_4:
	add.s32 	%r10, %r2, 256;
	cvt.u64.u32 	%rd10, %r10;
	setp.le.u64 	%p3, %rd2, %rd10;
	@%p3 bra 	$L__BB3_6;
	st.global.u32 	[%rd3+1024], %r3;
$L__BB3_6:
	ret;

}
	// .globl	_ZN3cub18CUB_300001_SM_10006detail8for_each13static_kernelINS2_12policy_hub_t12policy_500_tElNS2_12op_wrapper_tIlN6thrust24THRUST_300001_SM_1000_NS6system6detail7generic6detail21binary_search_functorINS8_6detail15normal_iteratorINS8_10device_ptrIhEEEENSC_18binary_search_lessENSC_3ubfEEENS8_12zip_iteratorIN4cuda3std3__45tupleIJNS8_17counting_iteratorIiNS8_11use_defaultESS_SS_EENSF_INSG_IiEEEEEEEEEEEEEvT0_T1_
.visible .entry _ZN3cub18CUB_300001_SM_10006detail8for_each13static_kernelINS2_12policy_hub_t12policy_500_tElNS2_12op_wrapper_tIlN6thrust24THRUST_300001_SM_1000_NS6system6detail7generic6detail21binary_search_functorINS8_6detail15normal_iteratorINS8_10device_ptrIhEEEENSC_18binary_search_lessENSC_3ubfEEENS8_12zip_iteratorIN4cuda3std3__45tupleIJNS8_17counting_iteratorIiNS8_11use_defaultESS_SS_EENSF_INSG_IiEEEEEEEEEEEEEvT0_T1_(
	.param .u64 _ZN3cub18CUB_300001_SM_10006detail8for_each13static_kernelINS2_12policy_hub_t12policy_500_tElNS2_12op_wrapper_tIlN6thrust24THRUST_300001_SM_1000_NS6system6detail7generic6detail21binary_search_functorINS8_6detail15normal_iteratorINS8_10device_ptrIhEEEENSC_18binary_search_lessENSC_3ubfEEENS8_12zip_iteratorIN4cuda3std3__45tupleIJNS8_17counting_iteratorIiNS8_11use_defaultESS_SS_EENSF_INSG_IiEEEEEEEEEEEEEvT0_T1__param_0,
	.param .align 8 .b8 _ZN3cub18CUB_300001_SM_10006detail8for_each13static_kernelINS2_12policy_hub_t12policy_500_tElNS2_12op_wrapper_tIlN6thrust24THRUST_300001_SM_1000_NS6system6detail7generic6detail21binary_search_functorINS8_6detail15normal_iteratorINS8_10device_ptrIhEEEENSC_18binary_search_lessENSC_3ubfEEENS8_12zip_iteratorIN4cuda3std3__45tupleIJNS8_17counting_iteratorIiNS8_11use_defaultESS_SS_EENSF_INSG_IiEEEEEEEEEEEEEvT0_T1__param_1[40]
)
.maxntid 256
{
	.reg .pred 	%p<16>;
	.reg .b16 	%rs<9>;
	.reg .b32 	%r<33>;
	.reg .b64 	%rd<92>;

	ld.param.u64 	%rd34, [_ZN3cub18CUB_300001_SM_10006detail8for_each13static_kernelINS2_12policy_hub_t12policy_500_tElNS2_12op_wrapper_tIlN6thrust24THRUST_300001_SM_1000_NS6system6detail7generic6detail21binary_search_functorINS8_6detail15normal_iteratorINS8_10device_ptrIhEEEENSC_18binary_search_lessENSC_3ubfEEENS8_12zip_iteratorIN4cuda3std3__45tupleIJNS8_17counting_iteratorIiNS8_11use_defaultESS_SS_EENSF_INSG_IiEEEEEEEEEEEEEvT0_T1__param_1+24];
	ld.param.u64 	%rd33, [_ZN3cub18CUB_300001_SM_10006detail8for_each13static_kernelINS2_12policy_hub_t12policy_500_tElNS2_12op_wrapper_tIlN6thrust24THRUST_300001_SM_1000_NS6system6detail7generic6detail21binary_search_functorINS8_6detail15normal_iteratorINS8_10device_ptrIhEEEENSC_18binary_search_lessENSC_3ubfEEENS8_12zip_iteratorIN4cuda3std3__45tupleIJNS8_17counting_iteratorIiNS8_11use_defaultESS_SS_EENSF_INSG_IiEEEEEEEEEEEEEvT0_T1__param_1+16];
	ld.param.u64 	%rd32, [_ZN3cub18CUB_300001_SM_10006detail8for_each13static_kernelINS2_12policy_hub_t12policy_500_tElNS2_12op_wrapper_tIlN6thrust24THRUST_300001_SM_1000_NS6system6detail7generic6detail21binary_search_functorINS8_6detail15normal_iteratorINS8_10device_ptrIhEEEENSC_18binary_search_lessENSC_3ubfEEENS8_12zip_iteratorIN4cuda3std3__45tupleIJNS8_17counting_iteratorIiNS8_11use_defaultESS_SS_EENSF_INSG_IiEEEEEEEEEEEEEvT0_T1__param_1+8];
	ld.param.u32 	%r9, [_ZN3cub18CUB_300001_SM_10006detail8for_each13static_kernelINS2_12policy_hub_t12policy_500_tElNS2_12op_wrapper_tIlN6thrust24THRUST_300001_SM_1000_NS6system6detail7generic6detail21binary_search_functorINS8_6detail15normal_iteratorINS8_10device_ptrIhEEEENSC_18binary_search_lessENSC_3ubfEEENS8_12zip_iteratorIN4cuda3std3__45tupleIJNS8_17counting_iteratorIiNS8_11use_defaultESS_SS_EENSF_INSG_IiEEEEEEEEEEEEEvT0_T1__param_1];
	ld.param.u64 	%rd35, [_ZN3cub18CUB_300001_SM_10006detail8for_each13static_kernelINS2_12policy_hub_t12policy_500_tElNS2_12op_wrapper_tIlN6thrust24THRUST_300001_SM_1000_NS6system6detail7generic6detail21binary_search_functorINS8_6detail15normal_iteratorINS8_10device_ptrIhEEEENSC_18binary_search_lessENSC_3ubfEEENS8_12zip_iteratorIN4cuda3std3__45tupleIJNS8_17counting_iteratorIiNS8_11use_defaultESS_SS_EENSF_INSG_IiEEEEEEEEEEEEEvT0_T1__param_0];
	mov.u32 	%r20, %ctaid.x;
	mul.wide.u32 	%rd1, %r20, 512;
	sub.s64 	%rd2, %rd35, %rd1;
	setp.lt.s64 	%p1, %rd2, 512;
	@%p1 bra 	$L__BB4_8;
	cvta.to.global.u64 	%rd3, %rd33;
	mov.u32 	%r2, %tid.x;
	cvta.to.global.u64 	%rd4, %rd32;
	sub.s64 	%rd87, %rd34, %rd33;
	setp.lt.s64 	%p11, %rd87, 1;
	@%p11 bra 	$L__BB4_7;
	cvt.u64.u32 	%rd66, %r2;
	add.s64 	%rd67, %rd1, %rd66;
	cvt.u32.u64 	%r30, %rd67;
	add.s32 	%r3, %r9, %r30;
	shl.b64 	%rd68, %rd67, 2;
	add.s64 	%rd6, %rd4, %rd68;
	mov.b64 	%rd84, 0;
	mov.u64 	%rd85, %rd87;
$L__BB4_3:
	sub.s64 	%rd69, %rd85, %rd84;
	shr.u64 	%rd70, %rd69, 63;
	add.s64 	%rd71, %rd69, %rd70;
	shr.s64 	%rd72, %rd71, 1;
	add.s64 	%rd73, %rd72, %rd84;
	add.s64 	%rd74, %rd3, %rd73;
	ld.global.u8 	%r31, [%rd74];
	setp.lt.s32 	%p12, %r3, %r31;
	add.s64 	%rd75, %rd73, 1;
	selp.b64 	%rd85, %rd73, %rd85, %p12;
	selp.b64 	%rd84, %rd84, %rd75, %p12;
	setp.lt.s64 	%p13, %rd84, %rd85;
	@%p13 bra 	$L__BB4_3;
	st.global.u32 	[%rd6], %rd84;
	add.s32 	%r4, %r3, 256;
	mov.b64 	%rd86, 0;
$L__BB4_5:
	sub.s64 	%rd77, %rd87, %rd86;
	shr.u64 	%rd78, %rd77, 63;
	add.s64 	%rd79, %rd77, %rd78;
	shr.s64 	%rd80, %rd79, 1;
	add.s64 	%rd81, %rd80, %rd86;
	add.s64 	%rd82, %rd3, %rd81;
	ld.global.u8 	%r32, [%rd82];
	setp.lt.s32 	%p14, %r4, %r32;
	add.s64 	%rd83, %rd81, 1;
	selp.b64 	%rd87, %rd81, %rd87, %p14;
	selp.b64 	%rd86, %rd86, %rd83, %p14;
	setp.lt.s64 	%p15, %rd86, %rd87;
	@%p15 bra 	$L__BB4_5;
	st.global.u32 	[%rd6+1024], %rd86;
	bra.uni 	$L__BB4_21;
$L__BB4_7:
	cvt.u64.u32 	%rd61, %r2;
	add.s64 	%rd62, %rd1, %rd61;
	shl.b64 	%rd63, %rd62, 2;
	add.s64 	%rd64, %rd4, %rd63;
	mov.b32 	%r29, 0;
	st.global.u32 	[%rd64], %r29;
	st.global.u32 	[%rd64+1024], %r29;
	bra.uni 	$L__BB4_21;
$L__BB4_8:
	cvta.to.global.u64 	%rd15, %rd33;
	mov.u32 	%r5, %tid.x;
	cvt.s64.s32 	%rd16, %rd2;
	cvta.to.global.u64 	%rd17, %rd32;
	sub.s64 	%rd91, %rd34, %rd33;
	setp.lt.s64 	%p2, %rd91, 1;
	@%p2 bra 	$L__BB4_17;
	cvt.u64.u32 	%rd19, %r5;
	setp.le.s64 	%p5, %rd16, %rd19;
	@%p5 bra 	$L__BB4_13;
	add.s64 	%rd20, %rd1, %rd19;
	cvt.u32.u64 	%r24, %rd20;
	add.s32 	%r7, %r9, %r24;
	mov.b64 	%rd88, 0;
	mov.u64 	%rd89, %rd91;
$L__BB4_11:
	sub.s64 	%rd41, %rd89, %rd88;
	shr.u64 	%rd42, %rd41, 63;
	add.s64 	%rd43, %rd41, %rd42;
	shr.s64 	%rd44, %rd43, 1;
	add.s64 	%rd45, %rd44, %rd88;
	add.s64 	%rd46, %rd15, %rd45;
	ld.global.u8 	%r25, [%rd46];
	setp.lt.s32 	%p6, %r7, %r25;
	add.s64 	%rd47, %rd45, 1;
	selp.b64 	%rd89, %rd45, %rd89, %p6;
	selp.b64 	%rd88, %rd88, %rd47, %p6;
	setp.lt.s64 	%p7, %rd88, %rd89;
	@%p7 bra 	$L__BB4_11;
	shl.b64 	%rd48, %rd20, 2;
	add.s64 	%rd49, %rd17, %rd48;
	st.global.u32 	[%rd49], %rd88;
$L__BB4_13:
	add.s32 	%r26, %r5, 256;
	cvt.u64.u32 	%rd25, %r26;
	setp.le.s64 	%p8, %rd16, %rd25;
	@%p8 bra 	$L__BB4_21;
	add.s64 	%rd51, %rd1, %rd25;
	shl.b64 	%rd52, %rd51, 2;
	cvt.u32.u64 	%r27, %rd51;
	add.s32 	%r8, %r9, %r27;
	add.s64 	%rd53, %rd52, %rd17;
	add.s64 	%rd26, %rd53, -1024;
	mov.b64 	%rd90, 0;
$L__BB4_15:
	sub.s64 	%rd54, %rd91, %rd90;
	shr.u64 	%rd55, %rd54, 63;
	add.s64 	%rd56, %rd54, %rd55;
	shr.s64 	%rd57, %rd56, 1;
	add.s64 	%rd58, %rd57, %rd90;
	add.s64 	%rd59, %rd15, %rd58;
	ld.global.u8 	%r28, [%rd59];
	setp.lt.s32 	%p9, %r8, %r28;
	add.s64 	%rd60, %rd58, 1;
	selp.b64 	%rd91, %rd58, %rd91, %p9;
	selp.b64 	%rd90, %rd90, %rd60, %p9;
	setp.lt.s64 	%p10, %rd90, %rd91;
	@%p10 bra 	$L__BB4_15;
	st.global.u32 	[%rd26+1024], %rd90;
	bra.uni 	$L__BB4_21;
$L__BB4_17:
	cvt.u64.u32 	%rd36, %r5;
	setp.le.s64 	%p3, %rd16, %rd36;
	add.s64 	%rd37, %rd1, %rd36;
	shl.b64 	%rd38, %rd37, 2;
	add.s64 	%rd31, %rd17, %rd38;
	@%p3 bra 	$L__BB4_19;
	mov.b32 	%r21, 0;
	st.global.u32 	[%rd31], %r21;
$L__BB4_19:
	add.s32 	%r22, %r5, 256;
	cvt.u64.u32 	%rd39, %r22;
	setp.le.s64 	%p4, %rd16, %rd39;
	@%p4 bra 	$L__BB4_21;
	mov.b32 	%r23, 0;
	st.global.u32 	[%rd31+1024], %r23;
$L__BB4_21:
	ret;

}
	// .globl	_ZN3cub18CUB_300001_SM_10006detail10radix_sort31DeviceRadixSortSingleTileKernelINS1_5radix10policy_hubIhNS0_8NullTypeEyE10Policy1000ELNS0_9SortOrderE0EhS6_yNS1_21identity_decomposer_tEEEvPKT1_PSB_PKT2_PSF_T3_iiT4_
.visible .entry _ZN3cub18CUB_300001_SM_10006detail10radix_sort31DeviceRadixSortSingleTileKernelINS1_5radix10policy_hubIhNS0_8NullTypeEyE10Policy1000ELNS0_9SortOrderE0EhS6_yNS1_21identity_decomposer_tEEEvPKT1_PSB_PKT2_PSF_T3_iiT4_(
	.param .u64 .ptr .align 1 _ZN3cub18CUB_300001_SM_10006detail10radix_sort31DeviceRadixSortSingleTileKernelINS1_5radix10policy_hubIhNS0_8NullTypeEyE10Policy1000ELNS0_9SortOrderE0EhS6_yNS1_21identity_decomposer_tEEEvPKT1_PSB_PKT2_PSF_T3_iiT4__param_0,
	.param .u64 .ptr .align 1 _ZN3cub18CUB_300001_SM_10006detail10radix_sort31DeviceRadixSortSingleTileKernelINS1_5radix10policy_hubIhNS0_8NullTypeEyE10Policy1000ELNS0_9SortOrderE0EhS6_yNS1_21identity_decomposer_tEEEvPKT1_PSB_PKT2_PSF_T3_iiT4__param_1,
	.param .u64 .ptr .align 1 _ZN3cub18CUB_300001_SM_10006detail10radix_sort31DeviceRadixSortSingleTileKernelINS1_5radix10policy_hubIhNS0_8NullTypeEyE10Policy1000ELNS0_9SortOrderE0EhS6_yNS1_21identity_decomposer_tEEEvPKT1_PSB_PKT2_PSF_T3_iiT4__param_2,
	.param .u64 .ptr .align 1 _ZN3cub18CUB_300001_SM_10006detail10radix_sort31DeviceRadixSortSingleTileKernelINS1_5radix10policy_hubIhNS0_8NullTypeEyE10Policy1000ELNS0_9SortOrderE0EhS6_yNS1_21identity_decomposer_tEEEvPKT1_PSB_PKT2_PSF_T3_iiT4__param_3,
	.param .u64 _ZN3cub18CUB_300001_SM_10006detail10radix_sort31DeviceRadixSortSingleTileKernelINS1_5radix10policy_hubIhNS0_8NullTypeEyE10Policy1000ELNS0_9SortOrderE0EhS6_yNS1_21identity_decomposer_tEEEvPKT1_PSB_PKT2_PSF_T3_iiT4__param_4,
	.param .u32 _ZN3cub18CUB_300001_SM_10006detail10radix_sort31DeviceRadixSortSingleTileKernelINS1_5radix10policy_hubIhNS0_8NullTypeEyE10Policy1000ELNS0_9SortOrderE0EhS6_yNS1_21identity_decomposer_tEEEvPKT1_PSB_PKT2_PSF_T3_iiT4__param_5,
	.param .u32 _ZN3cub18CUB_300001_SM_10006detail10radix_sort31DeviceRadixSortSingleTileKernelINS1_5radix10policy_hubIhNS0_8NullTypeEyE10Policy1000ELNS0_9SortOrderE0EhS6_yNS1_21identity_decomposer_tEEEvPKT1_PSB_PKT2_PSF_T3_iiT4__param_6,
	.param .align 1 .b8 _ZN3cub18CUB_300001_SM_10006detail10radix_sort31DeviceRadixSortSingleTileKernelINS1_5radix10policy_hubIhNS0_8NullTypeEyE10Policy1000ELNS0_9SortOrderE0EhS6_yNS1_21identity_decomposer_tEEEvPKT1_PSB_PKT2_PSF_T3_iiT4__param_7[1]
)
.maxntid 256
.minnctapersm 1
{
	.reg .pred 	%p<52>;
	.reg .b16 	%rs<191>;
	.reg .b32 	%r<487>;
	.reg .b64 	%rd<28>;
	// demoted variable
	.shared .align 16 .b8 _ZZN3cub18CUB_300001_SM_10006detail10radix_sort31DeviceRadixSortSingleTileKernelINS1_5radix10policy_hubIhNS0_8NullTypeEyE10Policy1000ELNS0_9SortOrderE0EhS6_yNS1_21identity_decomposer_tEEEvPKT1_PSB_PKT2_PSF_T3_iiT4_E12temp_storage[17472];
	ld.param.u64 	%rd5, [_ZN3cub18CUB_300001_SM_10006detail10radix_sort31DeviceRadixSortSingleTileKernelINS1_5radix10policy_hubIhNS0_8NullTypeEyE10Policy1000ELNS0_9SortOrderE0EhS6_yNS1_21identity_decomposer_tEEEvPKT1_PSB_PKT2_PSF_T3_iiT4__param_0];
	ld.param.u64 	%rd3, [_ZN3cub18CUB_300001_SM_10006detail10radix_sort31DeviceRadixSortSingleTileKernelINS1_5radix10policy_hubIhNS0_8NullTypeEyE10Policy1000ELNS0_9SortOrderE0EhS6_yNS1_21identity_decomposer_tEEEvPKT1_PSB_PKT2_PSF_T3_iiT4__param_1];
	ld.param.u64 	%rd4, [_ZN3cub18CUB_300001_SM_10006detail10radix_sort31DeviceRadixSortSingleTileKernelINS1_5radix10policy_hubIhNS0_8NullTypeEyE10Policy1000ELNS0_9SortOrderE0EhS6_yNS1_21identity_decomposer_tEEEvPKT1_PSB_PKT2_PSF_T3_iiT4__param_4];
	ld.param.u32 	%r79, [_ZN3cub18CUB_300001_SM_10006detail10radix_sort31DeviceRadixSortSingleTileKernelINS1_5radix10policy_hubIhNS0_8NullTypeEyE10Policy1000ELNS0_9SortOrderE0EhS6_yNS1_21identity_decomposer_tEEEvPKT1_PSB_PKT2_PSF_T3_iiT4__param_5];
	ld.param.u32 	%r80, [_ZN3cub18CUB_300001_SM_10006detail10radix_sort31DeviceRadixSortSingleTileKernelINS1_5radix10policy_hubIhNS0_8NullTypeEyE10Policy1000ELNS0_9SortOrderE0EhS6_yNS1_21identity_decomposer_tEEEvPKT1_PSB_PKT2_PSF_T3_iiT4__param_6];
	cvta.to.global.u64 	%rd6, %rd5;
	cvt.u32.u64 	%r1, %rd4;
	mov.u32 	%r2, %tid.x;
	mul.lo.s32 	%r3, %r2, 19;
	setp.ge.s32 	%p1, %r3, %r1;
	cvt.u64.u32 	%rd7, %r3;
	add.s64 	%rd1, %rd6, %rd7;
	mov.b16 	%rs190, 255;
	@%p1 bra 	$L__BB5_2;
	ld.global.u8 	%rs190, [%rd1];
$L__BB5_2:
	add.s32 	%r81, %r3, 1;
	setp.ge.s32 	%p2, %r81, %r1;
	mov.b16 	%rs189, 255;
	@%p2 bra 	$L__BB5_4;
	ld.global.u8 	%rs189, [%rd1+1];
$L__BB5_4:
	add.s32 	%r82, %r3, 2;
	setp.ge.s32 	%p3, %r82, %r1;
	mov.b16 	%rs188, 255;
	@%p3 bra 	$L__BB5_6;
	ld.global.u8 	%rs188, [%rd1+2];
$L__BB5_6:
	add.s32 	%r83, %r3, 3;
	setp.ge.s32 	%p4, %r83, %r1;
	mov.b16 	%rs187, 255;
	@%p4 bra 	$L__BB5_8;
	ld.global.u8 	%rs187, [%rd1+3];
$L__BB5_8:
	add.s32 	%r84, %r3, 4;
	setp.ge.s32 	%p5, %r84, %r1;
	mov.b16 	%rs186, 255;
	@%p5 bra 	$L__BB5_10;
	ld.global.u8 	%rs186, [%rd1+4];
$L__BB5_10:
	add.s32 	%r85, %r3, 5;
	setp.ge.s32 	%p6, %r85, %r1;
	mov.b16 	%rs185, 255;
	@%p6 bra 	$L__BB5_12;
	ld.global.u8 	%rs185, [%rd1+5];
$L__BB5_12:
	add.s32 	%r86, %r3, 6;
	setp.ge.s32 	%p7, %r86, %r1;
	mov.b16 	%rs184, 255;
	@%p7 bra 	$L__BB5_14;
	ld.global.u8 	%rs184, [%rd1+6];
$L__BB5_14:
	add.s32 	%r87, %r3, 7;
	setp.ge.s32 	%p8, %r87, %r1;
	mov.b16 	%rs183, 255;
	@%p8 bra 	$L__BB5_16;
	ld.global.u8 	%rs183, [%rd1+7];
$L__BB5_16:
	add.s32 	%r88, %r3, 8;
	setp.ge.s32 	%p9, %r88, %r1;
	mov.b16 	%rs182, 255;
	@%p9 bra 	$L__BB5_18;
	ld.global.u8 	%rs182, [%rd1+8];
$L__BB5_18:
	add.s32 	%r89, %r3, 9;
	setp.ge.s32 	%p10, %r89, %r1;
	mov.b16 	%rs181, 255;
	@%p10 bra 	$L__BB5_20;
	ld.global.u8 	%rs181, [%rd1+9];
$L__BB5_20:
	add.s32 	%r90, %r3, 10;
	setp.ge.s32 	%p11, %r90, %r1;
	mov.b16 	%rs180, 255;
	@%p11 bra 	$L__BB5_22;
	ld.global.u8 	%rs180, [%rd1+10];
$L__BB5_22:
	add.s32 	%r91, %r3, 11;
	setp.ge.s32 	%p12, %r91, %r1;
	mov.b16 	%rs179, 255;
	@%p12 bra 	$L__BB5_24;
	ld.global.u8 	%rs179, [%rd1+11];
$L__BB5_24:
	add.s32 	%r92, %r3, 12;
	setp.ge.s32 	%p13, %r92, %r1;
	mov.b16 	%rs178, 255;
	@%p13 bra 	$L__BB5_26;
	ld.global.u8 	%rs178, [%rd1+12];
$L__BB5_26:
	add.s32 	%r93, %r3, 13;
	setp.ge.s32 	%p14, %r93, %r1;
	mov.b16 	%rs177, 255;
	@%p14 bra 	$L__BB5_28;
	ld.global.u8 	%rs177, [%rd1+13];
$L__BB5_28:
	add.s32 	%r94, %r3, 14;
	setp.ge.s32 	%p15, %r94, %r1;
	mov.b16 	%rs176, 255;
	@%p15 bra 	$L__BB5_30;
	ld.global.u8 	%rs176, [%rd1+14];
$L__BB5_30:
	add.s32 	%r95, %r3, 15;
	setp.ge.s32 	%p16, %r95, %r1;
	mov.b16 	%rs175, 255;
	@%p16 bra 	$L__BB5_32;
	ld.global.u8 	%rs175, [%rd1+15];
$L__BB5_32:
	add.s32 	%r96, %r3, 16;
	setp.ge.s32 	%p17, %r96, %r1;
	mov.b16 	%rs174, 255;
	@%p17 bra 	$L__BB5_34;
	ld.global.u8 	%rs174, [%rd1+16];
$L__BB5_34:
	add.s32 	%r97, %r3, 17;
	setp.ge.s32 	%p18, %r97, %r1;
	mov.b16 	%rs173, 255;
	@%p18 bra 	$L__BB5_36;
	ld.global.u8 	%rs173, [%rd1+17];
$L__BB5_36:
	add.s32 	%r98, %r3, 18;
	setp.ge.s32 	%p19, %r98, %r1;
	mov.b16 	%rs172, 255;
	@%p19 bra 	$L__BB5_38;
	ld.global.u8 	%rs172, [%rd1+18];
$L__BB5_38:
	bar.sync 	0;
	shr.u32 	%r4, %r2, 5;
	shl.b32 	%r100, %r2, 2;
	mov.u32 	%r101, _ZZN3cub18CUB_300001_SM_10006detail10radix_sort31DeviceRadixSortSingleTileKernelINS1_5radix10policy_hubIhNS0_8NullTypeEyE10Policy1000ELNS0_9SortOrderE0EhS6_yNS1_21identity_decomposer_tEEEvPKT1_PSB_PKT2_PSF_T3_iiT4_E12temp_storage;
	add.s32 	%r5, %r101, %r100;
	shl.b32 	%r102, %r2, 6;
	add.s32 	%r6, %r5, %r102;
	shl.b32 	%r103, %r4, 2;
	add.s32 	%r104, %r101, %r103;
	add.s32 	%r7, %r104, 17408;
	mad.lo.s32 	%r8, %r2, -49, %r6;
	add.s32 	%r484, %r79, 5;
	sub.s32 	%r483, %r80, %r79;
$L__BB5_39:
	add.s32 	%r164, %r484, -5;
	min.s32 	%r107, %r483, 5;
	mov.b32 	%r193, 0;
	st.shared.u32 	[%r5], %r193;
	st.shared.u32 	[%r5+1024], %r193;
	st.shared.u32 	[%r5+2048], %r193;
	st.shared.u32 	[%r5+3072], %r193;
	st.shared.u32 	[%r5+4096], %r193;
	st.shared.u32 	[%r5+5120], %r193;
	st.shared.u32 	[%r5+6144], %r193;
	st.shared.u32 	[%r5+7168], %r193;
	st.shared.u32 	[%r5+8192], %r193;
	st.shared.u32 	[%r5+9216], %r193;
	st.shared.u32 	[%r5+10240], %r193;
	st.shared.u32 	[%r5+11264], %r193;
	st.shared.u32 	[%r5+12288], %r193;
	st.shared.u32 	[%r5+13312], %r193;
	st.shared.u32 	[%r5+14336], %r193;
	st.shared.u32 	[%r5+15360], %r193;
	st.shared.u32 	[%r5+16384], %r193;
	// begin inline asm
	bmsk.clamp.b32 %r105, %r193, %r107;
	// end inline asm
	cvt.u32.u16 	%r196, %rs190;
	and.b32  	%r109, %r196, 255;
	// begin inline asm
	shr.b32 %r108, %r109, %r164;
	// end inline asm
	and.b32  	%r197, %r105, %r108;
	shl.b32 	%r198, %r197, 10;
	and.b32  	%r199, %r198, 15360;
	add.s32 	%r200, %r5, %r199;
	shr.u32 	%r201, %r197, 3;
	and.b32  	%r202, %r201, 30;
	add.s32 	%r14, %r200, %r202;
	ld.shared.u16 	%rs58, [%r14];
	add.s16 	%rs133, %rs58, 1;
	st.shared.u16 	[%r14], %rs133;
	cvt.u32.u16 	%r203, %rs189;
	and.b32  	%r112, %r203, 255;
	// begin inline asm
	shr.b32 %r111, %r112, %r164;
	// end inline asm
	and.b32  	%r204, %r105, %r111;
	shl.b32 	%r205, %r204, 10;
	and.b32  	%r206, %r205, 15360;
	add.s32 	%r207, %r5, %r206;
	shr.u32 	%r208, %r204, 3;
	and.b32  	%r209, %r208, 30;
	add.s32 	%r15, %r207, %r209;
	ld.shared.u16 	%rs59, [%r15];
	add.s16 	%rs134, %rs59, 1;
	st.shared.u16 	[%r15], %rs134;
	cvt.u32.u16 	%r210, %rs188;
	and.b32  	%r115, %r210, 255;
	// begin inline asm
	shr.b32 %r114, %r115, %r164;
	// end inline asm
	and.b32  	%r211, %r105, %r114;
	shl.b32 	%r212, %r211, 10;
	and.b32  	%r213, %r212, 15360;
	add.s32 	%r214, %r5, %r213;
	shr.u32 	%r215, %r211, 3;
	and.b32  	%r216, %r215, 30;
	add.s32 	%r16, %r214, %r216;
	ld.shared.u16 	%rs60, [%r16];
	add.s16 	%rs135, %rs60, 1;
	st.shared.u16 	[%r16], %rs135;
	cvt.u32.u16 	%r217, %rs187;
	and.b32  	%r118, %r217, 255;
	// begin inline asm
	shr.b32 %r117, %r118, %r164;
	// end inline asm
	and.b32  	%r218, %r105, %r117;
	shl.b32 	%r219, %r218, 10;
	and.b32  	%r220, %r219, 15360;
	add.s32 	%r221, %r5, %r220;
	shr.u32 	%r222, %r218, 3;
	and.b32  	%r223, %r222, 30;
	add.s32 	%r17, %r221, %r223;
	ld.shared.u16 	%rs61, [%r17];
	add.s16 	%rs136, %rs61, 1;
	st.shared.u16 	[%r17], %rs136;
	cvt.u32.u16 	%r224, %rs186;
	and.b32  	%r121, %r224, 255;
	// begin inline asm
	shr.b32 %r120, %r121, %r164;
	// end inline asm
	and.b32  	%r225, %r105, %r120;
	shl.b32 	%r226, %r225, 10;
	and.b32  	%r227, %r226, 15360;
	add.s32 	%r228, %r5, %r227;
	shr.u32 	%r229, %r225, 3;
	and.b32  	%r230, %r229, 30;
	add.s32 	%r18, %r228, %r230;
	ld.shared.u16 	%rs62, [%r18];
	add.s16 	%rs137, %rs62, 1;
	st.shared.u16 	[%r18], %rs137;
	cvt.u32.u16 	%r231, %rs185;
	and.b32  	%r124, %r231, 255;
	// begin inline asm
	shr.b32 %r123, %r124, %r164;
	// end inline asm
	and.b32  	%r232, %r105, %r123;
	shl.b32 	%r233, %r232, 10;
	and.b32  	%r234, %r233, 15360;
	add.s32 	%r235, %r5, %r234;
	shr.u32 	%r236, %r232, 3;
	and.b32  	%r237, %r236, 30;
	add.s32 	%r19, %r235, %r237;
	ld.shared.u16 	%rs63, [%r19];
	add.s16 	%rs138, %rs63, 1;
	st.shared.u16 	[%r19], %rs138;
	cvt.u32.u16 	%r238, %rs184;
	and.b32  	%r127, %r238, 255;
	// begin inline asm
	shr.b32 %r126, %r127, %r164;
	// end inline asm
	and.b32  	%r239, %r105, %r126;
	shl.b32 	%r240, %r239, 10;
	and.b32  	%r241, %r240, 15360;
	add.s32 	%r242, %r5, %r241;
	shr.u32 	%r243, %r239, 3;
	and.b32  	%r244, %r243, 30;
	add.s32 	%r20, %r242, %r244;
	ld.shared.u16 	%rs64, [%r20];
	add.s16 	%rs139, %rs64, 1;
	st.shared.u16 	[%r20], %rs139;
	cvt.u32.u16 	%r245, %rs183;
	and.b32  	%r130, %r245, 255;
	// begin inline asm
	shr.b32 %r129, %r130, %r164;
	// end inline asm
	and.b32  	%r246, %r105, %r129;
	shl.b32 	%r247, %r246, 10;
	and.b32  	%r248, %r247, 15360;
	add.s32 	%r249, %r5, %r248;
	shr.u32 	%r250, %r246, 3;
	and.b32  	%r251, %r250, 30;
	add.s32 	%r21, %r249, %r251;
	ld.shared.u16 	%rs65, [%r21];
	add.s16 	%rs140, %rs65, 1;
	st.shared.u16 	[%r21], %rs140;
	cvt.u32.u16 	%r252, %rs182;
	and.b32  	%r133, %r252, 255;
	// begin inline asm
	shr.b32 %r132, %r133, %r164;
	// end inline asm
	and.b32  	%r253, %r105, %r132;
	shl.b32 	%r254, %r253, 10;
	and.b32  	%r255, %r254, 15360;
	add.s32 	%r256, %r5, %r255;
	shr.u32 	%r257, %r253, 3;
	and.b32  	%r258, %r257, 30;
	add.s32 	%r22, %r256, %r258;
	ld.shared.u16 	%rs66, [%r22];
	add.s16 	%rs141, %rs66, 1;
	st.shared.u16 	[%r22], %rs141;
	cvt.u32.u16 	%r259, %rs181;
	and.b32  	%r136, %r259, 255;
	// begin inline asm
	shr.b32 %r135, %r136, %r164;
	// end inline asm
	and.b32  	%r260, %r105, %r135;
	shl.b32 	%r261, %r260, 10;
	and.b32  	%r262, %r261, 15360;
	add.s32 	%r263, %r5, %r262;
	shr.u32 	%r264, %r260, 3;
	and.b32  	%r265, %r264, 30;
	add.s32 	%r23, %r263, %r265;
	ld.shared.u16 	%rs67, [%r23];
	add.s16 	%rs142, %rs67, 1;
	st.shared.u16 	[%r23], %rs142;
	cvt.u32.u16 	%r266, %rs180;
	and.b32  	%r139, %r266, 255;
	// begin inline asm
	shr.b32 %r138, %r139, %r164;
	// end inline asm
	and.b32  	%r267, %r105, %r138;
	shl.b32 	%r268, %r267, 10;
	and.b32  	%r269, %r268, 15360;
	add.s32 	%r270, %r5, %r269;
	shr.u32 	%r271, %r267, 3;
	and.b32  	%r272, %r271, 30;
	add.s32 	%r24, %r270, %r272;
	ld.shared.u16 	%rs68, [%r24];
	add.s16 	%rs143, %rs68, 1;
	st.shared.u16 	[%r24], %rs143;
	cvt.u32.u16 	%r273, %rs179;
	and.b32  	%r142, %r273, 255;
	// begin inline asm
	shr.b32 %r141, %r142, %r164;
	// end inline asm
	and.b32  	%r274, %r105, %r141;
	shl.b32 	%r275, %r274, 10;
	and.b32  	%r276, %r275, 15360;
	add.s32 	%r277, %r5, %r276;
	shr.u32 	%r278, %r274, 3;
	and.b32  	%r279, %r278, 30;
	add.s32 	%r25, %r277, %r279;
	ld.shared.u16 	%rs69, [%r25];
	add.s16 	%rs144, %rs69, 1;
	st.shared.u16 	[%r25], %rs144;
	cvt.u32.u16 	%r280, %rs178;
	and.b32  	%r145, %r280, 255;
	// begin inline asm
	shr.b32 %r144, %r145, %r164;
	// end inline asm
	and.b32  	%r281, %r105, %r144;
	shl.b32 	%r282, %r281, 10;
	and.b32  	%r283, %r282, 15360;
	add.s32 	%r284, %r5, %r283;
	shr.u32 	%r285, %r281, 3;
	and.b32  	%r286, %r285, 30;
	add.s32 	%r26, %r284, %r286;
	ld.shared.u16 	%rs70, [%r26];
	add.s16 	%rs145, %rs70, 1;
	st.shared.u16 	[%r26], %rs145;
	cvt.u32.u16 	%r287, %rs177;
	and.b32  	%r148, %r287, 255;
	// begin inline asm
	shr.b32 %r147, %r148, %r164;
	// end inline asm
	and.b32  	%r288, %r105, %r147;
	shl.b32 	%r289, %r288, 10;
	and.b32  	%r290, %r289, 15360;
	add.s32 	%r291, %r5, %r290;
	shr.u32 	%r292, %r288, 3;
	and.b32  	%r293, %r292, 30;
	add.s32 	%r27, %r291, %r293;
	ld.shared.u16 	%rs71, [%r27];
	add.s16 	%rs146, %rs71, 1;
	st.shared.u16 	[%r27], %rs146;
	cvt.u32.u16 	%r294, %rs176;
	and.b32  	%r151, %r294, 255;
	// begin inline asm
	shr.b32 %r150, %r151, %r164;
	// end inline asm
	and.b32  	%r295, %r105, %r150;
	shl.b32 	%r296, %r295, 10;
	and.b32  	%r297, %r296, 15360;
	add.s32 	%r298, %r5, %r297;
	shr.u32 	%r299, %r295, 3;
	and.b32  	%r300, %r299, 30;
	add.s32 	%r28, %r298, %r300;
	ld.shared.u16 	%rs72, [%r28];
	add.s16 	%rs147, %rs72, 1;
	st.shared.u16 	[%r28], %rs147;
	cvt.u32.u16 	%r301, %rs175;
	and.b32  	%r154, %r301, 255;
	// begin inline asm
	shr.b32 %r153, %r154, %r164;
	// end inline asm
	and.b32  	%r302, %r105, %r153;
	shl.b32 	%r303, %r302, 10;
	and.b32  	%r304, %r303, 15360;
	add.s32 	%r305, %r5, %r304;
	shr.u32 	%r306, %r302, 3;
	and.b32  	%r307, %r306, 30;
	add.s32 	%r29, %r305, %r307;
	ld.shared.u16 	%rs73, [%r29];
	add.s16 	%rs148, %rs73, 1;
	st.shared.u16 	[%r29], %rs148;
	cvt.u32.u16 	%r308, %rs174;
	and.b32  	%r157, %r308, 255;
	// begin inline asm
	shr.b32 %r156, %r157, %r164;
	// end inline asm
	and.b32  	%r309, %r105, %r156;
	shl.b32 	%r310, %r309, 10;
	and.b32  	%r311, %r310, 15360;
	add.s32 	%r312, %r5, %r311;
	shr.u32 	%r313, %r309, 3;
	and.b32  	%r314, %r313, 30;
	add.s32 	%r30, %r312, %r314;
	ld.shared.u16 	%rs74, [%r30];
	add.s16 	%rs149, %rs74, 1;
	st.shared.u16 	[%r30], %rs149;
	cvt.u32.u16 	%r315, %rs173;
	and.b32  	%r160, %r315, 255;
	// begin inline asm
	shr.b32 %r159, %r160, %r164;
	// end inline asm
	and.b32  	%r316, %r105, %r159;
	shl.b32 	%r317, %r316, 10;
	and.b32  	%r318, %r317, 15360;
	add.s32 	%r319, %r5, %r318;
	shr.u32 	%r320, %r316, 3;
	and.b32  	%r321, %r320, 30;
	add.s32 	%r31, %r319, %r321;
	ld.shared.u16 	%rs75, [%r31];
	add.s16 	%rs150, %rs75, 1;
	st.shared.u16 	[%r31], %rs150;
	cvt.u32.u16 	%r322, %rs172;
	and.b32  	%r163, %r322, 255;
	// begin inline asm
	shr.b32 %r162, %r163, %r164;
	// end inline asm
	and.b32  	%r323, %r105, %r162;
	shl.b32 	%r324, %r323, 10;
	and.b32  	%r325, %r324, 15360;
	add.s32 	%r326, %r5, %r325;
	shr.u32 	%r327, %r323, 3;
	and.b32  	%r328, %r327, 30;
	add.s32 	%r32, %r326, %r328;
	ld.shared.u16 	%rs76, [%r32];
	add.s16 	%rs151, %rs76, 1;
	st.shared.u16 	[%r32], %rs151;
	bar.sync 	0;
	ld.shared.u32 	%r33, [%r6];
	ld.shared.u32 	%r329, [%r6+4];
	ld.shared.u32 	%r330, [%r6+8];
	ld.shared.u32 	%r331, [%r6+12];
	ld.shared.u32 	%r332, [%r6+16];
	ld.shared.u32 	%r333, [%r6+20];
	ld.shared.u32 	%r334, [%r6+24];
	ld.shared.u32 	%r335, [%r6+28];
	ld.shared.u32 	%r336, [%r6+32];
	ld.shared.u32 	%r337, [%r6+36];
	ld.shared.u32 	%r338, [%r6+40];
	ld.shared.u32 	%r339, [%r6+44];
	ld.shared.u32 	%r340, [%r6+48];
	ld.shared.u32 	%r341, [%r6+52];
	ld.shared.u32 	%r342, [%r6+56];
	ld.shared.u32 	%r343, [%r6+60];
	ld.shared.u32 	%r344, [%r6+64];
	add.s32 	%r34, %r329, %r33;
	add.s32 	%r35, %r330, %r34;
	add.s32 	%r36, %r331, %r35;
	add.s32 	%r37, %r332, %r36;
	add.s32 	%r38, %r333, %r37;
	add.s32 	%r39, %r334, %r38;
	add.s32 	%r40, %r335, %r39;
	add.s32 	%r41, %r336, %r40;
	add.s32 	%r42, %r337, %r41;
	add.s32 	%r43, %r338, %r42;
	add.s32 	%r44, %r339, %r43;
	add.s32 	%r45, %r340, %r44;
	add.s32 	%r46, %r341, %r45;
	add.s32 	%r47, %r342, %r46;
	add.s32 	%r48, %r343, %r47;
	add.s32 	%r170, %r344, %r48;
	// begin inline asm
	mov.u32 %r165, %laneid;
	// end inline asm
	mov.b32 	%r168, 1;
	mov.b32 	%r195, -1;
	// begin inline asm
	{  .reg .u32 r0;  .reg .pred p;  shfl.sync.up.b32 r0|p, %r170, %r168, %r193, %r195;  @p add.u32 r0, r0, %r170;  mov.u32 %r166, r0;}
	// end inline asm
	mov.b32 	%r174, 2;
	// begin inline asm
	{  .reg .u32 r0;  .reg .pred p;  shfl.sync.up.b32 r0|p, %r166, %r174, %r193, %r195;  @p add.u32 r0, r0, %r166;  mov.u32 %r172, r0;}
	// end inline asm
	mov.b32 	%r180, 4;
	// begin inline asm
	{  .reg .u32 r0;  .reg .pred p;  shfl.sync.up.b32 r0|p, %r172, %r180, %r193, %r195;  @p add.u32 r0, r0, %r172;  mov.u32 %r178, r0;}
	// end inline asm
	mov.b32 	%r186, 8;
	// begin inline asm
	{  .reg .u32 r0;  .reg .pred p;  shfl.sync.up.b32 r0|p, %r178, %r186, %r193, %r195;  @p add.u32 r0, r0, %r178;  mov.u32 %r184, r0;}
	// end inline asm
	mov.b32 	%r192, 16;
	// begin inline asm
	{  .reg .u32 r0;  .reg .pred p;  shfl.sync.up.b32 r0|p, %r184, %r192, %r193, %r195;  @p add.u32 r0, r0, %r184;  mov.u32 %r190, r0;}
	// end inline asm
	setp.ne.s32 	%p20, %r165, 31;
	@%p20 bra 	$L__BB5_41;
	st.shared.u32 	[%r7], %r190;
$L__BB5_41:
	sub.s32 	%r345, %r190, %r170;
	setp.gt.u32 	%p21, %r2, 31;
	setp.eq.s32 	%p22, %r4, 7;
	setp.eq.s32 	%p23, %r4, 6;
	setp.eq.s32 	%p24, %r4, 5;
	setp.eq.s32 	%p25, %r4, 4;
	setp.eq.s32 	%p26, %r4, 3;
	setp.eq.s32 	%p27, %r4, 2;
	setp.eq.s32 	%p28, %r4, 1;
	bar.sync 	0;
	ld.shared.v4.u32 	{%r346, %r347, %r348, %r349}, [_ZZN3cub18CUB_300001_SM_10006detail10radix_sort31DeviceRadixSortSingleTileKernelINS1_5radix10policy_hubIhNS0_8NullTypeEyE10Policy1000ELNS0_9SortOrderE0EhS6_yNS1_21identity_decomposer_tEEEvPKT1_PSB_PKT2_PSF_T3_iiT4_E12temp_storage+17408];
	selp.b32 	%r350, %r346, %r485, %p28;
	add.s32 	%r351, %r347, %r346;
	selp.b32 	%r352, %r351, %r350, %p27;
	add.s32 	%r353, %r351, %r348;
	selp.b32 	%r354, %r353, %r352, %p26;
	add.s32 	%r355, %r353, %r349;
	selp.b32 	%r356, %r355, %r354, %p25;
	ld.shared.v4.u32 	{%r357, %r358, %r359, %r360}, [_ZZN3cub18CUB_300001_SM_10006detail10radix_sort31DeviceRadixSortSingleTileKernelINS1_5radix10policy_hubIhNS0_8NullTypeEyE10Policy1000ELNS0_9SortOrderE0EhS6_yNS1_21identity_decomposer_tEEEvPKT1_PSB_PKT2_PSF_T3_iiT4_E12temp_storage+17424];
	add.s32 	%r361, %r355, %r357;
	selp.b32 	%r362, %r361, %r356, %p24;
	add.s32 	%r363, %r361, %r358;
	selp.b32 	%r364, %r363, %r362, %p23;
	add.s32 	%r365, %r363, %r359;
	selp.b32 	%r485, %r365, %r364, %p22;
	add.s32 	%r53, %r365, %r360;
	setp.ne.s32 	%p29, %r165, 0;
	selp.b32 	%r366, %r345, 0, %p29;
	add.s32 	%r367, %r485, %r366;
	or.pred  	%p30, %p21, %p29;
	selp.b32 	%r486, %r367, %r345, %p21;
	@%p30 bra 	$L__BB5_43;
	shl.b32 	%r486, %r53, 16;
	st.shared.u32 	[_ZZN3cub18CUB_300001_SM_10006detail10radix_sort31DeviceRadixSortSingleTileKernelINS1_5radix10policy_hubIhNS0_8NullTypeEyE10Policy1000ELNS0_9SortOrderE0EhS6_yNS1_21identity_decomposer_tEEEvPKT1_PSB_PKT2_PSF_T3_iiT4_E12temp_storage+17448], %r486;
$L__BB5_43:
	setp.eq.s32 	%p31, %r2, 0;
	bar.sync 	0;
	ld.shared.u32 	%r368, [_ZZN3cub18CUB_300001_SM_10006detail10radix_sort31DeviceRadixSortSingleTileKernelINS1_5radix10policy_hubIhNS0_8NullTypeEyE10Policy1000ELNS0_9SortOrderE0EhS6_yNS1_21identity_decomposer_tEEEvPKT1_PSB_PKT2_PSF_T3_iiT4_E12temp_storage+17448];
	selp.b32 	%r369, 0, %r368, %p31;
	add.s32 	%r370, %r486, %r369;
	add.s32 	%r371, %r33, %r370;
	add.s32 	%r372, %r34, %r370;
	add.s32 	%r373, %r35, %r370;
	add.s32 	%r374, %r36, %r370;
	add.s32 	%r375, %r37, %r370;
	add.s32 	%r376, %r38, %r370;
	add.s32 	%r377, %r39, %r370;
	add.s32 	%r378, %r40, %r370;
	add.s32 	%r379, %r41, %r370;
	add.s32 	%r380, %r42, %r370;
	add.s32 	%r381, %r43, %r370;
	add.s32 	%r382, %r44, %r370;
	add.s32 	%r383, %r45, %r370;
	add.s32 	%r384, %r46, %r370;
	add.s32 	%r385, %r47, %r370;
	add.s32 	%r386, %r48, %r370;
	st.shared.u32 	[%r6], %r370;
	st.shared.u32 	[%r6+4], %r371;
	st.shared.u32 	[%r6+8], %r372;
	st.shared.u32 	[%r6+12], %r373;
	st.shared.u32 	[%r6+16], %r374;
	st.shared.u32 	[%r6+20], %r375;
	st.shared.u32 	[%r6+24], %r376;
	st.shared.u32 	[%r6+28], %r377;
	st.shared.u32 	[%r6+32], %r378;
	st.shared.u32 	[%r6+36], %r379;
	st.shared.u32 	[%r6+40], %r380;
	st.shared.u32 	[%r6+44], %r381;
	st.shared.u32 	[%r6+48], %r382;
	st.shared.u32 	[%r6+52], %r383;
	st.shared.u32 	[%r6+56], %r384;
	st.shared.u32 	[%r6+60], %r385;
	st.shared.u32 	[%r6+64], %r386;
	bar.sync 	0;
	cvt.u32.u16 	%r387, %rs58;
	ld.shared.u16 	%r388, [%r14];
	add.s32 	%r57, %r388, %r387;
	cvt.u32.u16 	%r389, %rs59;
	ld.shared.u16 	%r390, [%r15];
	add.s32 	%r58, %r390, %r389;
	cvt.u32.u16 	%r391, %rs60;
	ld.shared.u16 	%r392, [%r16];
	add.s32 	%r59, %r392, %r391;
	cvt.u32.u16 	%r393, %rs61;
	ld.shared.u16 	%r394, [%r17];
	add.s32 	%r60, %r394, %r393;
	cvt.u32.u16 	%r395, %rs62;
	ld.shared.u16 	%r396, [%r18];
	add.s32 	%r61, %r396, %r395;
	cvt.u32.u16 	%r397, %rs63;
	ld.shared.u16 	%r398, [%r19];
	add.s32 	%r62, %r398, %r397;
	cvt.u32.u16 	%r399, %rs64;
	ld.shared.u16 	%r400, [%r20];
	add.s32 	%r63, %r400, %r399;
	cvt.u32.u16 	%r401, %rs65;
	ld.shared.u16 	%r402, [%r21];
	add.s32 	%r64, %r402, %r401;
	cvt.u32.u16 	%r403, %rs66;
	ld.shared.u16 	%r404, [%r22];
	add.s32 	%r65, %r404, %r403;
	cvt.u32.u16 	%r405, %rs67;
	ld.shared.u16 	%r406, [%r23];
	add.s32 	%r66, %r406, %r405;
	cvt.u32.u16 	%r407, %rs68;
	ld.shared.u16 	%r408, [%r24];
	add.s32 	%r67, %r408, %r407;
	cvt.u32.u16 	%r409, %rs69;
	ld.shared.u16 	%r410, [%r25];
	add.s32 	%r68, %r410, %r409;
	cvt.u32.u16 	%r411, %rs70;
	ld.shared.u16 	%r412, [%r26];
	add.s32 	%r69, %r412, %r411;
	cvt.u32.u16 	%r413, %rs71;
	ld.shared.u16 	%r414, [%r27];
	add.s32 	%r70, %r414, %r413;
	cvt.u32.u16 	%r415, %rs72;
	ld.shared.u16 	%r416, [%r28];
	add.s32 	%r71, %r416, %r415;
	cvt.u32.u16 	%r417, %rs73;
	ld.shared.u16 	%r418, [%r29];
	add.s32 	%r72, %r418, %r417;
	cvt.u32.u16 	%r419, %rs74;
	ld.shared.u16 	%r420, [%r30];
	add.s32 	%r73, %r420, %r419;
	cvt.u32.u16 	%r421, %rs75;
	ld.shared.u16 	%r422, [%r31];
	add.s32 	%r74, %r422, %r421;
	cvt.u32.u16 	%r423, %rs76;
	ld.shared.u16 	%r424, [%r32];
	add.s32 	%r75, %r424, %r423;
	bar.sync 	0;
	setp.lt.s32 	%p32, %r484, %r80;
	@%p32 bra 	$L__BB5_83;
	cvt.u64.u32 	%rd8, %r2;
	mov.u32 	%r425, _ZZN3cub18CUB_300001_SM_10006detail10radix_sort31DeviceRadixSortSingleTileKernelINS1_5radix10policy_hubIhNS0_8NullTypeEyE10Policy1000ELNS0_9SortOrderE0EhS6_yNS1_21identity_decomposer_tEEEvPKT1_PSB_PKT2_PSF_T3_iiT4_E12temp_storage;
	add.s32 	%r426, %r425, %r57;
	st.shared.u8 	[%r426], %rs190;
	add.s32 	%r427, %r425, %r58;
	st.shared.u8 	[%r427], %rs189;
	add.s32 	%r428, %r425, %r59;
	st.shared.u8 	[%r428], %rs188;
	add.s32 	%r429, %r425, %r60;
	st.shared.u8 	[%r429], %rs187;
	add.s32 	%r430, %r425, %r61;
	st.shared.u8 	[%r430], %rs186;
	add.s32 	%r431, %r425, %r62;
	st.shared.u8 	[%r431], %rs185;
	add.s32 	%r432, %r425, %r63;
	st.shared.u8 	[%r432], %rs184;
	add.s32 	%r433, %r425, %r64;
	st.shared.u8 	[%r433], %rs183;
	add.s32 	%r434, %r425, %r65;
	st.shared.u8 	[%r434], %rs182;
	add.s32 	%r435, %r425, %r66;
	st.shared.u8 	[%r435], %rs181;
	add.s32 	%r436, %r425, %r67;
	st.shared.u8 	[%r436], %rs180;
	add.s32 	%r437, %r425, %r68;
	st.shared.u8 	[%r437], %rs179;
	add.s32 	%r438, %r425, %r69;
	st.shared.u8 	[%r438], %rs178;
	add.s32 	%r439, %r425, %r70;
	st.shared.u8 	[%r439], %rs177;
	add.s32 	%r440, %r425, %r71;
	st.shared.u8 	[%r440], %rs176;
	add.s32 	%r441, %r425, %r72;
	st.shared.u8 	[%r441], %rs175;
	add.s32 	%r442, %r425, %r73;
	st.shared.u8 	[%r442], %rs174;
	add.s32 	%r443, %r425, %r74;
	st.shared.u8 	[%r443], %rs173;
	add.s32 	%r444, %r425, %r75;
	st.shared.u8 	[%r444], %rs172;
	bar.sync 	0;
	mad.lo.s32 	%r76, %r2, -18, %r8;
	ld.shared.u8 	%rs77, [%r76+256];
	ld.shared.u8 	%rs78, [%r76+512];
	ld.shared.u8 	%rs79, [%r76+768];
	ld.shared.u8 	%rs80, [%r76+1024];
	ld.shared.u8 	%rs81, [%r76+1280];
	ld.shared.u8 	%rs82, [%r76+1536];
	ld.shared.u8 	%rs83, [%r76+1792];
	ld.shared.u8 	%rs84, [%r76+2048];
	ld.shared.u8 	%rs85, [%r76+2304];
	ld.shared.u8 	%rs86, [%r76+2560];
	ld.shared.u8 	%rs87, [%r76+2816];
	ld.shared.u8 	%rs88, [%r76+3072];
	ld.shared.u8 	%rs89, [%r76+3328];
	ld.shared.u8 	%rs90, [%r76+3584];
	ld.shared.u8 	%rs91, [%r76+3840];
	ld.shared.u8 	%rs92, [%r76+4096];
	ld.shared.u8 	%rs93, [%r76+4352];
	ld.shared.u8 	%rs94, [%r76+4608];
	setp.gt.u64 	%p33, %rd4, %rd8;
	cvta.to.global.u64 	%rd9, %rd3;
	add.s64 	%rd2, %rd9, %rd8;
	@%p33 bra 	$L__BB5_45;
	bra.uni 	$L__BB5_46;
$L__BB5_45:
	ld.shared.u8 	%rs152, [%r76];
	st.global.u8 	[%rd2], %rs152;
$L__BB5_46:
	add.s32 	%r445, %r2, 256;
	cvt.u64.u32 	%rd10, %r445;
	setp.le.u64 	%p34, %rd4, %rd10;
	@%p34 bra 	$L__BB5_48;
	st.global.u8 	[%rd2+256], %rs77;
$L__BB5_48:
	add.s32 	%r446, %r2, 512;
	cvt.u64.u32 	%rd11, %r446;
	setp.le.u64 	%p35, %rd4, %rd11;
	@%p35 bra 	$L__BB5_50;
	st.global.u8 	[%rd2+512], %rs78;
$L__BB5_50:
	add.s32 	%r447, %r2, 768;
	cvt.u64.u32 	%rd12, %r447;
	setp.le.u64 	%p36, %rd4, %rd12;
	@%p36 bra 	$L__BB5_52;
	st.global.u8 	[%rd2+768], %rs79;
$L__BB5_52:
	or.b32  	%r448, %r2, 1024;
	cvt.u64.u32 	%rd13, %r448;
	setp.le.u64 	%p37, %rd4, %rd13;
	@%p37 bra 	$L__BB5_54;
	st.global.u8 	[%rd2+1024], %rs80;
$L__BB5_54:
	add.s32 	%r449, %r2, 1280;
	cvt.u64.u32 	%rd14, %r449;
	setp.le.u64 	%p38, %rd4, %rd14;
	@%p38 bra 	$L__BB5_56;
	st.global.u8 	[%rd2+1280], %rs81;
$L__BB5_56:
	add.s32 	%r450, %r2, 1536;
	cvt.u64.u32 	%rd15, %r450;
	setp.le.u64 	%p39, %rd4, %rd15;
	@%p39 bra 	$L__BB5_58;
	st.global.u8 	[%rd2+1536], %rs82;
$L__BB5_58:
	add.s32 	%r451, %r2, 1792;
	cvt.u64.u32 	%rd16, %r451;
	setp.le.u64 	%p40, %rd4, %rd16;
	@%p40 bra 	$L__BB5_60;
	st.global.u8 	[%rd2+1792], %rs83;
$L__BB5_60:
	or.b32  	%r452, %r2, 2048;
	cvt.u64.u32 	%rd17, %r452;
	setp.le.u64 	%p41, %rd4, %rd17;
	@%p41 bra 	$L__BB5_62;
	st.global.u8 	[%rd2+2048], %rs84;
$L__BB5_62:
	add.s32 	%r453, %r2, 2304;
	cvt.u64.u32 	%rd18, %r453;
	setp.le.u64 	%p42, %rd4, %rd18;
	@%p42 bra 	$L__BB5_64;
	st.global.u8 	[%rd2+2304], %rs85;
$L__BB5_64:
	add.s32 	%r454, %r2, 2560;
	cvt.u64.u32 	%rd19, %r454;
	setp.le.u64 	%p43, %rd4, %rd19;
	@%p43 bra 	$L__BB5_66;
	st.global.u8 	[%rd2+2560], %rs86;
$L__BB5_66:
	add.s32 	%r455, %r2, 2816;
	cvt.u64.u32 	%rd20, %r455;
	setp.le.u64 	%p44, %rd4, %rd20;
	@%p44 bra 	$L__BB5_68;
	st.global.u8 	[%rd2+2816], %rs87;
$L__BB5_68:
	or.b32  	%r456, %r2, 3072;
	cvt.u64.u32 	%rd21, %r456;
	setp.le.u64 	%p45, %rd4, %rd21;
	@%p45 bra 	$L__BB5_70;
	st.global.u8 	[%rd2+3072], %rs88;
$L__BB5_70:
	add.s32 	%r457, %r2, 3328;
	cvt.u64.u32 	%rd22, %r457;
	setp.le.u64 	%p46, %rd4, %rd22;
	@%p46 bra 	$L__BB5_72;
	st.global.u8 	[%rd2+3328], %rs89;
$L__BB5_72:
	add.s32 	%r458, %r2, 3584;
	cvt.u64.u32 	%rd23, %r458;
	setp.le.u64 	%p47, %rd4, %rd23;
	@%p47 bra 	$L__BB5_74;
	st.global.u8 	[%rd2+3584], %rs90;
$L__BB5_74:
	add.s32 	%r459, %r2, 3840;
	cvt.u64.u32 	%rd24, %r459;
	setp.le.u64 	%p48, %rd4, %rd24;
	@%p48 bra 	$L__BB5_76;
	st.global.u8 	[%rd2+3840], %rs91;
$L__BB5_76:
	or.b32  	%r460, %r2, 4096;
	cvt.u64.u32 	%rd25, %r460;
	setp.le.u64 	%p49, %rd4, %rd25;
	@%p49 bra 	$L__BB5_78;
	st.global.u8 	[%rd2+4096], %rs92;
$L__BB5_78:
	add.s32 	%r461, %r2, 4352;
	cvt.u64.u32 	%rd26, %r461;
	setp.le.u64 	%p50, %rd4, %rd26;
	@%p50 bra 	$L__BB5_80;
	st.global.u8 	[%rd2+4352], %rs93;
$L__BB5_80:
	add.s32 	%r462, %r2, 4608;
	cvt.u64.u32 	%rd27, %r462;
	setp.le.u64 	%p51, %rd4, %rd27;
	@%p51 bra 	$L__BB5_82;
	st.global.u8 	[%rd2+4608], %rs94;
$L__BB5_82:
	ret;
$L__BB5_83:
	mov.u32 	%r463, _ZZN3cub18CUB_300001_SM_10006detail10radix_sort31DeviceRadixSortSingleTileKernelINS1_5radix10policy_hubIhNS0_8NullTypeEyE10Policy1000ELNS0_9SortOrderE0EhS6_yNS1_21identity_decomposer_tEEEvPKT1_PSB_PKT2_PSF_T3_iiT4_E12temp_storage;
	add.s32 	%r464, %r463, %r57;
	st.shared.u8 	[%r464], %rs190;
	add.s32 	%r465, %r463, %r58;
	st.shared.u8 	[%r465], %rs189;
	add.s32 	%r466, %r463, %r59;
	st.shared.u8 	[%r466], %rs188;
	add.s32 	%r467, %r463, %r60;
	st.shared.u8 	[%r467], %rs187;
	add.s32 	%r468, %r463, %r61;
	st.shared.u8 	[%r468], %rs186;
	add.s32 	%r469, %r463, %r62;
	st.shared.u8 	[%r469], %rs185;
	add.s32 	%r470, %r463, %r63;
	st.shared.u8 	[%r470], %rs184;
	add.s32 	%r471, %r463, %r64;
	st.shared.u8 	[%r471], %rs183;
	add.s32 	%r472, %r463, %r65;
	st.shared.u8 	[%r472], %rs182;
	add.s32 	%r473, %r463, %r66;
	st.shared.u8 	[%r473], %rs181;
	add.s32 	%r474, %r463, %r67;
	st.shared.u8 	[%r474], %rs180;
	add.s32 	%r475, %r463, %r68;
	st.shared.u8 	[%r475], %rs179;
	add.s32 	%r476, %r463, %r69;
	st.shared.u8 	[%r476], %rs178;
	add.s32 	%r477, %r463, %r70;
	st.shared.u8 	[%r477], %rs177;
	add.s32 	%r478, %r463, %r71;
	st.shared.u8 	[%r478], %rs176;
	add.s32 	%r479, %r463, %r72;
	st.shared.u8 	[%r479], %rs175;
	add.s32 	%r480, %r463, %r73;
	st.shared.u8 	[%r480], %rs174;
	add.s32 	%r481, %r463, %r74;
	st.shared.u8 	[%r481], %rs173;
	add.s32 	%r482, %r463, %r75;
	st.shared.u8 	[%r482], %rs172;
	bar.sync 	0;
	ld.shared.u8 	%rs190, [%r8];
	ld.shared.u8 	%rs189, [%r8+1];
	ld.shared.u8 	%rs188, [%r8+2];
	ld.shared.u8 	%rs187, [%r8+3];
	ld.shared.u8 	%rs186, [%r8+4];
	ld.shared.u8 	%rs185, [%r8+5];
	ld.shared.u8 	%rs184, [%r8+6];
	ld.shared.u8 	%rs183, [%r8+7];
	ld.shared.u8 	%rs182, [%r8+8];
	ld.shared.u8 	%rs181, [%r8+9];
	ld.shared.u8 	%rs180, [%r8+10];
	ld.shared.u8 	%rs179, [%r8+11];
	ld.shared.u8 	%rs178, [%r8+12];
	ld.shared.u8 	%rs177, [%r8+13];
	ld.shared.u8 	%rs176, [%r8+14];
	ld.shared.u8 	%rs175, [%r8+15];
	ld.shared.u8 	%rs174, [%r8+16];
	ld.shared.u8 	%rs173, [%r8+17];
	ld.shared.u8 	%rs172, [%r8+18];
	bar.sync 	0;
	add.s32 	%r484, %r484, 5;
	add.s32 	%r483, %r483, -5;
	bra.uni 	$L__BB5_39;

}
	// .globl	_ZN3cub18CUB_300001_SM_10006detail10radix_sort30DeviceRadixSortHistogramKernelINS1_5radix10policy_hubIhNS0_8NullTypeEyE10Policy1000ELNS0_9SortOrderE0EhyNS1_21identity_decomposer_tEEEvPT2_PKT1_SB_iiT3_
.visible .entry _ZN3cub18CUB_300001_SM_10006detail10radix_sort30DeviceRadixSortHistogramKernelINS1_5radix10policy_hubIhNS0_8NullTypeEyE10Policy1000ELNS0_9SortOrderE0EhyNS1_21identity_decomposer_tEEEvPT2_PKT1_SB_iiT3_(
	.param .u64 .ptr .align 1 _ZN3cub18CUB_300001_SM_10006detail10radix_sort30DeviceRadixSortHistogramKernelINS1_5radix10policy_hubIhNS0_8NullTypeEyE10Policy1000ELNS0_9SortOrderE0EhyNS1_21identity_decomposer_tEEEvPT2_PKT1_SB_iiT3__param_0,
	.param .u64 .ptr .align 1 _ZN3cub18CUB_300001_SM_10006detail10radix_sort30DeviceRadixSortHistogramKernelINS1_5radix10policy_hubIhNS0_8NullTypeEyE10Policy1000ELNS0_9SortOrderE0EhyNS1_21identity_decomposer_tEEEvPT2_PKT1_SB_iiT3__param_1,
	.param .u64 _ZN3cub18CUB_300001_SM_10006detail10radix_sort30DeviceRadixSortHistogramKernelINS1_5radix10policy_hubIhNS0_8NullTypeEyE10Policy1000ELNS0_9SortOrderE0EhyNS1_21identity_decomposer_tEEEvPT2_PKT1_SB_iiT3__param_2,
	.param .u32 _ZN3cub18CUB_300001_SM_10006detail10radix_sort30DeviceRadixSortHistogramKernelINS1_5radix10policy_hubIhNS0_8NullTypeEyE10Policy1000ELNS0_9SortOrderE0EhyNS1_21identity_decomposer_tEEEvPT2_PKT1_SB_iiT3__param_3,
	.param .u32 _ZN3cub18CUB_300001_SM_10006detail10radix_sort30DeviceRadixSortHistogramKernelINS1_5radix10policy_hubIhNS0_8NullTypeEyE10Policy1000ELNS0_9SortOrderE0EhyNS1_21identity_decomposer_tEEEvPT2_PKT1_SB_iiT3__param_4,
	.param .align 1 .b8 _ZN3cub18CUB_300001_SM_10006detail10radix_sort30DeviceRadixSortHistogramKernelINS1_5radix10policy_hubIhNS0_8NullTypeEyE10Policy1000ELNS0_9SortOrderE0EhyNS1_21identity_decomposer_tEEEvPT2_PKT1_SB_iiT3__param_5[1]
)
.maxntid 128
{
	.reg .pred 	%p<91>;
	.reg .b16 	%rs<111>;
	.reg .b32 	%r<393>;
	.reg .b64 	%rd<135>;
	// demoted variable
	.shared .align 4 .b8 _ZZN3cub18CUB_300001_SM_10006detail10radix_sort30DeviceRadixSortHistogramKernelINS1_5radix10policy_hubIhNS0_8NullTypeEyE10Policy1000ELNS0_9SortOrderE0EhyNS1_21identity_decomposer_tEEEvPT2_PKT1_SB_iiT3_E12temp_storage[1024];
	ld.param.u64 	%rd18, [_ZN3cub18CUB_300001_SM_10006detail10radix_sort30DeviceRadixSortHistogramKernelINS1_5radix10policy_hubIhNS0_8NullTypeEyE10Policy1000ELNS0_9SortOrderE0EhyNS1_21identity_decomposer_tEEEvPT2_PKT1_SB_iiT3__param_0];
	ld.param.u64 	%rd19, [_ZN3cub18CUB_300001_SM_10006detail10radix_sort30DeviceRadixSortHistogramKernelINS1_5radix10policy_hubIhNS0_8NullTypeEyE10Policy1000ELNS0_9SortOrderE0EhyNS1_21identity_decomposer_tEEEvPT2_PKT1_SB_iiT3__param_1];
	ld.param.u64 	%rd17, [_ZN3cub18CUB_300001_SM_10006detail10radix_sort30DeviceRadixSortHistogramKernelINS1_5radix10policy_hubIhNS0_8NullTypeEyE10Policy1000ELNS0_9SortOrderE0EhyNS1_21identity_decomposer_tEEEvPT2_PKT1_SB_iiT3__param_2];
	ld.param.u32 	%r111, [_ZN3cub18CUB_300001_SM_10006detail10radix_sort30DeviceRadixSortHistogramKernelINS1_5radix10policy_hubIhNS0_8NullTypeEyE10Policy1000ELNS0_9SortOrderE0EhyNS1_21identity_decomposer_tEEEvPT2_PKT1_SB_iiT3__param_3];
	ld.param.u32 	%r112, [_ZN3cub18CUB_300001_SM_10006detail10radix_sort30DeviceRadixSortHistogramKernelINS1_5radix10policy_hubIhNS0_8NullTypeEyE10Policy1000ELNS0_9SortOrderE0EhyNS1_21identity_decomposer_tEEEvPT2_PKT1_SB_iiT3__param_4];
	cvta.to.global.u64 	%rd1, %rd19;
	cvta.to.global.u64 	%rd2, %rd18;
	setp.eq.s64 	%p2, %rd17, 0;
	@%p2 bra 	$L__BB6_153;
	sub.s32 	%r113, %r112, %r111;
	add.s32 	%r114, %r113, 7;
	shr.s32 	%r115, %r114, 31;
	shr.u32 	%r116, %r115, 29;
	add.s32 	%r117, %r114, %r116;
	shr.s32 	%r118, %r117, 3;
	mov.u32 	%r119, %tid.x;
	setp.gt.u32 	%p3, %r119, 255;
	setp.lt.s32 	%p4, %r114, 8;
	mov.u32 	%r120, %ctaid.x;
	shl.b32 	%r121, %r120, 11;
	cvt.u64.u32 	%rd3, %r121;
	mov.u32 	%r122, %nctaid.x;
	shl.b32 	%r123, %r122, 11;
	cvt.u64.u32 	%rd4, %r123;
	add.s32 	%r1, %r118, -1;
	and.b32  	%r2, %r118, 15;
	and.b32  	%r3, %r118, 7;
	add.s32 	%r4, %r3, -1;
	and.b32  	%r5, %r118, 3;
	or.pred  	%p1, %p3, %p4;
	shl.b32 	%r124, %r119, 2;
	mov.u32 	%r125, _ZZN3cub18CUB_300001_SM_10006detail10radix_sort30DeviceRadixSortHistogramKernelINS1_5radix10policy_hubIhNS0_8NullTypeEyE10Policy1000ELNS0_9SortOrderE0EhyNS1_21identity_decomposer_tEEEvPT2_PKT1_SB_iiT3_E12temp_storage;
	add.s32 	%r6, %r125, %r124;
	and.b32  	%r7, %r118, 268435440;
	cvt.u64.u32 	%rd5, %r119;
	add.s32 	%r8, %r119, 128;
	add.s32 	%r9, %r119, 256;
	add.s32 	%r10, %r119, 384;
	add.s32 	%r11, %r119, 512;
	add.s32 	%r12, %r119, 640;
	add.s32 	%r13, %r119, 768;
	or.b32  	%r14, %r119, 1024;
	add.s32 	%r15, %r119, 1920;
	and.b32  	%r16, %r118, 268435448;
	and.b32  	%r17, %r118, 1;
	neg.s32 	%r18, %r7;
	add.s32 	%r19, %r6, 8192;
	add.s64 	%rd21, %rd17, -1;
	shr.u64 	%rd22, %rd21, 30;
	add.s64 	%rd23, %rd22, 1;
	min.u64 	%rd6, %rd23, %rd17;
	mov.b64 	%rd133, 0;
$L__BB6_2:
	@%p1 bra 	$L__BB6_30;
	setp.lt.u32 	%p5, %r1, 15;
	mov.b32 	%r377, 0;
	@%p5 bra 	$L__BB6_6;
	mov.u32 	%r374, %r19;
	mov.u32 	%r375, %r18;
$L__BB6_5:
	.pragma "nounroll";
	mov.b32 	%r127, 0;
	st.shared.u32 	[%r374+-8192], %r127;
	st.shared.u32 	[%r374+-7168], %r127;
	st.shared.u32 	[%r374+-6144], %r127;
	st.shared.u32 	[%r374+-5120], %r127;
	st.shared.u32 	[%r374+-4096], %r127;
	st.shared.u32 	[%r374+-3072], %r127;
	st.shared.u32 	[%r374+-2048], %r127;
	st.shared.u32 	[%r374+-1024], %r127;
	st.shared.u32 	[%r374], %r127;
	st.shared.u32 	[%r374+1024], %r127;
	st.shared.u32 	[%r374+2048], %r127;
	st.shared.u32 	[%r374+3072], %r127;
	st.shared.u32 	[%r374+4096], %r127;
	st.shared.u32 	[%r374+5120], %r127;
	st.shared.u32 	[%r374+6144], %r127;
	st.shared.u32 	[%r374+7168], %r127;
	add.s32 	%r375, %r375, 16;
	add.s32 	%r374, %r374, 16384;
	setp.ne.s32 	%p6, %r375, 0;
	mov.u32 	%r377, %r7;
	@%p6 bra 	$L__BB6_5;
$L__BB6_6:
	add.s32 	%r25, %r2, -1;
	setp.eq.s32 	%p7, %r2, 0;
	@%p7 bra 	$L__BB6_16;
	setp.lt.u32 	%p8, %r25, 7;
	@%p8 bra 	$L__BB6_9;
	shl.b32 	%r128, %r377, 10;
	add.s32 	%r129, %r6, %r128;
	mov.b32 	%r130, 0;
	st.shared.u32 	[%r129], %r130;
	st.shared.u32 	[%r129+1024], %r130;
	st.shared.u32 	[%r129+2048], %r130;
	st.shared.u32 	[%r129+3072], %r130;
	st.shared.u32 	[%r129+4096], %r130;
	st.shared.u32 	[%r129+5120], %r130;
	st.shared.u32 	[%r129+6144], %r130;
	st.shared.u32 	[%r129+7168], %r130;
	add.s32 	%r377, %r377, 8;
$L__BB6_9:
	setp.eq.s32 	%p9, %r3, 0;
	@%p9 bra 	$L__BB6_16;
	setp.lt.u32 	%p10, %r4, 3;
	@%p10 bra 	$L__BB6_12;
	shl.b32 	%r131, %r377, 10;
	add.s32 	%r132, %r6, %r131;
	mov.b32 	%r133, 0;
	st.shared.u32 	[%r132], %r133;
	st.shared.u32 	[%r132+1024], %r133;
	st.shared.u32 	[%r132+2048], %r133;
	st.shared.u32 	[%r132+3072], %r133;
	add.s32 	%r377, %r377, 4;
$L__BB6_12:
	setp.eq.s32 	%p11, %r5, 0;
	@%p11 bra 	$L__BB6_16;
	setp.eq.s32 	%p12, %r5, 1;
	shl.b32 	%r134, %r377, 10;
	add.s32 	%r30, %r6, %r134;
	mov.b32 	%r135, 0;
	st.shared.u32 	[%r30], %r135;
	@%p12 bra 	$L__BB6_16;
	setp.eq.s32 	%p13, %r5, 2;
	mov.b32 	%r136, 0;
	st.shared.u32 	[%r30+1024], %r136;
	@%p13 bra 	$L__BB6_16;
	mov.b32 	%r137, 0;
	st.shared.u32 	[%r30+2048], %r137;
$L__BB6_16:
	cvt.u32.u64 	%r138, %rd5;
	setp.gt.u32 	%p14, %r138, 127;
	@%p14 bra 	$L__BB6_30;
	setp.lt.u32 	%p15, %r1, 15;
	mov.b32 	%r381, 0;
	@%p15 bra 	$L__BB6_20;
	mov.b32 	%r379, 0;
$L__BB6_19:
	.pragma "nounroll";
	shl.b32 	%r141, %r379, 10;
	add.s32 	%r142, %r6, %r141;
	mov.b32 	%r143, 0;
	st.shared.u32 	[%r142+512], %r143;
	st.shared.u32 	[%r142+1536], %r143;
	st.shared.u32 	[%r142+2560], %r143;
	st.shared.u32 	[%r142+3584], %r143;
	st.shared.u32 	[%r142+4608], %r143;
	st.shared.u32 	[%r142+5632], %r143;
	st.shared.u32 	[%r142+6656], %r143;
	st.shared.u32 	[%r142+7680], %r143;
	st.shared.u32 	[%r142+8704], %r143;
	st.shared.u32 	[%r142+9728], %r143;
	st.shared.u32 	[%r142+10752], %r143;
	st.shared.u32 	[%r142+11776], %r143;
	st.shared.u32 	[%r142+12800], %r143;
	st.shared.u32 	[%r142+13824], %r143;
	st.shared.u32 	[%r142+14848], %r143;
	st.shared.u32 	[%r142+15872], %r143;
	add.s32 	%r379, %r379, 16;
	setp.ne.s32 	%p16, %r379, %r7;
	mov.u32 	%r381, %r7;
	@%p16 bra 	$L__BB6_19;
$L__BB6_20:
	setp.eq.s32 	%p17, %r2, 0;
	@%p17 bra 	$L__BB6_30;
	setp.lt.u32 	%p18, %r25, 7;
	@%p18 bra 	$L__BB6_23;
	shl.b32 	%r144, %r381, 10;
	add.s32 	%r145, %r6, %r144;
	mov.b32 	%r146, 0;
	st.shared.u32 	[%r145+512], %r146;
	st.shared.u32 	[%r145+1536], %r146;
	st.shared.u32 	[%r145+2560], %r146;
	st.shared.u32 	[%r145+3584], %r146;
	st.shared.u32 	[%r145+4608], %r146;
	st.shared.u32 	[%r145+5632], %r146;
	st.shared.u32 	[%r145+6656], %r146;
	st.shared.u32 	[%r145+7680], %r146;
	add.s32 	%r381, %r381, 8;
$L__BB6_23:
	setp.eq.s32 	%p19, %r3, 0;
	@%p19 bra 	$L__BB6_30;
	setp.lt.u32 	%p20, %r4, 3;
	@%p20 bra 	$L__BB6_26;
	shl.b32 	%r147, %r381, 10;
	add.s32 	%r148, %r6, %r147;
	mov.b32 	%r149, 0;
	st.shared.u32 	[%r148+512], %r149;
	st.shared.u32 	[%r148+1536], %r149;
	st.shared.u32 	[%r148+2560], %r149;
	st.shared.u32 	[%r148+3584], %r149;
	add.s32 	%r381, %r381, 4;
$L__BB6_26:
	setp.eq.s32 	%p21, %r5, 0;
	@%p21 bra 	$L__BB6_30;
	setp.eq.s32 	%p22, %r5, 1;
	shl.b32 	%r150, %r381, 10;
	add.s32 	%r38, %r6, %r150;
	mov.b32 	%r151, 0;
	st.shared.u32 	[%r38+512], %r151;
	@%p22 bra 	$L__BB6_30;
	setp.eq.s32 	%p23, %r5, 2;
	mov.b32 	%r152, 0;
	st.shared.u32 	[%r38+1536], %r152;
	@%p23 bra 	$L__BB6_30;
	mov.b32 	%r153, 0;
	st.shared.u32 	[%r38+2560], %r153;
$L__BB6_30:
	bar.sync 	0;
	bar.sync 	0;
	shl.b64 	%rd8, %rd133, 30;
	sub.s64 	%rd24, %rd17, %rd8;
	min.u64 	%rd9, %rd24, 1073741824;
	setp.le.u64 	%p24, %rd9, %rd3;
	@%p24 bra 	$L__BB6_70;
	mov.u64 	%rd134, %rd3;
$L__BB6_32:
	add.s64 	%rd11, %rd134, %rd8;
	sub.s64 	%rd12, %rd17, %rd11;
	setp.lt.u64 	%p25, %rd12, 2048;
	@%p25 bra 	$L__BB6_34;
	add.s64 	%rd26, %rd11, %rd5;
	add.s64 	%rd27, %rd1, %rd26;
	ld.global.u8 	%rs110, [%rd27];
	ld.global.u8 	%rs109, [%rd27+128];
	ld.global.u8 	%rs108, [%rd27+256];
	ld.global.u8 	%rs107, [%rd27+384];
	ld.global.u8 	%rs106, [%rd27+512];
	ld.global.u8 	%rs105, [%rd27+640];
	ld.global.u8 	%rs104, [%rd27+768];
	ld.global.u8 	%rs103, [%rd27+896];
	ld.global.u8 	%rs102, [%rd27+1024];
	ld.global.u8 	%rs101, [%rd27+1152];
	ld.global.u8 	%rs100, [%rd27+1280];
	ld.global.u8 	%rs99, [%rd27+1408];
	ld.global.u8 	%rs98, [%rd27+1536];
	ld.global.u8 	%rs97, [%rd27+1664];
	ld.global.u8 	%rs96, [%rd27+1792];
	ld.global.u8 	%rs95, [%rd27+1920];
	bra.uni 	$L__BB6_66;
$L__BB6_34:
	cvt.u32.u64 	%r154, %rd5;
	cvt.u32.u64 	%r39, %rd12;
	setp.ge.s32 	%p26, %r154, %r39;
	add.s64 	%rd25, %rd11, %rd5;
	add.s64 	%rd13, %rd1, %rd25;
	mov.b16 	%rs110, 255;
	@%p26 bra 	$L__BB6_36;
	ld.global.u8 	%rs110, [%rd13];
$L__BB6_36:
	setp.ge.s32 	%p27, %r8, %r39;
	mov.b16 	%rs109, 255;
	@%p27 bra 	$L__BB6_38;
	ld.global.u8 	%rs109, [%rd13+128];
$L__BB6_38:
	setp.ge.s32 	%p28, %r9, %r39;
	mov.b16 	%rs108, 255;
	@%p28 bra 	$L__BB6_40;
	ld.global.u8 	%rs108, [%rd13+256];
$L__BB6_40:
	setp.ge.s32 	%p29, %r10, %r39;
	mov.b16 	%rs107, 255;
	@%p29 bra 	$L__BB6_42;
	ld.global.u8 	%rs107, [%rd13+384];
$L__BB6_42:
	setp.ge.s32 	%p30, %r11, %r39;
	mov.b16 	%rs106, 255;
	@%p30 bra 	$L__BB6_44;
	ld.global.u8 	%rs106, [%rd13+512];
$L__BB6_44:
	setp.ge.s32 	%p31, %r12, %r39;
	mov.b16 	%rs105, 255;
	@%p31 bra 	$L__BB6_46;
	ld.global.u8 	%rs105, [%rd13+640];
$L__BB6_46:
	setp.ge.s32 	%p32, %r13, %r39;
	mov.b16 	%rs104, 255;
	@%p32 bra 	$L__BB6_48;
	ld.global.u8 	%rs104, [%rd13+768];
$L__BB6_48:
	mov.u32 	%r155, %tid.x;
	add.s32 	%r156, %r155, 896;
	setp.ge.s32 	%p33, %r156, %r39;
	mov.b16 	%rs103, 255;
	@%p33 bra 	$L__BB6_50;
	ld.global.u8 	%rs103, [%rd13+896];
$L__BB6_50:
	setp.ge.s32 	%p34, %r14, %r39;
	mov.b16 	%rs102, 255;
	@%p34 bra 	$L__BB6_52;
	ld.global.u8 	%rs102, [%rd13+1024];
$L__BB6_52:
	add.s32 	%r158, %r155, 1152;
	setp.ge.s32 	%p35, %r158, %r39;
	mov.b16 	%rs101, 255;
	@%p35 bra 	$L__BB6_54;
	ld.global.u8 	%rs101, [%rd13+1152];
$L__BB6_54:
	add.s32 	%r160, %r155, 1280;
	setp.ge.s32 	%p36, %r160, %r39;
	mov.b16 	%rs100, 255;
	@%p36 bra 	$L__BB6_56;
	ld.global.u8 	%rs100, [%rd13+1280];
$L__BB6_56:
	add.s32 	%r162, %r155, 1408;
	setp.ge.s32 	%p37, %r162, %r39;
	mov.b16 	%rs99, 255;
	@%p37 bra 	$L__BB6_58;
	ld.global.u8 	%rs99, [%rd13+1408];
$L__BB6_58:
	add.s32 	%r164, %r155, 1536;
	setp.ge.s32 	%p38, %r164, %r39;
	mov.b16 	%rs98, 255;
	@%p38 bra 	$L__BB6_60;
	ld.global.u8 	%rs98, [%rd13+1536];
$L__BB6_60:
	add.s32 	%r166, %r155, 1664;
	setp.ge.s32 	%p39, %r166, %r39;
	mov.b16 	%rs97, 255;
	@%p39 bra 	$L__BB6_62;
	ld.global.u8 	%rs97, [%rd13+1664];
$L__BB6_62:
	add.s32 	%r168, %r155, 1792;
	setp.ge.s32 	%p40, %r168, %r39;
	mov.b16 	%rs96, 255;
	@%p40 bra 	$L__BB6_64;
	ld.global.u8 	%rs96, [%rd13+1792];
$L__BB6_64:
	setp.ge.s32 	%p41, %r15, %r39;
	mov.b16 	%rs95, 255;
	@%p41 bra 	$L__BB6_66;
	ld.global.u8 	%rs95, [%rd13+1920];
$L__BB6_66:
	setp.le.s32 	%p42, %r112, %r111;
	@%p42 bra 	$L__BB6_69;
	cvt.u32.u16 	%r170, %rs110;
	and.b32  	%r40, %r170, 255;
	cvt.u32.u16 	%r171, %rs109;
	and.b32  	%r41, %r171, 255;
	cvt.u32.u16 	%r172, %rs108;
	and.b32  	%r42, %r172, 255;
	cvt.u32.u16 	%r173, %rs107;
	and.b32  	%r43, %r173, 255;
	cvt.u32.u16 	%r174, %rs106;
	and.b32  	%r44, %r174, 255;
	cvt.u32.u16 	%r175, %rs105;
	and.b32  	%r45, %r175, 255;
	cvt.u32.u16 	%r176, %rs104;
	and.b32  	%r46, %r176, 255;
	cvt.u32.u16 	%r177, %rs103;
	and.b32  	%r47, %r177, 255;
	cvt.u32.u16 	%r178, %rs102;
	and.b32  	%r48, %r178, 255;
	cvt.u32.u16 	%r179, %rs101;
	and.b32  	%r49, %r179, 255;
	cvt.u32.u16 	%r180, %rs100;
	and.b32  	%r50, %r180, 255;
	cvt.u32.u16 	%r181, %rs99;
	and.b32  	%r51, %r181, 255;
	cvt.u32.u16 	%r182, %rs98;
	and.b32  	%r52, %r182, 255;
	cvt.u32.u16 	%r183, %rs97;
	and.b32  	%r53, %r183, 255;
	cvt.u32.u16 	%r184, %rs96;
	and.b32  	%r54, %r184, 255;
	cvt.u32.u16 	%r185, %rs95;
	and.b32  	%r55, %r185, 255;
	mov.b32 	%r383, 0;
	mov.u32 	%r384, %r111;
$L__BB6_68:
	sub.s32 	%r186, %r112, %r384;
	shl.b32 	%r187, %r383, 10;
	mov.u32 	%r188, _ZZN3cub18CUB_300001_SM_10006detail10radix_sort30DeviceRadixSortHistogramKernelINS1_5radix10policy_hubIhNS0_8NullTypeEyE10Policy1000ELNS0_9SortOrderE0EhyNS1_21identity_decomposer_tEEEvPT2_PKT1_SB_iiT3_E12temp_storage;
	add.s32 	%r189, %r188, %r187;
	and.b32  	%r190, %r384, 255;
	min.s32 	%r191, %r186, 8;
	mov.b32 	%r192, -1;
	shl.b32 	%r193, %r192, %r191;
	not.b32 	%r194, %r193;
	shr.u32 	%r195, %r40, %r190;
	and.b32  	%r196, %r195, %r194;
	shl.b32 	%r197, %r196, 2;
	add.s32 	%r198, %r189, %r197;
	atom.shared.add.u32 	%r199, [%r198], 1;
	shr.u32 	%r200, %r41, %r190;
	and.b32  	%r201, %r200, %r194;
	shl.b32 	%r202, %r201, 2;
	add.s32 	%r203, %r189, %r202;
	atom.shared.add.u32 	%r204, [%r203], 1;
	shr.u32 	%r205, %r42, %r190;
	and.b32  	%r206, %r205, %r194;
	shl.b32 	%r207, %r206, 2;
	add.s32 	%r208, %r189, %r207;
	atom.shared.add.u32 	%r209, [%r208], 1;
	shr.u32 	%r210, %r43, %r190;
	and.b32  	%r211, %r210, %r194;
	shl.b32 	%r212, %r211, 2;
	add.s32 	%r213, %r189, %r212;
	atom.shared.add.u32 	%r214, [%r213], 1;
	shr.u32 	%r215, %r44, %r190;
	and.b32  	%r216, %r215, %r194;
	shl.b32 	%r217, %r216, 2;
	add.s32 	%r218, %r189, %r217;
	atom.shared.add.u32 	%r219, [%r218], 1;
	shr.u32 	%r220, %r45, %r190;
	and.b32  	%r221, %r220, %r194;
	shl.b32 	%r222, %r221, 2;
	add.s32 	%r223, %r189, %r222;
	atom.shared.add.u32 	%r224, [%r223], 1;
	shr.u32 	%r225, %r46, %r190;
	and.b32  	%r226, %r225, %r194;
	shl.b32 	%r227, %r226, 2;
	add.s32 	%r228, %r189, %r227;
	atom.shared.add.u32 	%r229, [%r228], 1;
	shr.u32 	%r230, %r47, %r190;
	and.b32  	%r231, %r230, %r194;
	shl.b32 	%r232, %r231, 2;
	add.s32 	%r233, %r189, %r232;
	atom.shared.add.u32 	%r234, [%r233], 1;
	shr.u32 	%r235, %r48, %r190;
	and.b32  	%r236, %r235, %r194;
	shl.b32 	%r237, %r236, 2;
	add.s32 	%r238, %r189, %r237;
	atom.shared.add.u32 	%r239, [%r238], 1;
	shr.u32 	%r240, %r49, %r190;
	and.b32  	%r241, %r240, %r194;
	shl.b32 	%r242, %r241, 2;
	add.s32 	%r243, %r189, %r242;
	atom.shared.add.u32 	%r244, [%r243], 1;
	shr.u32 	%r245, %r50, %r190;
	and.b32  	%r246, %r245, %r194;
	shl.b32 	%r247, %r246, 2;
	add.s32 	%r248, %r189, %r247;
	atom.shared.add.u32 	%r249, [%r248], 1;
	shr.u32 	%r250, %r51, %r190;
	and.b32  	%r251, %r250, %r194;
	shl.b32 	%r252, %r251, 2;
	add.s32 	%r253, %r189, %r252;
	atom.shared.add.u32 	%r254, [%r253], 1;
	shr.u32 	%r255, %r52, %r190;
	and.b32  	%r256, %r255, %r194;
	shl.b32 	%r257, %r256, 2;
	add.s32 	%r258, %r189, %r257;
	atom.shared.add.u32 	%r259, [%r258], 1;
	shr.u32 	%r260, %r53, %r190;
	and.b32  	%r261, %r260, %r194;
	shl.b32 	%r262, %r261, 2;
	add.s32 	%r263, %r189, %r262;
	atom.shared.add.u32 	%r264, [%r263], 1;
	shr.u32 	%r265, %r54, %r190;
	and.b32  	%r266, %r265, %r194;
	shl.b32 	%r267, %r266, 2;
	add.s32 	%r268, %r189, %r267;
	atom.shared.add.u32 	%r269, [%r268], 1;
	shr.u32 	%r270, %r55, %r190;
	and.b32  	%r271, %r270, %r194;
	shl.b32 	%r272, %r271, 2;
	add.s32 	%r273, %r189, %r272;
	atom.shared.add.u32 	%r274, [%r273], 1;
	add.s32 	%r384, %r384, 8;
	add.s32 	%r383, %r383, 1;
	setp.lt.s32 	%p43, %r384, %r112;
	@%p43 bra 	$L__BB6_68;
$L__BB6_69:
	add.s64 	%rd134, %rd134, %rd4;
	setp.lt.u64 	%p44, %rd134, %rd9;
	@%p44 bra 	$L__BB6_32;
$L__BB6_70:
	bar.sync 	0;
	@%p1 bra 	$L__BB6_152;
	setp.lt.u32 	%p45, %r1, 7;
	mov.b32 	%r387, 0;
	@%p45 bra 	$L__BB6_90;
	mov.b32 	%r385, 0;
$L__BB6_73:
	.pragma "nounroll";
	shl.b32 	%r277, %r385, 10;
	add.s32 	%r61, %r6, %r277;
	ld.shared.u32 	%r62, [%r61];
	setp.eq.s32 	%p46, %r62, 0;
	@%p46 bra 	$L__BB6_75;
	cvt.u32.u64 	%r278, %rd5;
	shl.b32 	%r279, %r385, 8;
	add.s32 	%r280, %r279, %r278;
	mul.wide.u32 	%rd28, %r280, 8;
	add.s64 	%rd29, %rd2, %rd28;
	cvt.u64.u32 	%rd30, %r62;
	atom.global.add.u64 	%rd31, [%rd29], %rd30;
$L__BB6_75:
	ld.shared.u32 	%r63, [%r61+1024];
	setp.eq.s32 	%p47, %r63, 0;
	@%p47 bra 	$L__BB6_77;
	cvt.u32.u64 	%r281, %rd5;
	shl.b32 	%r282, %r385, 8;
	add.s32 	%r283, %r282, %r281;
	add.s32 	%r284, %r283, 256;
	mul.wide.u32 	%rd32, %r284, 8;
	add.s64 	%rd33, %rd2, %rd32;
	cvt.u64.u32 	%rd34, %r63;
	atom.global.add.u64 	%rd35, [%rd33], %rd34;
$L__BB6_77:
	ld.shared.u32 	%r64, [%r61+2048];
	setp.eq.s32 	%p48, %r64, 0;
	@%p48 bra 	$L__BB6_79;
	cvt.u32.u64 	%r285, %rd5;
	shl.b32 	%r286, %r385, 8;
	add.s32 	%r287, %r286, %r285;
	add.s32 	%r288, %r287, 512;
	mul.wide.u32 	%rd36, %r288, 8;
	add.s64 	%rd37, %rd2, %rd36;
	cvt.u64.u32 	%rd38, %r64;
	atom.global.add.u64 	%rd39, [%rd37], %rd38;
$L__BB6_79:
	ld.shared.u32 	%r65, [%r61+3072];
	setp.eq.s32 	%p49, %r65, 0;
	@%p49 bra 	$L__BB6_81;
	cvt.u32.u64 	%r289, %rd5;
	shl.b32 	%r290, %r385, 8;
	add.s32 	%r291, %r290, %r289;
	add.s32 	%r292, %r291, 768;
	mul.wide.u32 	%rd40, %r292, 8;
	add.s64 	%rd41, %rd2, %rd40;
	cvt.u64.u32 	%rd42, %r65;
	atom.global.add.u64 	%rd43, [%rd41], %rd42;
$L__BB6_81:
	ld.shared.u32 	%r66, [%r61+4096];
	setp.eq.s32 	%p50, %r66, 0;
	@%p50 bra 	$L__BB6_83;
	cvt.u32.u64 	%r293, %rd5;
	shl.b32 	%r294, %r385, 8;
	add.s32 	%r295, %r294, %r293;
	add.s32 	%r296, %r295, 1024;
	mul.wide.u32 	%rd44, %r296, 8;
	add.s64 	%rd45, %rd2, %rd44;
	cvt.u64.u32 	%rd46, %r66;
	atom.global.add.u64 	%rd47, [%rd45], %rd46;
$L__BB6_83:
	ld.shared.u32 	%r67, [%r61+5120];
	setp.eq.s32 	%p51, %r67, 0;
	@%p51 bra 	$L__BB6_85;
	cvt.u32.u64 	%r297, %rd5;
	shl.b32 	%r298, %r385, 8;
	add.s32 	%r299, %r298, %r297;
	add.s32 	%r300, %r299, 1280;
	mul.wide.u32 	%rd48, %r300, 8;
	add.s64 	%rd49, %rd2, %rd48;
	cvt.u64.u32 	%rd50, %r67;
	atom.global.add.u64 	%rd51, [%rd49], %rd50;
$L__BB6_85:
	ld.shared.u32 	%r68, [%r61+6144];
	setp.eq.s32 	%p52, %r68, 0;
	@%p52 bra 	$L__BB6_87;
	cvt.u32.u64 	%r301, %rd5;
	shl.b32 	%r302, %r385, 8;
	add.s32 	%r303, %r302, %r301;
	add.s32 	%r304, %r303, 1536;
	mul.wide.u32 	%rd52, %r304, 8;
	add.s64 	%rd53, %rd2, %rd52;
	cvt.u64.u32 	%rd54, %r68;
	atom.global.add.u64 	%rd55, [%rd53], %rd54;
$L__BB6_87:
	ld.shared.u32 	%r69, [%r61+7168];
	setp.eq.s32 	%p53, %r69, 0;
	@%p53 bra 	$L__BB6_89;
	cvt.u32.u64 	%r305, %rd5;
	shl.b32 	%r306, %r385, 8;
	add.s32 	%r307, %r306, %r305;
	add.s32 	%r308, %r307, 1792;
	mul.wide.u32 	%rd56, %r308, 8;
	add.s64 	%rd57, %rd2, %rd56;
	cvt.u64.u32 	%rd58, %r69;
	atom.global.add.u64 	%rd59, [%rd57], %rd58;
$L__BB6_89:
	add.s32 	%r385, %r385, 8;
	setp.ne.s32 	%p54, %r385, %r16;
	mov.u32 	%r387, %r16;
	@%p54 bra 	$L__BB6_73;
$L__BB6_90:
	add.s32 	%r72, %r5, -1;
	setp.eq.s32 	%p55, %r3, 0;
	@%p55 bra 	$L__BB6_111;
	setp.lt.u32 	%p56, %r4, 3;
	@%p56 bra 	$L__BB6_101;
	shl.b32 	%r309, %r387, 10;
	add.s32 	%r73, %r6, %r309;
	ld.shared.u32 	%r74, [%r73];
	setp.eq.s32 	%p57, %r74, 0;
	@%p57 bra 	$L__BB6_94;
	cvt.u32.u64 	%r310, %rd5;
	shl.b32 	%r311, %r387, 8;
	add.s32 	%r312, %r311, %r310;
	mul.wide.u32 	%rd60, %r312, 8;
	add.s64 	%rd61, %rd2, %rd60;
	cvt.u64.u32 	%rd62, %r74;
	atom.global.add.u64 	%rd63, [%rd61], %rd62;
$L__BB6_94:
	ld.shared.u32 	%r75, [%r73+1024];
	setp.eq.s32 	%p58, %r75, 0;
	@%p58 bra 	$L__BB6_96;
	cvt.u32.u64 	%r313, %rd5;
	shl.b32 	%r314, %r387, 8;
	add.s32 	%r315, %r314, %r313;
	add.s32 	%r316, %r315, 256;
	mul.wide.u32 	%rd64, %r316, 8;
	add.s64 	%rd65, %rd2, %rd64;
	cvt.u64.u32 	%rd66, %r75;
	atom.global.add.u64 	%rd67, [%rd65], %rd66;
$L__BB6_96:
	ld.shared.u32 	%r76, [%r73+2048];
	setp.eq.s32 	%p59, %r76, 0;
	@%p59 bra 	$L__BB6_98;
	cvt.u32.u64 	%r317, %rd5;
	shl.b32 	%r318, %r387, 8;
	add.s32 	%r319, %r318, %r317;
	add.s32 	%r320, %r319, 512;
	mul.wide.u32 	%rd68, %r320, 8;
	add.s64 	%rd69, %rd2, %rd68;
	cvt.u64.u32 	%rd70, %r76;
	atom.global.add.u64 	%rd71, [%rd69], %rd70;
$L__BB6_98:
	ld.shared.u32 	%r77, [%r73+3072];
	setp.eq.s32 	%p60, %r77, 0;
	@%p60 bra 	$L__BB6_100;
	cvt.u32.u64 	%r321, %rd5;
	shl.b32 	%r322, %r387, 8;
	add.s32 	%r323, %r322, %r321;
	add.s32 	%r324, %r323, 768;
	mul.wide.u32 	%rd72, %r324, 8;
	add.s64 	%rd73, %rd2, %rd72;
	cvt.u64.u32 	%rd74, %r77;
	atom.global.add.u64 	%rd75, [%rd73], %rd74;
$L__BB6_100:
	add.s32 	%r387, %r387, 4;
$L__BB6_101:
	setp.eq.s32 	%p61, %r5, 0;
	@%p61 bra 	$L__BB6_111;
	setp.eq.s32 	%p62, %r72, 0;
	@%p62 bra 	$L__BB6_108;
	shl.b32 	%r325, %r387, 10;
	add.s32 	%r80, %r6, %r325;
	ld.shared.u32 	%r81, [%r80];
	setp.eq.s32 	%p63, %r81, 0;
	@%p63 bra 	$L__BB6_105;
	cvt.u32.u64 	%r326, %rd5;
	shl.b32 	%r327, %r387, 8;
	add.s32 	%r328, %r327, %r326;
	mul.wide.u32 	%rd76, %r328, 8;
	add.s64 	%rd77, %rd2, %rd76;
	cvt.u64.u32 	%rd78, %r81;
	atom.global.add.u64 	%rd79, [%rd77], %rd78;
$L__BB6_105:
	ld.shared.u32 	%r82, [%r80+1024];
	setp.eq.s32 	%p64, %r82, 0;
	@%p64 bra 	$L__BB6_107;
	cvt.u32.u64 	%r329, %rd5;
	shl.b32 	%r330, %r387, 8;
	add.s32 	%r331, %r330, %r329;
	add.s32 	%r332, %r331, 256;
	mul.wide.u32 	%rd80, %r332, 8;
	add.s64 	%rd81, %rd2, %rd80;
	cvt.u64.u32 	%rd82, %r82;
	atom.global.add.u64 	%rd83, [%rd81], %rd82;
$L__BB6_107:
	add.s32 	%r387, %r387, 2;
$L__BB6_108:
	setp.eq.s32 	%p65, %r17, 0;
	@%p65 bra 	$L__BB6_111;
	shl.b32 	%r333, %r387, 10;
	add.s32 	%r334, %r6, %r333;
	ld.shared.u32 	%r85, [%r334];
	setp.eq.s32 	%p66, %r85, 0;
	@%p66 bra 	$L__BB6_111;
	cvt.u32.u64 	%r335, %rd5;
	shl.b32 	%r336, %r387, 8;
	add.s32 	%r337, %r336, %r335;
	mul.wide.u32 	%rd84, %r337, 8;
	add.s64 	%rd85, %rd2, %rd84;
	cvt.u64.u32 	%rd86, %r85;
	atom.global.add.u64 	%rd87, [%rd85], %rd86;
$L__BB6_111:
	cvt.u32.u64 	%r338, %rd5;
	setp.gt.u32 	%p67, %r338, 127;
	@%p67 bra 	$L__BB6_152;
	setp.lt.u32 	%p68, %r1, 7;
	mov.b32 	%r391, 0;
	@%p68 bra 	$L__BB6_131;
	mov.b32 	%r389, 0;
$L__BB6_114:
	.pragma "nounroll";
	shl.b32 	%r342, %r389, 10;
	add.s32 	%r87, %r6, %r342;
	ld.shared.u32 	%r88, [%r87+512];
	setp.eq.s32 	%p69, %r88, 0;
	shl.b32 	%r343, %r389, 8;
	add.s32 	%r344, %r343, %r338;
	mul.wide.u32 	%rd88, %r344, 8;
	add.s64 	%rd15, %rd2, %rd88;
	@%p69 bra 	$L__BB6_116;
	cvt.u64.u32 	%rd89, %r88;
	atom.global.add.u64 	%rd90, [%rd15+1024], %rd89;
$L__BB6_116:
	ld.shared.u32 	%r89, [%r87+1536];
	setp.eq.s32 	%p70, %r89, 0;
	@%p70 bra 	$L__BB6_118;
	cvt.u64.u32 	%rd91, %r89;
	atom.global.add.u64 	%rd92, [%rd15+3072], %rd91;
$L__BB6_118:
	ld.shared.u32 	%r90, [%r87+2560];
	setp.eq.s32 	%p71, %r90, 0;
	@%p71 bra 	$L__BB6_120;
	cvt.u64.u32 	%rd93, %r90;
	atom.global.add.u64 	%rd94, [%rd15+5120], %rd93;
$L__BB6_120:
	ld.shared.u32 	%r91, [%r87+3584];
	setp.eq.s32 	%p72, %r91, 0;
	@%p72 bra 	$L__BB6_122;
	cvt.u64.u32 	%rd95, %r91;
	atom.global.add.u64 	%rd96, [%rd15+7168], %rd95;
$L__BB6_122:
	ld.shared.u32 	%r92, [%r87+4608];
	setp.eq.s32 	%p73, %r92, 0;
	@%p73 bra 	$L__BB6_124;
	cvt.u64.u32 	%rd97, %r92;
	atom.global.add.u64 	%rd98, [%rd15+9216], %rd97;
$L__BB6_124:
	ld.shared.u32 	%r93, [%r87+5632];
	setp.eq.s32 	%p74, %r93, 0;
	@%p74 bra 	$L__BB6_126;
	cvt.u64.u32 	%rd99, %r93;
	atom.global.add.u64 	%rd100, [%rd15+11264], %rd99;
$L__BB6_126:
	ld.shared.u32 	%r94, [%r87+6656];
	setp.eq.s32 	%p75, %r94, 0;
	@%p75 bra 	$L__BB6_128;
	cvt.u64.u32 	%rd101, %r94;
	atom.global.add.u64 	%rd102, [%rd15+13312], %rd101;
$L__BB6_128:
	ld.shared.u32 	%r95, [%r87+7680];
	setp.eq.s32 	%p76, %r95, 0;
	@%p76 bra 	$L__BB6_130;
	cvt.u64.u32 	%rd103, %r95;
	atom.global.add.u64 	%rd104, [%rd15+15360], %rd103;
$L__BB6_130:
	add.s32 	%r389, %r389, 8;
	setp.ne.s32 	%p77, %r389, %r16;
	mov.u32 	%r391, %r16;
	@%p77 bra 	$L__BB6_114;
$L__BB6_131:
	setp.eq.s32 	%p78, %r3, 0;
	@%p78 bra 	$L__BB6_152;
	setp.lt.u32 	%p79, %r4, 3;
	@%p79 bra 	$L__BB6_142;
	shl.b32 	%r345, %r391, 10;
	add.s32 	%r98, %r6, %r345;
	ld.shared.u32 	%r99, [%r98+512];
	setp.eq.s32 	%p80, %r99, 0;
	@%p80 bra 	$L__BB6_135;
	shl.b32 	%r347, %r391, 8;
	add.s32 	%r348, %r347, %r338;
	mul.wide.u32 	%rd105, %r348, 8;
	add.s64 	%rd106, %rd2, %rd105;
	cvt.u64.u32 	%rd107, %r99;
	atom.global.add.u64 	%rd108, [%rd106+1024], %rd107;
$L__BB6_135:
	ld.shared.u32 	%r100, [%r98+1536];
	setp.eq.s32 	%p81, %r100, 0;
	@%p81 bra 	$L__BB6_137;
	shl.b32 	%r350, %r391, 8;
	add.s32 	%r351, %r350, %r338;
	add.s32 	%r352, %r351, 256;
	mul.wide.u32 	%rd109, %r352, 8;
	add.s64 	%rd110, %rd2, %rd109;
	cvt.u64.u32 	%rd111, %r100;
	atom.global.add.u64 	%rd112, [%rd110+1024], %rd111;
$L__BB6_137:
	ld.shared.u32 	%r101, [%r98+2560];
	setp.eq.s32 	%p82, %r101, 0;
	@%p82 bra 	$L__BB6_139;
	shl.b32 	%r354, %r391, 8;
	add.s32 	%r355, %r354, %r338;
	add.s32 	%r356, %r355, 512;
	mul.wide.u32 	%rd113, %r356, 8;
	add.s64 	%rd114, %rd2, %rd113;
	cvt.u64.u32 	%rd115, %r101;
	atom.global.add.u64 	%rd116, [%rd114+1024], %rd115;
$L__BB6_139:
	ld.shared.u32 	%r102, [%r98+3584];
	setp.eq.s32 	%p83, %r102, 0;
	@%p83 bra 	$L__BB6_141;
	shl.b32 	%r358, %r391, 8;
	add.s32 	%r359, %r358, %r338;
	add.s32 	%r360, %r359, 768;
	mul.wide.u32 	%rd117, %r360, 8;
	add.s64 	%rd118, %rd2, %rd117;
	cvt.u64.u32 	%rd119, %r102;
	atom.global.add.u64 	%rd120, [%rd118+1024], %rd119;
$L__BB6_141:
	add.s32 	%r391, %r391, 4;
$L__BB6_142:
	setp.eq.s32 	%p84, %r5, 0;
	@%p84 bra 	$L__BB6_152;
	setp.eq.s32 	%p85, %r72, 0;
	@%p85 bra 	$L__BB6_149;
	shl.b32 	%r361, %r391, 10;
	add.s32 	%r105, %r6, %r361;
	ld.shared.u32 	%r106, [%r105+512];
	setp.eq.s32 	%p86, %r106, 0;
	@%p86 bra 	$L__BB6_146;
	shl.b32 	%r363, %r391, 8;
	add.s32 	%r364, %r363, %r338;
	mul.wide.u32 	%rd121, %r364, 8;
	add.s64 	%rd122, %rd2, %rd121;
	cvt.u64.u32 	%rd123, %r106;
	atom.global.add.u64 	%rd124, [%rd122+1024], %rd123;
$L__BB6_146:
	ld.shared.u32 	%r107, [%r105+1536];
	setp.eq.s32 	%p87, %r107, 0;
	@%p87 bra 	$L__BB6_148;
	shl.b32 	%r366, %r391, 8;
	add.s32 	%r367, %r366, %r338;
	add.s32 	%r368, %r367, 256;
	mul.wide.u32 	%rd125, %r368, 8;
	add.s64 	%rd126, %rd2, %rd125;
	cvt.u64.u32 	%rd127, %r107;
	atom.global.add.u64 	%rd128, [%rd126+1024], %rd127;
$L__BB6_148:
	add.s32 	%r391, %r391, 2;
$L__BB6_149:
	setp.eq.s32 	%p88, %r17, 0;
	@%p88 bra 	$L__BB6_152;
	shl.b32 	%r369, %r391, 10;
	add.s32 	%r370, %r6, %r369;
	ld.shared.u32 	%r110, [%r370+512];
	setp.eq.s32 	%p89, %r110, 0;
	@%p89 bra 	$L__BB6_152;
	shl.b32 	%r372, %r391, 8;
	add.s32 	%r373, %r372, %r338;
	mul.wide.u32 	%rd129, %r373, 8;
	add.s64 	%rd130, %rd2, %rd129;
	cvt.u64.u32 	%rd131, %r110;
	atom.global.add.u64 	%rd132, [%rd130+1024], %rd131;
$L__BB6_152:
	bar.sync 	0;
	add.s64 	%rd133, %rd133, 1;
	setp.ne.s64 	%p90, %rd133, %rd6;
	@%p90 bra 	$L__BB6_2;
$L__BB6_153:
	ret;

}
	// .globl	_ZN3cub18CUB_300001_SM_10006detail10radix_sort33DeviceRadixSortExclusiveSumKernelINS1_5radix10policy_hubIhNS0_8NullTypeEyE10Policy1000EyEEvPT0_
.visible .entry _ZN3cub18CUB_300001_SM_10006detail10radix_sort33DeviceRadixSortExclusiveSumKernelINS1_5radix10policy_hubIhNS0_8NullTypeEyE10Policy1000EyEEvPT0_(
	.param .u64 .ptr .align 1 _ZN3cub18CUB_300001_SM_10006detail10radix_sort33DeviceRadixSortExclusiveSumKernelINS1_5radix10policy_hubIhNS0_8NullTypeEyE10Policy1000EyEEvPT0__param_0
)
{
	.reg .pred 	%p<4>;
	.reg .b32 	%r<28>;
	.reg .b64 	%rd<54>;
	// demoted variable
	.shared .align 16 .b8 _ZZN3cub18CUB_300001_SM_10006detail10radix_sort33DeviceRadixSortExclusiveSumKernelINS1_5radix10policy_hubIhNS0_8NullTypeEyE10Policy1000EyEEvPT0_E12temp_storage[2336];
	ld.param.u64 	%rd5, [_ZN3cub18CUB_300001_SM_10006detail10radix_sort33DeviceRadixSortExclusiveSumKernelINS1_5radix10policy_hubIhNS0_8NullTypeEyE10Policy1000EyEEvPT0__param_0];
	cvta.to.global.u64 	%rd6, %rd5;
	mov.u32 	%r3, %ctaid.x;
	shl.b32 	%r4, %r3, 8;
	mov.u32 	%r1, %tid.x;
	setp.gt.u32 	%p1, %r1, 255;
	add.s32 	%r5, %r4, %r1;
	mul.wide.s32 	%rd7, %r5, 8;
	add.s64 	%rd1, %rd6, %rd7;
	@%p1 bra 	$L__BB7_2;
	ld.global.u64 	%rd53, [%rd1];
$L__BB7_2:
	shr.u32 	%r6, %r1, 3;
	add.s32 	%r7, %r6, %r1;
	shl.b32 	%r8, %r7, 3;
	mov.u32 	%r9, _ZZN3cub18CUB_300001_SM_10006detail10radix_sort33DeviceRadixSortExclusiveSumKernelINS1_5radix10policy_hubIhNS0_8NullTypeEyE10Policy1000EyEEvPT0_E12temp_storage;
	add.s32 	%r10, %r9, %r8;
	add.s32 	%r2, %r10, 16;
	st.shared.u64 	[%r10+16], %rd53;
	bar.sync 	0;
	setp.gt.u32 	%p2, %r1, 31;
	@%p2 bra 	$L__BB7_4;
	mad.lo.s32 	%r27, %r1, 72, %r9;
	ld.shared.u64 	%rd23, [%r27+16];
	ld.shared.u64 	%rd24, [%r27+24];
	ld.shared.u64 	%rd25, [%r27+32];
	ld.shared.u64 	%rd26, [%r27+40];
	ld.shared.u64 	%rd27, [%r27+48];
	ld.shared.u64 	%rd28, [%r27+56];
	ld.shared.u64 	%rd29, [%r27+64];
	ld.shared.u64 	%rd30, [%r27+72];
	add.s64 	%rd31, %rd24, %rd23;
	add.s64 	%rd32, %rd31, %rd25;
	add.s64 	%rd33, %rd32, %rd26;
	add.s64 	%rd34, %rd33, %rd27;
	add.s64 	%rd35, %rd34, %rd28;
	add.s64 	%rd36, %rd35, %rd29;
	add.s64 	%rd10, %rd36, %rd30;
	mov.b32 	%r11, 1;
	mov.b32 	%r24, 0;
	mov.b32 	%r25, -1;
	// begin inline asm
	{  .reg .u64 r0;  .reg .u32 lo;  .reg .u32 hi;  .reg .pred p;  mov.b64 {lo, hi}, %rd10;  shfl.sync.up.b32 lo|p, lo, %r11, %r24, %r25;  shfl.sync.up.b32 hi|p, hi, %r11, %r24, %r25;  mov.b64 r0, {lo, hi};  @p add.u64 r0, r0, %rd10;  mov.u64 %rd8, r0;}
	// end inline asm
	mov.b32 	%r14, 2;
	// begin inline asm
	{  .reg .u64 r0;  .reg .u32 lo;  .reg .u32 hi;  .reg .pred p;  mov.b64 {lo, hi}, %rd8;  shfl.sync.up.b32 lo|p, lo, %r14, %r24, %r25;  shfl.sync.up.b32 hi|p, hi, %r14, %r24, %r25;  mov.b64 r0, {lo, hi};  @p add.u64 r0, r0, %rd8;  mov.u64 %rd11, r0;}
	// end inline asm
	mov.b32 	%r17, 4;
	// begin inline asm
	{  .reg .u64 r0;  .reg .u32 lo;  .reg .u32 hi;  .reg .pred p;  mov.b64 {lo, hi}, %rd11;  shfl.sync.up.b32 lo|p, lo, %r17, %r24, %r25;  shfl.sync.up.b32 hi|p, hi, %r17, %r24, %r25;  mov.b64 r0, {lo, hi};  @p add.u64 r0, r0, %rd11;  mov.u64 %rd14, r0;}
	// end inline asm
	mov.b32 	%r20, 8;
	// begin inline asm
	{  .reg .u64 r0;  .reg .u32 lo;  .reg .u32 hi;  .reg .pred p;  mov.b64 {lo, hi}, %rd14;  shfl.sync.up.b32 lo|p, lo, %r20, %r24, %r25;  shfl.sync.up.b32 hi|p, hi, %r20, %r24, %r25;  mov.b64 r0, {lo, hi};  @p add.u64 r0, r0, %rd14;  mov.u64 %rd17, r0;}
	// end inline asm
	mov.b32 	%r23, 16;
	// begin inline asm
	{  .reg .u64 r0;  .reg .u32 lo;  .reg .u32 hi;  .reg .pred p;  mov.b64 {lo, hi}, %rd17;  shfl.sync.up.b32 lo|p, lo, %r23, %r24, %r25;  shfl.sync.up.b32 hi|p, hi, %r23, %r24, %r25;  mov.b64 r0, {lo, hi};  @p add.u64 r0, r0, %rd17;  mov.u64 %rd20, r0;}
	// end inline asm
	sub.s64 	%rd37, %rd20, %rd10;
	ld.shared.u64 	%rd38, [%r27+16];
	ld.shared.u64 	%rd39, [%r27+24];
	ld.shared.u64 	%rd40, [%r27+32];
	ld.shared.u64 	%rd41, [%r27+40];
	ld.shared.u64 	%rd42, [%r27+48];
	ld.shared.u64 	%rd43, [%r27+56];
	ld.shared.u64 	%rd44, [%r27+64];
	add.s64 	%rd45, %rd38, %rd37;
	add.s64 	%rd46, %rd39, %rd45;
	add.s64 	%rd47, %rd40, %rd46;
	add.s64 	%rd48, %rd41, %rd47;
	add.s64 	%rd49, %rd42, %rd48;
	add.s64 	%rd50, %rd43, %rd49;
	add.s64 	%rd51, %rd44, %rd50;
	st.shared.u64 	[%r27+16], %rd37;
	st.shared.u64 	[%r27+24], %rd45;
	st.shared.u64 	[%r27+32], %rd46;
	st.shared.u64 	[%r27+40], %rd47;
	st.shared.u64 	[%r27+48], %rd48;
	st.shared.u64 	[%r27+56], %rd49;
	st.shared.u64 	[%r27+64], %rd50;
	st.shared.u64 	[%r27+72], %rd51;
$L__BB7_4:
	setp.gt.u32 	%p3, %r1, 255;
	bar.sync 	0;
	@%p3 bra 	$L__BB7_6;
	ld.shared.u64 	%rd52, [%r2];
	st.global.u64 	[%rd1], %rd52;
$L__BB7_6:
	ret;

}
	// .globl	_ZN3cub18CUB_300001_SM_10006detail10radix_sort29DeviceRadixSortOnesweepKernelINS1_5radix10policy_hubIhNS0_8NullTypeEyE10Policy1000ELNS0_9SortOrderE0EhS6_yiiNS1_21identity_decomposer_tEEEvPT5_SC_PT3_PKSD_PT1_PKSH_PT2_PKSL_T4_iiT6_
.visible .entry _ZN3cub18CUB_300001_SM_10006detail10radix_sort29DeviceRadixSortOnesweepKernelINS1_5radix10policy_hubIhNS0_8NullTypeEyE10Policy1000ELNS0_9SortOrderE0EhS6_yiiNS1_21identity_decomposer_tEEEvPT5_SC_PT3_PKSD_PT1_PKSH_PT2_PKSL_T4_iiT6_(
	.param .u64 .ptr .align 1 _ZN3cub18CUB_300001_SM_10006detail10radix_sort29DeviceRadixSortOnesweepKernelINS1_5radix10policy_hubIhNS0_8NullTypeEyE10Policy1000ELNS0_9SortOrderE0EhS6_yiiNS1_21identity_decomposer_tEEEvPT5_SC_PT3_PKSD_PT1_PKSH_PT2_PKSL_T4_iiT6__param_0,
	.param .u64 .ptr .align 1 _ZN3cub18CUB_300001_SM_10006detail10radix_sort29DeviceRadixSortOnesweepKernelINS1_5radix10policy_hubIhNS0_8NullTypeEyE10Policy1000ELNS0_9SortOrderE0EhS6_yiiNS1_21identity_decomposer_tEEEvPT5_SC_PT3_PKSD_PT1_PKSH_PT2_PKSL_T4_iiT6__param_1,
	.param .u64 .ptr .align 1 _ZN3cub18CUB_300001_SM_10006detail10radix_sort29DeviceRadixSortOnesweepKernelINS1_5radix10policy_hubIhNS0_8NullTypeEyE10Policy1000ELNS0_9SortOrderE0EhS6_yiiNS1_21identity_decomposer_tEEEvPT5_SC_PT3_PKSD_PT1_PKSH_PT2_PKSL_T4_iiT6__param_2,
	.param .u64 .ptr .align 1 _ZN3cub18CUB_300001_SM_10006detail10radix_sort29DeviceRadixSortOnesweepKernelINS1_5radix10policy_hubIhNS0_8NullTypeEyE10Policy1000ELNS0_9SortOrderE0EhS6_yiiNS1_21identity_decomposer_tEEEvPT5_SC_PT3_PKSD_PT1_PKSH_PT2_PKSL_T4_iiT6__param_3,
	.param .u64 .ptr .align 1 _ZN3cub18CUB_300001_SM_10006detail10radix_sort29DeviceRadixSortOnesweepKernelINS1_5radix10policy_hubIhNS0_8NullTypeEyE10Policy1000ELNS0_9SortOrderE0EhS6_yiiNS1_21identity_decomposer_tEEEvPT5_SC_PT3_PKSD_PT1_PKSH_PT2_PKSL_T4_iiT6__param_4,
	.param .u64 .ptr .align 1 _ZN3cub18CUB_300001_SM_10006detail10radix_sort29DeviceRadixSortOnesweepKernelINS1_5radix10policy_hubIhNS0_8NullTypeEyE10Policy1000ELNS0_9SortOrderE0EhS6_yiiNS1_21identity_decomposer_tEEEvPT5_SC_PT3_PKSD_PT1_PKSH_PT2_PKSL_T4_iiT6__param_5,
	.param .u64 .ptr .align 1 _ZN3cub18CUB_300001_SM_10006detail10radix_sort29DeviceRadixSortOnesweepKernelINS1_5radix10policy_hubIhNS0_8NullTypeEyE10Policy1000ELNS0_9SortOrderE0EhS6_yiiNS1_21identity_decomposer_tEEEvPT5_SC_PT3_PKSD_PT1_PKSH_PT2_PKSL_T4_iiT6__param_6,
	.param .u64 .ptr .align 1 _ZN3cub18CUB_300001_SM_10006detail10radix_sort29DeviceRadixSortOnesweepKernelINS1_5radix10policy_hubIhNS0_8NullTypeEyE10Policy1000ELNS0_9SortOrderE0EhS6_yiiNS1_21identity_decomposer_tEEEvPT5_SC_PT3_PKSD_PT1_PKSH_PT2_PKSL_T4_iiT6__param_7,
	.param .u32 _ZN3cub18CUB_300001_SM_10006detail10radix_sort29DeviceRadixSortOnesweepKernelINS1_5radix10policy_hubIhNS0_8NullTypeEyE10Policy1000ELNS0_9SortOrderE0EhS6_yiiNS1_21identity_decomposer_tEEEvPT5_SC_PT3_PKSD_PT1_PKSH_PT2_PKSL_T4_iiT6__param_8,
	.param .u32 _ZN3cub18CUB_300001_SM_10006detail10radix_sort29DeviceRadixSortOnesweepKernelINS1_5radix10policy_hubIhNS0_8NullTypeEyE10Policy1000ELNS0_9SortOrderE0EhS6_yiiNS1_21identity_decomposer_tEEEvPT5_SC_PT3_PKSD_PT1_PKSH_PT2_PKSL_T4_iiT6__param_9,
	.param .u32 _ZN3cub18CUB_300001_SM_10006detail10radix_sort29DeviceRadixSortOnesweepKernelINS1_5radix10policy_hubIhNS0_8NullTypeEyE10Policy1000ELNS0_9SortOrderE0EhS6_yiiNS1_21identity_decomposer_tEEEvPT5_SC_PT3_PKSD_PT1_PKSH_PT2_PKSL_T4_iiT6__param_10,
	.param .align 1 .b8 _ZN3cub18CUB_300001_SM_10006detail10radix_sort29DeviceRadixSortOnesweepKernelINS1_5radix10policy_hubIhNS0_8NullTypeEyE10Policy1000ELNS0_9SortOrderE0EhS6_yiiNS1_21identity_decomposer_tEEEvPT5_SC_PT3_PKSD_PT1_PKSH_PT2_PKSL_T4_iiT6__param_11[1]
)
.maxntid 512
{
	.reg .pred 	%p<143>;
	.reg .b16 	%rs<170>;
	.reg .b32 	%r<1819>;
	.reg .b64 	%rd<201>;
	// demoted variable
	.shared .align 16 .b8 _ZZN3cub18CUB_300001_SM_10006detail10radix_sort29DeviceRadixSortOnesweepKernelINS1_5radix10policy_hubIhNS0_8NullTypeEyE10Policy1000ELNS0_9SortOrderE0EhS6_yiiNS1_21identity_decomposer_tEEEvPT5_SC_PT3_PKSD_PT1_PKSH_PT2_PKSL_T4_iiT6_E1s[21664];
	ld.param.u64 	%rd22, [_ZN3cub18CUB_300001_SM_10006detail10radix_sort29DeviceRadixSortOnesweepKernelINS1_5radix10policy_hubIhNS0_8NullTypeEyE10Policy1000ELNS0_9SortOrderE0EhS6_yiiNS1_21identity_decomposer_tEEEvPT5_SC_PT3_PKSD_PT1_PKSH_PT2_PKSL_T4_iiT6__param_1];
	ld.param.u64 	%rd26, [_ZN3cub18CUB_300001_SM_10006detail10radix_sort29DeviceRadixSortOnesweepKernelINS1_5radix10policy_hubIhNS0_8NullTypeEyE10Policy1000ELNS0_9SortOrderE0EhS6_yiiNS1_21identity_decomposer_tEEEvPT5_SC_PT3_PKSD_PT1_PKSH_PT2_PKSL_T4_iiT6__param_5];
	cvta.to.global.u64 	%rd1, %rd26;
	mov.u32 	%r1, %tid.x;
	shr.u32 	%r2, %r1, 5;
	// begin inline asm
	mov.u32 %r161, %laneid;
	// end inline asm
	setp.ne.s32 	%p1, %r1, 0;
	@%p1 bra 	$L__BB8_2;
	cvta.to.global.u64 	%rd27, %rd22;
	atom.global.add.u32 	%r162, [%rd27], 1;
	st.shared.u32 	[_ZZN3cub18CUB_300001_SM_10006detail10radix_sort29DeviceRadixSortOnesweepKernelINS1_5radix10policy_hubIhNS0_8NullTypeEyE10Policy1000ELNS0_9SortOrderE0EhS6_yiiNS1_21identity_decomposer_tEEEvPT5_SC_PT3_PKSD_PT1_PKSH_PT2_PKSL_T4_iiT6_E1s+19616], %r162;
$L__BB8_2:
	ld.param.u32 	%r1771, [_ZN3cub18CUB_300001_SM_10006detail10radix_sort29DeviceRadixSortOnesweepKernelINS1_5radix10policy_hubIhNS0_8NullTypeEyE10Policy1000ELNS0_9SortOrderE0EhS6_yiiNS1_21identity_decomposer_tEEEvPT5_SC_PT3_PKSD_PT1_PKSH_PT2_PKSL_T4_iiT6__param_8];
	bar.sync 	0;
	ld.shared.u32 	%r4, [_ZZN3cub18CUB_300001_SM_10006detail10radix_sort29DeviceRadixSortOnesweepKernelINS1_5radix10policy_hubIhNS0_8NullTypeEyE10Policy1000ELNS0_9SortOrderE0EhS6_yiiNS1_21identity_decomposer_tEEEvPT5_SC_PT3_PKSD_PT1_PKSH_PT2_PKSL_T4_iiT6_E1s+19616];
	mul.lo.s32 	%r163, %r4, 9728;
	add.s32 	%r164, %r163, 9728;
	setp.gt.s32 	%p2, %r164, %r1771;
	cvt.s64.s32 	%rd2, %r163;
	@%p2 bra 	$L__BB8_4;
	and.b32  	%r165, %r1, 31;
	and.b32  	%r166, %r1, 992;
	mul.lo.s32 	%r167, %r166, 19;
	or.b32  	%r168, %r167, %r165;
	cvt.u64.u32 	%rd28, %r168;
	add.s64 	%rd29, %rd28, %rd2;
	add.s64 	%rd30, %rd1, %rd29;
	ld.global.u8 	%rs151, [%rd30];
	ld.global.u8 	%rs152, [%rd30+32];
	ld.global.u8 	%rs153, [%rd30+64];
	ld.global.u8 	%rs154, [%rd30+96];
	ld.global.u8 	%rs155, [%rd30+128];
	ld.global.u8 	%rs156, [%rd30+160];
	ld.global.u8 	%rs157, [%rd30+192];
	ld.global.u8 	%rs158, [%rd30+224];
	ld.global.u8 	%rs159, [%rd30+256];
	ld.global.u8 	%rs160, [%rd30+288];
	ld.global.u8 	%rs161, [%rd30+320];
	ld.global.u8 	%rs162, [%rd30+352];
	ld.global.u8 	%rs163, [%rd30+384];
	ld.global.u8 	%rs164, [%rd30+416];
	ld.global.u8 	%rs165, [%rd30+448];
	ld.global.u8 	%rs166, [%rd30+480];
	ld.global.u8 	%rs167, [%rd30+512];
	ld.global.u8 	%rs168, [%rd30+544];
	ld.global.u8 	%rs169, [%rd30+576];
	bra.uni 	$L__BB8_42;
$L__BB8_4:
	ld.param.u32 	%r1772, [_ZN3cub18CUB_300001_SM_10006detail10radix_sort29DeviceRadixSortOnesweepKernelINS1_5radix10policy_hubIhNS0_8NullTypeEyE10Policy1000ELNS0_9SortOrderE0EhS6_yiiNS1_21identity_decomposer_tEEEvPT5_SC_PT3_PKSD_PT1_PKSH_PT2_PKSL_T4_iiT6__param_8];
	cvt.u32.u64 	%r169, %rd2;
	sub.s32 	%r5, %r1772, %r169;
	and.b32  	%r170, %r1, 31;
	and.b32  	%r171, %r1, 992;
	mul.lo.s32 	%r172, %r171, 19;
	or.b32  	%r6, %r172, %r170;
	setp.ge.s32 	%p3, %r6, %r5;
	cvt.u64.u32 	%rd31, %r6;
	add.s64 	%rd32, %rd31, %rd2;
	add.s64 	%rd3, %rd1, %rd32;
	mov.b16 	%rs151, 255;
	@%p3 bra 	$L__BB8_6;
	ld.global.u8 	%rs151, [%rd3];
$L__BB8_6:
	add.s32 	%r173, %r6, 32;
	setp.ge.s32 	%p4, %r173, %r5;
	mov.b16 	%rs152, 255;
	@%p4 bra 	$L__BB8_8;
	ld.global.u8 	%rs152, [%rd3+32];
$L__BB8_8:
	add.s32 	%r174, %r6, 64;
	setp.ge.s32 	%p5, %r174, %r5;
	mov.b16 	%rs153, 255;
	@%p5 bra 	$L__BB8_10;
	ld.global.u8 	%rs153, [%rd3+64];
$L__BB8_10:
	add.s32 	%r175, %r6, 96;
	setp.ge.s32 	%p6, %r175, %r5;
	mov.b16 	%rs154, 255;
	@%p6 bra 	$L__BB8_12;
	ld.global.u8 	%rs154, [%rd3+96];
$L__BB8_12:
	add.s32 	%r176, %r6, 128;
	setp.ge.s32 	%p7, %r176, %r5;
	mov.b16 	%rs155, 255;
	@%p7 bra 	$L__BB8_14;
	ld.global.u8 	%rs155, [%rd3+128];
$L__BB8_14:
	add.s32 	%r177, %r6, 160;
	setp.ge.s32 	%p8, %r177, %r5;
	mov.b16 	%rs156, 255;
	@%p8 bra 	$L__BB8_16;
	ld.global.u8 	%rs156, [%rd3+160];
$L__BB8_16:
	add.s32 	%r178, %r6, 192;
	setp.ge.s32 	%p9, %r178, %r5;
	mov.b16 	%rs157, 255;
	@%p9 bra 	$L__BB8_18;
	ld.global.u8 	%rs157, [%rd3+192];
$L__BB8_18:
	add.s32 	%r179, %r6, 224;
	setp.ge.s32 	%p10, %r179, %r5;
	mov.b16 	%rs158, 255;
	@%p10 bra 	$L__BB8_20;
	ld.global.u8 	%rs158, [%rd3+224];
$L__BB8_20:
	add.s32 	%r180, %r6, 256;
	setp.ge.s32 	%p11, %r180, %r5;
	mov.b16 	%rs159, 255;
	@%p11 bra 	$L__BB8_22;
	ld.global.u8 	%rs159, [%rd3+256];
$L__BB8_22:
	add.s32 	%r181, %r6, 288;
	setp.ge.s32 	%p12, %r181, %r5;
	mov.b16 	%rs160, 255;
	@%p12 bra 	$L__BB8_24;
	ld.global.u8 	%rs160, [%rd3+288];
$L__BB8_24:
	add.s32 	%r182, %r6, 320;
	setp.ge.s32 	%p13, %r182, %r5;
	mov.b16 	%rs161, 255;
	@%p13 bra 	$L__BB8_26;
	ld.global.u8 	%rs161, [%rd3+320];
$L__BB8_26:
	add.s32 	%r183, %r6, 352;
	setp.ge.s32 	%p14, %r183, %r5;
	mov.b16 	%rs162, 255;
	@%p14 bra 	$L__BB8_28;
	ld.global.u8 	%rs162, [%rd3+352];
$L__BB8_28:
	add.s32 	%r184, %r6, 384;
	setp.ge.s32 	%p15, %r184, %r5;
	mov.b16 	%rs163, 255;
	@%p15 bra 	$L__BB8_30;
	ld.global.u8 	%rs163, [%rd3+384];
$L__BB8_30:
	add.s32 	%r185, %r6, 416;
	setp.ge.s32 	%p16, %r185, %r5;
	mov.b16 	%rs164, 255;
	@%p16 bra 	$L__BB8_32;
	ld.global.u8 	%rs164, [%rd3+416];
$L__BB8_32:
	add.s32 	%r186, %r6, 448;
	setp.ge.s32 	%p17, %r186, %r5;
	mov.b16 	%rs165, 255;
	@%p17 bra 	$L__BB8_34;
	ld.global.u8 	%rs165, [%rd3+448];
$L__BB8_34:
	add.s32 	%r187, %r6, 480;
	setp.ge.s32 	%p18, %r187, %r5;
	mov.b16 	%rs166, 255;
	@%p18 bra 	$L__BB8_36;
	ld.global.u8 	%rs166, [%rd3+480];
$L__BB8_36:
	add.s32 	%r188, %r6, 512;
	setp.ge.s32 	%p19, %r188, %r5;
	mov.b16 	%rs167, 255;
	@%p19 bra 	$L__BB8_38;
	ld.global.u8 	%rs167, [%rd3+512];
$L__BB8_38:
	add.s32 	%r189, %r6, 544;
	setp.ge.s32 	%p20, %r189, %r5;
	mov.b16 	%rs168, 255;
	@%p20 bra 	$L__BB8_40;
	ld.global.u8 	%rs168, [%rd3+544];
$L__BB8_40:
	add.s32 	%r190, %r6, 576;
	setp.ge.s32 	%p21, %r190, %r5;
	mov.b16 	%rs169, 255;
	@%p21 bra 	$L__BB8_42;
	ld.global.u8 	%rs169, [%rd3+576];
$L__BB8_42:
	shl.b32 	%r191, %r2, 10;
	mov.u32 	%r192, _ZZN3cub18CUB_300001_SM_10006detail10radix_sort29DeviceRadixSortOnesweepKernelINS1_5radix10policy_hubIhNS0_8NullTypeEyE10Policy1000ELNS0_9SortOrderE0EhS6_yiiNS1_21identity_decomposer_tEEEvPT5_SC_PT3_PKSD_PT1_PKSH_PT2_PKSL_T4_iiT6_E1s;
	add.s32 	%r7, %r192, %r191;
	setp.gt.s32 	%p22, %r161, 255;
	@%p22 bra 	$L__BB8_55;
	max.s32 	%r193, %r161, 224;
	sub.s32 	%r194, %r193, %r161;
	add.s32 	%r195, %r194, 31;
	shr.u32 	%r196, %r195, 5;
	add.s32 	%r8, %r196, 1;
	and.b32  	%r9, %r8, 15;
	setp.lt.u32 	%p23, %r195, 480;
	mov.u32 	%r1786, %r161;
	@%p23 bra 	$L__BB8_46;
	and.b32  	%r197, %r8, 268435440;
	neg.s32 	%r1784, %r197;
	shl.b32 	%r199, %r161, 2;
	add.s32 	%r200, %r191, %r199;
	add.s32 	%r202, %r200, %r192;
	add.s32 	%r1783, %r202, 1024;
	mov.u32 	%r1786, %r161;
$L__BB8_45:
	.pragma "nounroll";
	mov.b32 	%r203, 0;
	st.shared.u32 	[%r1783+-1024], %r203;
	st.shared.u32 	[%r1783+-896], %r203;
	st.shared.u32 	[%r1783+-768], %r203;
	st.shared.u32 	[%r1783+-640], %r203;
	st.shared.u32 	[%r1783+-512], %r203;
	st.shared.u32 	[%r1783+-384], %r203;
	st.shared.u32 	[%r1783+-256], %r203;
	st.shared.u32 	[%r1783+-128], %r203;
	st.shared.u32 	[%r1783], %r203;
	st.shared.u32 	[%r1783+128], %r203;
	st.shared.u32 	[%r1783+256], %r203;
	st.shared.u32 	[%r1783+384], %r203;
	st.shared.u32 	[%r1783+512], %r203;
	st.shared.u32 	[%r1783+640], %r203;
	st.shared.u32 	[%r1783+768], %r203;
	st.shared.u32 	[%r1783+896], %r203;
	add.s32 	%r1786, %r1786, 512;
	add.s32 	%r1784, %r1784, 16;
	add.s32 	%r1783, %r1783, 2048;
	setp.ne.s32 	%p24, %r1784, 0;
	@%p24 bra 	$L__BB8_45;
$L__BB8_46:
	setp.eq.s32 	%p25, %r9, 0;
	@%p25 bra 	$L__BB8_55;
	and.b32  	%r19, %r8, 7;
	setp.lt.u32 	%p26, %r9, 8;
	@%p26 bra 	$L__BB8_49;
	shl.b32 	%r204, %r1786, 2;
	add.s32 	%r205, %r7, %r204;
	mov.b32 	%r206, 0;
	st.shared.u32 	[%r205], %r206;
	st.shared.u32 	[%r205+128], %r206;
	st.shared.u32 	[%r205+256], %r206;
	st.shared.u32 	[%r205+384], %r206;
	st.shared.u32 	[%r205+512], %r206;
	st.shared.u32 	[%r205+640], %r206;
	st.shared.u32 	[%r205+768], %r206;
	st.shared.u32 	[%r205+896], %r206;
	add.s32 	%r1786, %r1786, 256;
$L__BB8_49:
	setp.eq.s32 	%p27, %r19, 0;
	@%p27 bra 	$L__BB8_55;
	and.b32  	%r22, %r8, 3;
	setp.lt.u32 	%p28, %r19, 4;
	@%p28 bra 	$L__BB8_52;
	shl.b32 	%r207, %r1786, 2;
	add.s32 	%r208, %r7, %r207;
	mov.b32 	%r209, 0;
	st.shared.u32 	[%r208], %r209;
	st.shared.u32 	[%r208+128], %r209;
	st.shared.u32 	[%r208+256], %r209;
	st.shared.u32 	[%r208+384], %r209;
	add.s32 	%r1786, %r1786, 128;
$L__BB8_52:
	setp.eq.s32 	%p29, %r22, 0;
	@%p29 bra 	$L__BB8_55;
	shl.b32 	%r211, %r1786, 2;
	add.s32 	%r212, %r191, %r211;
	add.s32 	%r1790, %r192, %r212;
	neg.s32 	%r1789, %r22;
$L__BB8_54:
	.pragma "nounroll";
	mov.b32 	%r214, 0;
	st.shared.u32 	[%r1790], %r214;
	add.s32 	%r1790, %r1790, 128;
	add.s32 	%r1789, %r1789, 1;
	setp.ne.s32 	%p30, %r1789, 0;
	@%p30 bra 	$L__BB8_54;
$L__BB8_55:
	ld.param.u32 	%r1781, [_ZN3cub18CUB_300001_SM_10006detail10radix_sort29DeviceRadixSortOnesweepKernelINS1_5radix10policy_hubIhNS0_8NullTypeEyE10Policy1000ELNS0_9SortOrderE0EhS6_yiiNS1_21identity_decomposer_tEEEvPT5_SC_PT3_PKSD_PT1_PKSH_PT2_PKSL_T4_iiT6__param_10];
	ld.param.u32 	%r1779, [_ZN3cub18CUB_300001_SM_10006detail10radix_sort29DeviceRadixSortOnesweepKernelINS1_5radix10policy_hubIhNS0_8NullTypeEyE10Policy1000ELNS0_9SortOrderE0EhS6_yiiNS1_21identity_decomposer_tEEEvPT5_SC_PT3_PKSD_PT1_PKSH_PT2_PKSL_T4_iiT6__param_9];
	bar.warp.sync 	-1;
	and.b32  	%r216, %r1779, 255;
	cvt.u32.u16 	%r217, %rs151;
	and.b32  	%r218, %r217, 255;
	shr.u32 	%r219, %r218, %r216;
	mov.b32 	%r220, -1;
	shl.b32 	%r221, %r220, %r1781;
	not.b32 	%r222, %r221;
	and.b32  	%r31, %r219, %r222;
	mov.u32 	%r32, %tid.x;
	shl.b32 	%r223, %r32, 5;
	and.b32  	%r224, %r223, 31744;
	mov.u32 	%r225, _ZZN3cub18CUB_300001_SM_10006detail10radix_sort29DeviceRadixSortOnesweepKernelINS1_5radix10policy_hubIhNS0_8NullTypeEyE10Policy1000ELNS0_9SortOrderE0EhS6_yiiNS1_21identity_decomposer_tEEEvPT5_SC_PT3_PKSD_PT1_PKSH_PT2_PKSL_T4_iiT6_E1s;
	add.s32 	%r226, %r225, %r224;
	shl.b32 	%r227, %r31, 2;
	add.s32 	%r228, %r226, %r227;
	atom.shared.add.u32 	%r229, [%r228], 1;
	cvt.u32.u16 	%r230, %rs152;
	and.b32  	%r231, %r230, 255;
	shr.u32 	%r232, %r231, %r216;
	and.b32  	%r233, %r232, %r222;
	shl.b32 	%r234, %r233, 2;
	add.s32 	%r235, %r226, %r234;
	atom.shared.add.u32 	%r236, [%r235], 1;
	cvt.u32.u16 	%r237, %rs153;
	and.b32  	%r238, %r237, 255;
	shr.u32 	%r239, %r238, %r216;
	and.b32  	%r240, %r239, %r222;
	shl.b32 	%r241, %r240, 2;
	add.s32 	%r242, %r226, %r241;
	atom.shared.add.u32 	%r243, [%r242], 1;
	cvt.u32.u16 	%r244, %rs154;
	and.b32  	%r245, %r244, 255;
	shr.u32 	%r246, %r245, %r216;
	and.b32  	%r247, %r246, %r222;
	shl.b32 	%r248, %r247, 2;
	add.s32 	%r249, %r226, %r248;
	atom.shared.add.u32 	%r250, [%r249], 1;
	cvt.u32.u16 	%r251, %rs155;
	and.b32  	%r252, %r251, 255;
	shr.u32 	%r253, %r252, %r216;
	and.b32  	%r254, %r253, %r222;
	shl.b32 	%r255, %r254, 2;
	add.s32 	%r256, %r226, %r255;
	atom.shared.add.u32 	%r257, [%r256], 1;
	cvt.u32.u16 	%r258, %rs156;
	and.b32  	%r259, %r258, 255;
	shr.u32 	%r260, %r259, %r216;
	and.b32  	%r261, %r260, %r222;
	shl.b32 	%r262, %r261, 2;
	add.s32 	%r263, %r226, %r262;
	atom.shared.add.u32 	%r264, [%r263], 1;
	cvt.u32.u16 	%r265, %rs157;
	and.b32  	%r266, %r265, 255;
	shr.u32 	%r267, %r266, %r216;
	and.b32  	%r268, %r267, %r222;
	shl.b32 	%r269, %r268, 2;
	add.s32 	%r270, %r226, %r269;
	atom.shared.add.u32 	%r271, [%r270], 1;
	cvt.u32.u16 	%r272, %rs158;
	and.b32  	%r273, %r272, 255;
	shr.u32 	%r274, %r273, %r216;
	and.b32  	%r275, %r274, %r222;
	shl.b32 	%r276, %r275, 2;
	add.s32 	%r277, %r226, %r276;
	atom.shared.add.u32 	%r278, [%r277], 1;
	cvt.u32.u16 	%r279, %rs159;
	and.b32  	%r280, %r279, 255;
	shr.u32 	%r281, %r280, %r216;
	and.b32  	%r282, %r281, %r222;
	shl.b32 	%r283, %r282, 2;
	add.s32 	%r284, %r226, %r283;
	atom.shared.add.u32 	%r285, [%r284], 1;
	cvt.u32.u16 	%r286, %rs160;
	and.b32  	%r287, %r286, 255;
	shr.u32 	%r288, %r287, %r216;
	and.b32  	%r289, %r288, %r222;
	shl.b32 	%r290, %r289, 2;
	add.s32 	%r291, %r226, %r290;
	atom.shared.add.u32 	%r292, [%r291], 1;
	cvt.u32.u16 	%r293, %rs161;
	and.b32  	%r294, %r293, 255;
	shr.u32 	%r295, %r294, %r216;
	and.b32  	%r296, %r295, %r222;
	shl.b32 	%r297, %r296, 2;
	add.s32 	%r298, %r226, %r297;
	atom.shared.add.u32 	%r299, [%r298], 1;
	cvt.u32.u16 	%r300, %rs162;
	and.b32  	%r301, %r300, 255;
	shr.u32 	%r302, %r301, %r216;
	and.b32  	%r303, %r302, %r222;
	shl.b32 	%r304, %r303, 2;
	add.s32 	%r305, %r226, %r304;
	atom.shared.add.u32 	%r306, [%r305], 1;
	cvt.u32.u16 	%r307, %rs163;
	and.b32  	%r308, %r307, 255;
	shr.u32 	%r309, %r308, %r216;
	and.b32  	%r310, %r309, %r222;
	shl.b32 	%r311, %r310, 2;
	add.s32 	%r312, %r226, %r311;
	atom.shared.add.u32 	%r313, [%r312], 1;
	cvt.u32.u16 	%r314, %rs164;
	and.b32  	%r315, %r314, 255;
	shr.u32 	%r316, %r315, %r216;
	and.b32  	%r317, %r316, %r222;
	shl.b32 	%r318, %r317, 2;
	add.s32 	%r319, %r226, %r318;
	atom.shared.add.u32 	%r320, [%r319], 1;
	cvt.u32.u16 	%r321, %rs165;
	and.b32  	%r322, %r321, 255;
	shr.u32 	%r323, %r322, %r216;
	and.b32  	%r324, %r323, %r222;
	shl.b32 	%r325, %r324, 2;
	add.s32 	%r326, %r226, %r325;
	atom.shared.add.u32 	%r327, [%r326], 1;
	cvt.u32.u16 	%r328, %rs166;
	and.b32  	%r329, %r328, 255;
	shr.u32 	%r330, %r329, %r216;
	and.b32  	%r331, %r330, %r222;
	shl.b32 	%r332, %r331, 2;
	add.s32 	%r333, %r226, %r332;
	atom.shared.add.u32 	%r334, [%r333], 1;
	cvt.u32.u16 	%r335, %rs167;
	and.b32  	%r336, %r335, 255;
	shr.u32 	%r337, %r336, %r216;
	and.b32  	%r338, %r337, %r222;
	shl.b32 	%r339, %r338, 2;
	add.s32 	%r340, %r226, %r339;
	atom.shared.add.u32 	%r341, [%r340], 1;
	cvt.u32.u16 	%r342, %rs168;
	and.b32  	%r343, %r342, 255;
	shr.u32 	%r344, %r343, %r216;
	and.b32  	%r345, %r344, %r222;
	shl.b32 	%r346, %r345, 2;
	add.s32 	%r347, %r226, %r346;
	atom.shared.add.u32 	%r348, [%r347], 1;
	cvt.u32.u16 	%r349, %rs169;
	and.b32  	%r350, %r349, 255;
	shr.u32 	%r351, %r350, %r216;
	and.b32  	%r352, %r351, %r222;
	shl.b32 	%r353, %r352, 2;
	add.s32 	%r354, %r226, %r353;
	atom.shared.add.u32 	%r355, [%r354], 1;
	bar.sync 	0;
	setp.gt.u32 	%p31, %r32, 255;
	mov.b32 	%r1791, 0;
	@%p31 bra 	$L__BB8_57;
	shl.b32 	%r356, %r32, 2;
	add.s32 	%r358, %r225, %r356;
	ld.shared.u32 	%r359, [%r358];
	mov.b32 	%r360, 0;
	st.shared.u32 	[%r358], %r360;
	ld.shared.u32 	%r361, [%r358+1024];
	st.shared.u32 	[%r358+1024], %r359;
	add.s32 	%r362, %r361, %r359;
	ld.shared.u32 	%r363, [%r358+2048];
	st.shared.u32 	[%r358+2048], %r362;
	add.s32 	%r364, %r363, %r362;
	ld.shared.u32 	%r365, [%r358+3072];
	st.shared.u32 	[%r358+3072], %r364;
	add.s32 	%r366, %r365, %r364;
	ld.shared.u32 	%r367, [%r358+4096];
	st.shared.u32 	[%r358+4096], %r366;
	add.s32 	%r368, %r367, %r366;
	ld.shared.u32 	%r369, [%r358+5120];
	st.shared.u32 	[%r358+5120], %r368;
	add.s32 	%r370, %r369, %r368;
	ld.shared.u32 	%r371, [%r358+6144];
	st.shared.u32 	[%r358+6144], %r370;
	add.s32 	%r372, %r371, %r370;
	ld.shared.u32 	%r373, [%r358+7168];
	st.shared.u32 	[%r358+7168], %r372;
	add.s32 	%r374, %r373, %r372;
	ld.shared.u32 	%r375, [%r358+8192];
	st.shared.u32 	[%r358+8192], %r374;
	add.s32 	%r376, %r375, %r374;
	ld.shared.u32 	%r377, [%r358+9216];
	st.shared.u32 	[%r358+9216], %r376;
	add.s32 	%r378, %r377, %r376;
	ld.shared.u32 	%r379, [%r358+10240];
	st.shared.u32 	[%r358+10240], %r378;
	add.s32 	%r380, %r379, %r378;
	ld.shared.u32 	%r381, [%r358+11264];
	st.shared.u32 	[%r358+11264], %r380;
	add.s32 	%r382, %r381, %r380;
	ld.shared.u32 	%r383, [%r358+12288];
	st.shared.u32 	[%r358+12288], %r382;
	add.s32 	%r384, %r383, %r382;
	ld.shared.u32 	%r385, [%r358+13312];
	st.shared.u32 	[%r358+13312], %r384;
	add.s32 	%r386, %r385, %r384;
	ld.shared.u32 	%r387, [%r358+14336];
	st.shared.u32 	[%r358+14336], %r386;
	add.s32 	%r388, %r387, %r386;
	ld.shared.u32 	%r389, [%r358+15360];
	st.shared.u32 	[%r358+15360], %r388;
	add.s32 	%r1791, %r389, %r388;
$L__BB8_57:
	ld.param.u64 	%rd188, [_ZN3cub18CUB_300001_SM_10006detail10radix_sort29DeviceRadixSortOnesweepKernelINS1_5radix10policy_hubIhNS0_8NullTypeEyE10Policy1000ELNS0_9SortOrderE0EhS6_yiiNS1_21identity_decomposer_tEEEvPT5_SC_PT3_PKSD_PT1_PKSH_PT2_PKSL_T4_iiT6__param_0];
	setp.gt.u32 	%p32, %r32, 255;
	shl.b32 	%r390, %r4, 8;
	add.s32 	%r391, %r390, %r32;
	cvta.to.global.u64 	%rd4, %rd188;
	mul.wide.s32 	%rd33, %r391, 4;
	add.s64 	%rd5, %rd4, %rd33;
	@%p32 bra 	$L__BB8_59;
	or.b32  	%r392, %r1791, 1073741824;
	st.volatile.global.u32 	[%rd5], %r392;
$L__BB8_59:
	setp.lt.u32 	%p33, %r32, 256;
	setp.eq.s32 	%p34, %r1791, 9728;
	and.pred  	%p35, %p33, %p34;
	selp.u32 	%r393, 1, 0, %p35;
	{ 
	.reg .pred 	%p1; 
	.reg .pred 	%p2; 
	setp.ne.u32 	%p1, %r393, 0; 
	bar.red.or.pred 	%p2, 0, %p1; 
	selp.u32 	%r394, 1, 0, %p2; 
	}
	setp.eq.s32 	%p36, %r394, 0;
	cvt.u64.u32 	%rd6, %r32;
	@%p36 bra 	$L__BB8_111;
	setp.gt.u32 	%p37, %r32, 255;
	shl.b32 	%r395, %r32, 3;
	add.s32 	%r397, %r225, %r395;
	add.s32 	%r35, %r397, 19616;
	@%p37 bra 	$L__BB8_68;
	ld.param.u64 	%rd195, [_ZN3cub18CUB_300001_SM_10006detail10radix_sort29DeviceRadixSortOnesweepKernelINS1_5radix10policy_hubIhNS0_8NullTypeEyE10Policy1000ELNS0_9SortOrderE0EhS6_yiiNS1_21identity_decomposer_tEEEvPT5_SC_PT3_PKSD_PT1_PKSH_PT2_PKSL_T4_iiT6__param_3];
	cvta.to.global.u64 	%rd34, %rd195;
	shl.b64 	%rd35, %rd6, 3;
	add.s64 	%rd36, %rd34, %rd35;
	ld.global.u64 	%rd37, [%rd36];
	setp.gt.u32 	%p38, %r32, %r31;
	selp.b64 	%rd38, 9728, 0, %p38;
	sub.s64 	%rd199, %rd37, %rd38;
	st.shared.u64 	[%r35], %rd199;
	setp.lt.s32 	%p39, %r4, 1;
	mov.u32 	%r1795, %r1791;
	@%p39 bra 	$L__BB8_67;
	mov.b32 	%r1793, -1;
	mov.u32 	%r1792, %r4;
	mov.u32 	%r1795, %r1791;
$L__BB8_63:
	add.s32 	%r39, %r1792, -1;
	shl.b32 	%r399, %r39, 8;
	add.s32 	%r400, %r399, %r32;
	mul.wide.s32 	%rd39, %r400, 4;
	add.s64 	%rd8, %rd4, %rd39;
$L__BB8_64:
	membar.cta;
	ld.volatile.global.u32 	%r40, [%rd8];
	setp.eq.s32 	%p40, %r40, 0;
	@%p40 bra 	$L__BB8_64;
	and.b32  	%r401, %r40, 1073741823;
	add.s32 	%r1795, %r401, %r1795;
	setp.gt.s32 	%p41, %r40, -1;
	vote.sync.ballot.b32 	%r1793, %p41, %r1793;
	setp.gt.u32 	%p43, %r1792, 1;
	and.pred  	%p44, %p41, %p43;
	mov.u32 	%r1792, %r39;
	@%p44 bra 	$L__BB8_63;
	ld.shared.u64 	%rd199, [%r35];
$L__BB8_67:
	or.b32  	%r402, %r1795, -2147483648;
	st.volatile.global.u32 	[%rd5], %r402;
	sub.s32 	%r403, %r1795, %r1791;
	cvt.s64.s32 	%rd40, %r403;
	add.s64 	%rd41, %rd199, %rd40;
	st.shared.u64 	[%r35], %rd41;
$L__BB8_68:
	ld.param.u32 	%r1773, [_ZN3cub18CUB_300001_SM_10006detail10radix_sort29DeviceRadixSortOnesweepKernelINS1_5radix10policy_hubIhNS0_8NullTypeEyE10Policy1000ELNS0_9SortOrderE0EhS6_yiiNS1_21identity_decomposer_tEEEvPT5_SC_PT3_PKSD_PT1_PKSH_PT2_PKSL_T4_iiT6__param_8];
	ld.param.u64 	%rd191, [_ZN3cub18CUB_300001_SM_10006detail10radix_sort29DeviceRadixSortOnesweepKernelINS1_5radix10policy_hubIhNS0_8NullTypeEyE10Policy1000ELNS0_9SortOrderE0EhS6_yiiNS1_21identity_decomposer_tEEEvPT5_SC_PT3_PKSD_PT1_PKSH_PT2_PKSL_T4_iiT6__param_2];
	setp.gt.u32 	%p45, %r32, 255;
	mad.lo.s32 	%r44, %r4, 9728, 9728;
	setp.lt.s32 	%p46, %r44, %r1773;
	setp.eq.s64 	%p47, %rd191, 0;
	or.pred  	%p48, %p47, %p46;
	or.pred  	%p49, %p45, %p48;
	@%p49 bra 	$L__BB8_70;
	ld.param.u64 	%rd192, [_ZN3cub18CUB_300001_SM_10006detail10radix_sort29DeviceRadixSortOnesweepKernelINS1_5radix10policy_hubIhNS0_8NullTypeEyE10Policy1000ELNS0_9SortOrderE0EhS6_yiiNS1_21identity_decomposer_tEEEvPT5_SC_PT3_PKSD_PT1_PKSH_PT2_PKSL_T4_iiT6__param_2];
	ld.shared.u64 	%rd42, [%r35];
	setp.gt.u32 	%p50, %r32, %r31;
	selp.b64 	%rd43, 9728, 0, %p50;
	cvt.s64.s32 	%rd44, %r1791;
	add.s64 	%rd45, %rd43, %rd44;
	add.s64 	%rd46, %rd45, %rd42;
	cvta.to.global.u64 	%rd47, %rd192;
	shl.b64 	%rd48, %rd6, 3;
	add.s64 	%rd49, %rd47, %rd48;
	st.global.u64 	[%rd49], %rd46;
$L__BB8_70:
	ld.param.u32 	%r1774, [_ZN3cub18CUB_300001_SM_10006detail10radix_sort29DeviceRadixSortOnesweepKernelINS1_5radix10policy_hubIhNS0_8NullTypeEyE10Policy1000ELNS0_9SortOrderE0EhS6_yiiNS1_21identity_decomposer_tEEEvPT5_SC_PT3_PKSD_PT1_PKSH_PT2_PKSL_T4_iiT6__param_8];
	ld.param.u64 	%rd197, [_ZN3cub18CUB_300001_SM_10006detail10radix_sort29DeviceRadixSortOnesweepKernelINS1_5radix10policy_hubIhNS0_8NullTypeEyE10Policy1000ELNS0_9SortOrderE0EhS6_yiiNS1_21identity_decomposer_tEEEvPT5_SC_PT3_PKSD_PT1_PKSH_PT2_PKSL_T4_iiT6__param_4];
	cvta.to.global.u64 	%rd11, %rd197;
	setp.gt.s32 	%p51, %r44, %r1774;
	bar.sync 	0;
	shl.b32 	%r404, %r31, 3;
	add.s32 	%r406, %r225, %r404;
	ld.shared.u64 	%rd12, [%r406+19616];
	@%p51 bra 	$L__BB8_72;
	and.b32  	%r407, %r32, 31;
	and.b32  	%r408, %r32, 992;
	mul.lo.s32 	%r409, %r408, 19;
	or.b32  	%r410, %r409, %r407;
	cvt.u64.u32 	%rd50, %r410;
	add.s64 	%rd51, %rd12, %rd50;
	add.s64 	%rd52, %rd11, %rd51;
	st.global.u8 	[%rd52], %rs151;
	st.global.u8 	[%rd52+32], %rs152;
	st.global.u8 	[%rd52+64], %rs153;
	st.global.u8 	[%rd52+96], %rs154;
	st.global.u8 	[%rd52+128], %rs155;
	st.global.u8 	[%rd52+160], %rs156;
	st.global.u8 	[%rd52+192], %rs157;
	st.global.u8 	[%rd52+224], %rs158;
	st.global.u8 	[%rd52+256], %rs159;
	st.global.u8 	[%rd52+288], %rs160;
	st.global.u8 	[%rd52+320], %rs161;
	st.global.u8 	[%rd52+352], %rs162;
	st.global.u8 	[%rd52+384], %rs163;
	st.global.u8 	[%rd52+416], %rs164;
	st.global.u8 	[%rd52+448], %rs165;
	st.global.u8 	[%rd52+480], %rs166;
	st.global.u8 	[%rd52+512], %rs167;
	st.global.u8 	[%rd52+544], %rs168;
	st.global.u8 	[%rd52+576], %rs169;
	bra.uni 	$L__BB8_110;
$L__BB8_72:
	ld.param.u32 	%r1775, [_ZN3cub18CUB_300001_SM_10006detail10radix_sort29DeviceRadixSortOnesweepKernelINS1_5radix10policy_hubIhNS0_8NullTypeEyE10Policy1000ELNS0_9SortOrderE0EhS6_yiiNS1_21identity_decomposer_tEEEvPT5_SC_PT3_PKSD_PT1_PKSH_PT2_PKSL_T4_iiT6__param_8];
	mad.lo.s32 	%r45, %r4, -9728, %r1775;
	and.b32  	%r411, %r32, 31;
	and.b32  	%r412, %r32, 992;
	mul.lo.s32 	%r413, %r412, 19;
	or.b32  	%r46, %r413, %r411;
	setp.ge.s32 	%p52, %r46, %r45;
	cvt.u64.u32 	%rd53, %r46;
	add.s64 	%rd54, %rd12, %rd53;
	add.s64 	%rd13, %rd11, %rd54;
	@%p52 bra 	$L__BB8_74;
	st.global.u8 	[%rd13], %rs151;
$L__BB8_74:
	add.s32 	%r414, %r46, 32;
	setp.ge.s32 	%p53, %r414, %r45;
	@%p53 bra 	$L__BB8_76;
	st.global.u8 	[%rd13+32], %rs152;
$L__BB8_76:
	add.s32 	%r415, %r46, 64;
	setp.ge.s32 	%p54, %r415, %r45;
	@%p54 bra 	$L__BB8_78;
	st.global.u8 	[%rd13+64], %rs153;
$L__BB8_78:
	add.s32 	%r416, %r46, 96;
	setp.ge.s32 	%p55, %r416, %r45;
	@%p55 bra 	$L__BB8_80;
	st.global.u8 	[%rd13+96], %rs154;
$L__BB8_80:
	add.s32 	%r417, %r46, 128;
	setp.ge.s32 	%p56, %r417, %r45;
	@%p56 bra 	$L__BB8_82;
	st.global.u8 	[%rd13+128], %rs155;
$L__BB8_82:
	add.s32 	%r418, %r46, 160;
	setp.ge.s32 	%p57, %r418, %r45;
	@%p57 bra 	$L__BB8_84;
	st.global.u8 	[%rd13+160], %rs156;
$L__BB8_84:
	add.s32 	%r419, %r46, 192;
	setp.ge.s32 	%p58, %r419, %r45;
	@%p58 bra 	$L__BB8_86;
	st.global.u8 	[%rd13+192], %rs157;
$L__BB8_86:
	add.s32 	%r420, %r46, 224;
	setp.ge.s32 	%p59, %r420, %r45;
	@%p59 bra 	$L__BB8_88;
	st.global.u8 	[%rd13+224], %rs158;
$L__BB8_88:
	add.s32 	%r421, %r46, 256;
	setp.ge.s32 	%p60, %r421, %r45;
	@%p60 bra 	$L__BB8_90;
	st.global.u8 	[%rd13+256], %rs159;
$L__BB8_90:
	add.s32 	%r422, %r46, 288;
	setp.ge.s32 	%p61, %r422, %r45;
	@%p61 bra 	$L__BB8_92;
	st.global.u8 	[%rd13+288], %rs160;
$L__BB8_92:
	add.s32 	%r423, %r46, 320;
	setp.ge.s32 	%p62, %r423, %r45;
	@%p62 bra 	$L__BB8_94;
	st.global.u8 	[%rd13+320], %rs161;
$L__BB8_94:
	add.s32 	%r424, %r46, 352;
	setp.ge.s32 	%p63, %r424, %r45;
	@%p63 bra 	$L__BB8_96;
	st.global.u8 	[%rd13+352], %rs162;
$L__BB8_96:
	add.s32 	%r425, %r46, 384;
	setp.ge.s32 	%p64, %r425, %r45;
	@%p64 bra 	$L__BB8_98;
	st.global.u8 	[%rd13+384], %rs163;
$L__BB8_98:
	add.s32 	%r426, %r46, 416;
	setp.ge.s32 	%p65, %r426, %r45;
	@%p65 bra 	$L__BB8_100;
	st.global.u8 	[%rd13+416], %rs164;
$L__BB8_100:
	add.s32 	%r427, %r46, 448;
	setp.ge.s32 	%p66, %r427, %r45;
	@%p66 bra 	$L__BB8_102;
	st.global.u8 	[%rd13+448], %rs165;
$L__BB8_102:
	add.s32 	%r428, %r46, 480;
	setp.ge.s32 	%p67, %r428, %r45;
	@%p67 bra 	$L__BB8_104;
	st.global.u8 	[%rd13+480], %rs166;
$L__BB8_104:
	add.s32 	%r429, %r46, 512;
	setp.ge.s32 	%p68, %r429, %r45;
	@%p68 bra 	$L__BB8_106;
	st.global.u8 	[%rd13+512], %rs167;
$L__BB8_106:
	add.s32 	%r430, %r46, 544;
	setp.ge.s32 	%p69, %r430, %r45;
	@%p69 bra 	$L__BB8_108;
	st.global.u8 	[%rd13+544], %rs168;
$L__BB8_108:
	add.s32 	%r431, %r46, 576;
	setp.ge.s32 	%p70, %r431, %r45;
	@%p70 bra 	$L__BB8_110;
	st.global.u8 	[%rd13+576], %rs169;
$L__BB8_110:
	// begin inline asm
	exit;
	// end inline asm
$L__BB8_111:
	shr.u32 	%r432, %r32, 4;
	add.s32 	%r433, %r432, %r32;
	shl.b32 	%r434, %r433, 2;
	add.s32 	%r436, %r225, %r434;
	st.shared.u32 	[%r436+17424], %r1791;
	bar.sync 	0;
	setp.gt.u32 	%p71, %r32, 31;
	@%p71 bra 	$L__BB8_113;
	mov.u32 	%r467, _ZZN3cub18CUB_300001_SM_10006detail10radix_sort29DeviceRadixSortOnesweepKernelINS1_5radix10policy_hubIhNS0_8NullTypeEyE10Policy1000ELNS0_9SortOrderE0EhS6_yiiNS1_21identity_decomposer_tEEEvPT5_SC_PT3_PKSD_PT1_PKSH_PT2_PKSL_T4_iiT6_E1s;
	mad.lo.s32 	%r468, %r32, 68, %r467;
	ld.shared.u32 	%r469, [%r468+17424];
	ld.shared.u32 	%r470, [%r468+17428];
	ld.shared.u32 	%r471, [%r468+17432];
	ld.shared.u32 	%r472, [%r468+17436];
	ld.shared.u32 	%r473, [%r468+17440];
	ld.shared.u32 	%r474, [%r468+17444];
	ld.shared.u32 	%r475, [%r468+17448];
	ld.shared.u32 	%r476, [%r468+17452];
	ld.shared.u32 	%r477, [%r468+17456];
	ld.shared.u32 	%r478, [%r468+17460];
	ld.shared.u32 	%r479, [%r468+17464];
	ld.shared.u32 	%r480, [%r468+17468];
	ld.shared.u32 	%r481, [%r468+17472];
	ld.shared.u32 	%r482, [%r468+17476];
	ld.shared.u32 	%r483, [%r468+17480];
	ld.shared.u32 	%r484, [%r468+17484];
	add.s32 	%r485, %r470, %r469;
	add.s32 	%r486, %r485, %r471;
	add.s32 	%r487, %r486, %r472;
	add.s32 	%r488, %r487, %r473;
	add.s32 	%r489, %r488, %r474;
	add.s32 	%r490, %r489, %r475;
	add.s32 	%r491, %r490, %r476;
	add.s32 	%r492, %r491, %r477;
	add.s32 	%r493, %r492, %r478;
	add.s32 	%r494, %r493, %r479;
	add.s32 	%r495, %r494, %r480;
	add.s32 	%r496, %r495, %r481;
	add.s32 	%r497, %r496, %r482;
	add.s32 	%r498, %r497, %r483;
	add.s32 	%r441, %r498, %r484;
	mov.b32 	%r439, 1;
	mov.b32 	%r464, 0;
	mov.b32 	%r466, -1;
	// begin inline asm
	{  .reg .s32 r0;  .reg .pred p;  shfl.sync.up.b32 r0|p, %r441, %r439, %r464, %r466;  @p add.s32 r0, r0, %r441;  mov.s32 %r437, r0;}
	// end inline asm
	mov.b32 	%r445, 2;
	// begin inline asm
	{  .reg .s32 r0;  .reg .pred p;  shfl.sync.up.b32 r0|p, %r437, %r445, %r464, %r466;  @p add.s32 r0, r0, %r437;  mov.s32 %r443, r0;}
	// end inline asm
	mov.b32 	%r451, 4;
	// begin inline asm
	{  .reg .s32 r0;  .reg .pred p;  shfl.sync.up.b32 r0|p, %r443, %r451, %r464, %r466;  @p add.s32 r0, r0, %r443;  mov.s32 %r449, r0;}
	// end inline asm
	mov.b32 	%r457, 8;
	// begin inline asm
	{  .reg .s32 r0;  .reg .pred p;  shfl.sync.up.b32 r0|p, %r449, %r457, %r464, %r466;  @p add.s32 r0, r0, %r449;  mov.s32 %r455, r0;}
	// end inline asm
	mov.b32 	%r463, 16;
	// begin inline asm
	{  .reg .s32 r0;  .reg .pred p;  shfl.sync.up.b32 r0|p, %r455, %r463, %r464, %r466;  @p add.s32 r0, r0, %r455;  mov.s32 %r461, r0;}
	// end inline asm
	sub.s32 	%r499, %r461, %r441;
	add.s32 	%r500, %r469, %r499;
	add.s32 	%r501, %r470, %r500;
	add.s32 	%r502, %r471, %r501;
	add.s32 	%r503, %r472, %r502;
	add.s32 	%r504, %r473, %r503;
	add.s32 	%r505, %r474, %r504;
	add.s32 	%r506, %r475, %r505;
	add.s32 	%r507, %r476, %r506;
	add.s32 	%r508, %r477, %r507;
	add.s32 	%r509, %r478, %r508;
	add.s32 	%r510, %r479, %r509;
	add.s32 	%r511, %r480, %r510;
	add.s32 	%r512, %r481, %r511;
	add.s32 	%r513, %r482, %r512;
	add.s32 	%r514, %r483, %r513;
	st.shared.u32 	[%r468+17424], %r499;
	st.shared.u32 	[%r468+17428], %r500;
	st.shared.u32 	[%r468+17432], %r501;
	st.shared.u32 	[%r468+17436], %r502;
	st.shared.u32 	[%r468+17440], %r503;
	st.shared.u32 	[%r468+17444], %r504;
	st.shared.u32 	[%r468+17448], %r505;
	st.shared.u32 	[%r468+17452], %r506;
	st.shared.u32 	[%r468+17456], %r507;
	st.shared.u32 	[%r468+17460], %r508;
	st.shared.u32 	[%r468+17464], %r509;
	st.shared.u32 	[%r468+17468], %r510;
	st.shared.u32 	[%r468+17472], %r511;
	st.shared.u32 	[%r468+17476], %r512;
	st.shared.u32 	[%r468+17480], %r513;
	st.shared.u32 	[%r468+17484], %r514;
$L__BB8_113:
	setp.gt.u32 	%p72, %r32, 255;
	bar.sync 	0;
	shr.u32 	%r515, %r32, 4;
	add.s32 	%r516, %r515, %r32;
	shl.b32 	%r517, %r516, 2;
	mov.u32 	%r518, _ZZN3cub18CUB_300001_SM_10006detail10radix_sort29DeviceRadixSortOnesweepKernelINS1_5radix10policy_hubIhNS0_8NullTypeEyE10Policy1000ELNS0_9SortOrderE0EhS6_yiiNS1_21identity_decomposer_tEEEvPT5_SC_PT3_PKSD_PT1_PKSH_PT2_PKSL_T4_iiT6_E1s;
	add.s32 	%r519, %r518, %r517;
	ld.shared.u32 	%r47, [%r519+17424];
	@%p72 bra 	$L__BB8_115;
	shl.b32 	%r520, %r32, 2;
	add.s32 	%r522, %r518, %r520;
	ld.shared.u32 	%r523, [%r522];
	add.s32 	%r524, %r523, %r47;
	st.shared.u32 	[%r522], %r524;
	ld.shared.u32 	%r525, [%r522+1024];
	add.s32 	%r526, %r525, %r47;
	st.shared.u32 	[%r522+1024], %r526;
	ld.shared.u32 	%r527, [%r522+2048];
	add.s32 	%r528, %r527, %r47;
	st.shared.u32 	[%r522+2048], %r528;
	ld.shared.u32 	%r529, [%r522+3072];
	add.s32 	%r530, %r529, %r47;
	st.shared.u32 	[%r522+3072], %r530;
	ld.shared.u32 	%r531, [%r522+4096];
	add.s32 	%r532, %r531, %r47;
	st.shared.u32 	[%r522+4096], %r532;
	ld.shared.u32 	%r533, [%r522+5120];
	add.s32 	%r534, %r533, %r47;
	st.shared.u32 	[%r522+5120], %r534;
	ld.shared.u32 	%r535, [%r522+6144];
	add.s32 	%r536, %r535, %r47;
	st.shared.u32 	[%r522+6144], %r536;
	ld.shared.u32 	%r537, [%r522+7168];
	add.s32 	%r538, %r537, %r47;
	st.shared.u32 	[%r522+7168], %r538;
	ld.shared.u32 	%r539, [%r522+8192];
	add.s32 	%r540, %r539, %r47;
	st.shared.u32 	[%r522+8192], %r540;
	ld.shared.u32 	%r541, [%r522+9216];
	add.s32 	%r542, %r541, %r47;
	st.shared.u32 	[%r522+9216], %r542;
	ld.shared.u32 	%r543, [%r522+10240];
	add.s32 	%r544, %r543, %r47;
	st.shared.u32 	[%r522+10240], %r544;
	ld.shared.u32 	%r545, [%r522+11264];
	add.s32 	%r546, %r545, %r47;
	st.shared.u32 	[%r522+11264], %r546;
	ld.shared.u32 	%r547, [%r522+12288];
	add.s32 	%r548, %r547, %r47;
	st.shared.u32 	[%r522+12288], %r548;
	ld.shared.u32 	%r549, [%r522+13312];
	add.s32 	%r550, %r549, %r47;
	st.shared.u32 	[%r522+13312], %r550;
	ld.shared.u32 	%r551, [%r522+14336];
	add.s32 	%r552, %r551, %r47;
	st.shared.u32 	[%r522+14336], %r552;
	ld.shared.u32 	%r553, [%r522+15360];
	add.s32 	%r554, %r553, %r47;
	st.shared.u32 	[%r522+15360], %r554;
$L__BB8_115:
	ld.param.u32 	%r1782, [_ZN3cub18CUB_300001_SM_10006detail10radix_sort29DeviceRadixSortOnesweepKernelINS1_5radix10policy_hubIhNS0_8NullTypeEyE10Policy1000ELNS0_9SortOrderE0EhS6_yiiNS1_21identity_decomposer_tEEEvPT5_SC_PT3_PKSD_PT1_PKSH_PT2_PKSL_T4_iiT6__param_10];
	ld.param.u32 	%r1780, [_ZN3cub18CUB_300001_SM_10006detail10radix_sort29DeviceRadixSortOnesweepKernelINS1_5radix10policy_hubIhNS0_8NullTypeEyE10Policy1000ELNS0_9SortOrderE0EhS6_yiiNS1_21identity_decomposer_tEEEvPT5_SC_PT3_PKSD_PT1_PKSH_PT2_PKSL_T4_iiT6__param_9];
	bar.sync 	0;
	// begin inline asm
	mov.u32 %r555, %lanemask_le;
	// end inline asm
	cvt.u32.u16 	%r581, %rs151;
	and.b32  	%r582, %r581, 255;
	and.b32  	%r49, %r1780, 255;
	shr.u32 	%r583, %r582, %r49;
	mov.b32 	%r584, -1;
	shl.b32 	%r585, %r584, %r1782;
	not.b32 	%r50, %r585;
	and.b32  	%r578, %r583, %r50;
	mov.b32 	%r558, 1;
	// begin inline asm
	{
    .reg .pred p;
    and.b32 %r556, %r578, %r558;    setp.ne.u32 p, %r556, 0;
    vote.ballot.sync.b32 %r556, p, 0xffffffff;
    @!p not.b32 %r556, %r556;
}

	// end inline asm
	mov.b32 	%r561, 2;
	// begin inline asm
	{
    .reg .pred p;
    and.b32 %r559, %r578, %r561;    setp.ne.u32 p, %r559, 0;
    vote.ballot.sync.b32 %r559, p, 0xffffffff;
    @!p not.b32 %r559, %r559;
}

	// end inline asm
	and.b32  	%r586, %r559, %r556;
	mov.b32 	%r564, 4;
	// begin inline asm
	{
    .reg .pred p;
    and.b32 %r562, %r578, %r564;    setp.ne.u32 p, %r562, 0;
    vote.ballot.sync.b32 %r562, p, 0xffffffff;
    @!p not.b32 %r562, %r562;
}

	// end inline asm
	and.b32  	%r587, %r562, %r586;
	mov.b32 	%r567, 8;
	// begin inline asm
	{
    .reg .pred p;
    and.b32 %r565, %r578, %r567;    setp.ne.u32 p, %r565, 0;
    vote.ballot.sync.b32 %r565, p, 0xffffffff;
    @!p not.b32 %r565, %r565;
}

	// end inline asm
	and.b32  	%r588, %r565, %r587;
	mov.b32 	%r570, 16;
	// begin inline asm
	{
    .reg .pred p;
    and.b32 %r568, %r578, %r570;    setp.ne.u32 p, %r568, 0;
    vote.ballot.sync.b32 %r568, p, 0xffffffff;
    @!p not.b32 %r568, %r568;
}

	// end inline asm
	and.b32  	%r589, %r568, %r588;
	mov.b32 	%r573, 32;
	// begin inline asm
	{
    .reg .pred p;
    and.b32 %r571, %r578, %r573;    setp.ne.u32 p, %r571, 0;
    vote.ballot.sync.b32 %r571, p, 0xffffffff;
    @!p not.b32 %r571, %r571;
}

	// end inline asm
	and.b32  	%r590, %r571, %r589;
	mov.b32 	%r576, 64;
	// begin inline asm
	{
    .reg .pred p;
    and.b32 %r574, %r578, %r576;    setp.ne.u32 p, %r574, 0;
    vote.ballot.sync.b32 %r574, p, 0xffffffff;
    @!p not.b32 %r574, %r574;
}

	// end inline asm
	and.b32  	%r591, %r574, %r590;
	mov.b32 	%r579, 128;
	// begin inline asm
	{
    .reg .pred p;
    and.b32 %r577, %r578, %r579;    setp.ne.u32 p, %r577, 0;
    vote.ballot.sync.b32 %r577, p, 0xffffffff;
    @!p not.b32 %r577, %r577;
}

	// end inline asm
	and.b32  	%r592, %r577, %r591;
	clz.b32 	%r593, %r592;
	sub.s32 	%r51, 31, %r593;
	and.b32  	%r594, %r555, %r592;
	popc.b32 	%r52, %r594;
	setp.ne.s32 	%p73, %r161, %r51;
	mov.b32 	%r1796, 0;
	@%p73 bra 	$L__BB8_117;
	shl.b32 	%r595, %r32, 5;
	and.b32  	%r596, %r595, 31744;
	add.s32 	%r598, %r518, %r596;
	shl.b32 	%r603, %r578, 2;
	add.s32 	%r604, %r598, %r603;
	atom.shared.add.u32 	%r1796, [%r604], %r52;
$L__BB8_117:
	shfl.sync.idx.b32	%r630|%p74, %r1796, %r51, 31, -1;
	add.s32 	%r55, %r52, %r630;
	cvt.u32.u16 	%r631, %rs152;
	and.b32  	%r632, %r631, 255;
	shr.u32 	%r633, %r632, %r49;
	and.b32  	%r627, %r633, %r50;
	mov.b32 	%r607, 1;
	// begin inline asm
	{
    .reg .pred p;
    and.b32 %r605, %r627, %r607;    setp.ne.u32 p, %r605, 0;
    vote.ballot.sync.b32 %r605, p, 0xffffffff;
    @!p not.b32 %r605, %r605;
}

	// end inline asm
	mov.b32 	%r610, 2;
	// begin inline asm
	{
    .reg .pred p;
    and.b32 %r608, %r627, %r610;    setp.ne.u32 p, %r608, 0;
    vote.ballot.sync.b32 %r608, p, 0xffffffff;
    @!p not.b32 %r608, %r608;
}

	// end inline asm
	and.b32  	%r634, %r608, %r605;
	mov.b32 	%r613, 4;
	// begin inline asm
	{
    .reg .pred p;
    and.b32 %r611, %r627, %r613;    setp.ne.u32 p, %r611, 0;
    vote.ballot.sync.b32 %r611, p, 0xffffffff;
    @!p not.b32 %r611, %r611;
}

	// end inline asm
	and.b32  	%r635, %r611, %r634;
	mov.b32 	%r616, 8;
	// begin inline asm
	{
    .reg .pred p;
    and.b32 %r614, %r627, %r616;    setp.ne.u32 p, %r614, 0;
    vote.ballot.sync.b32 %r614, p, 0xffffffff;
    @!p not.b32 %r614, %r614;
}

	// end inline asm
	and.b32  	%r636, %r614, %r635;
	mov.b32 	%r619, 16;
	// begin inline asm
	{
    .reg .pred p;
    and.b32 %r617, %r627, %r619;    setp.ne.u32 p, %r617, 0;
    vote.ballot.sync.b32 %r617, p, 0xffffffff;
    @!p not.b32 %r617, %r617;
}

	// end inline asm
	and.b32  	%r637, %r617, %r636;
	mov.b32 	%r622, 32;
	// begin inline asm
	{
    .reg .pred p;
    and.b32 %r620, %r627, %r622;    setp.ne.u32 p, %r620, 0;
    vote.ballot.sync.b32 %r620, p, 0xffffffff;
    @!p not.b32 %r620, %r620;
}

	// end inline asm
	and.b32  	%r638, %r620, %r637;
	mov.b32 	%r625, 64;
	// begin inline asm
	{
    .reg .pred p;
    and.b32 %r623, %r627, %r625;    setp.ne.u32 p, %r623, 0;
    vote.ballot.sync.b32 %r623, p, 0xffffffff;
    @!p not.b32 %r623, %r623;
}

	// end inline asm
	and.b32  	%r639, %r623, %r638;
	mov.b32 	%r628, 128;
	// begin inline asm
	{
    .reg .pred p;
    and.b32 %r626, %r627, %r628;    setp.ne.u32 p, %r626, 0;
    vote.ballot.sync.b32 %r626, p, 0xffffffff;
    @!p not.b32 %r626, %r626;
}

	// end inline asm
	and.b32  	%r640, %r626, %r639;
	clz.b32 	%r641, %r640;
	sub.s32 	%r56, 31, %r641;
	and.b32  	%r642, %r555, %r640;
	popc.b32 	%r57, %r642;
	setp.ne.s32 	%p75, %r161, %r56;
	mov.b32 	%r1797, 0;
	@%p75 bra 	$L__BB8_119;
	shl.b32 	%r643, %r32, 5;
	and.b32  	%r644, %r643, 31744;
	add.s32 	%r646, %r518, %r644;
	shl.b32 	%r651, %r627, 2;
	add.s32 	%r652, %r646, %r651;
	atom.shared.add.u32 	%r1797, [%r652], %r57;
$L__BB8_119:
	shfl.sync.idx.b32	%r678|%p76, %r1797, %r56, 31, -1;
	add.s32 	%r60, %r57, %r678;
	cvt.u32.u16 	%r679, %rs153;
	and.b32  	%r680, %r679, 255;
	shr.u32 	%r681, %r680, %r49;
	and.b32  	%r675, %r681, %r50;
	mov.b32 	%r655, 1;
	// begin inline asm
	{
    .reg .pred p;
    and.b32 %r653, %r675, %r655;    setp.ne.u32 p, %r653, 0;
    vote.ballot.sync.b32 %r653, p, 0xffffffff;
    @!p not.b32 %r653, %r653;
}

	// end inline asm
	mov.b32 	%r658, 2;
	// begin inline asm
	{
    .reg .pred p;
    and.b32 %r656, %r675, %r658;    setp.ne.u32 p, %r656, 0;
    vote.ballot.sync.b32 %r656, p, 0xffffffff;
    @!p not.b32 %r656, %r656;
}

	// end inline asm
	and.b32  	%r682, %r656, %r653;
	mov.b32 	%r661, 4;
	// begin inline asm
	{
    .reg .pred p;
    and.b32 %r659, %r675, %r661;    setp.ne.u32 p, %r659, 0;
    vote.ballot.sync.b32 %r659, p, 0xffffffff;
    @!p not.b32 %r659, %r659;
}

	// end inline asm
	and.b32  	%r683, %r659, %r682;
	mov.b32 	%r664, 8;
	// begin inline asm
	{
    .reg .pred p;
    and.b32 %r662, %r675, %r664;    setp.ne.u32 p, %r662, 0;
    vote.ballot.sync.b32 %r662, p, 0xffffffff;
    @!p not.b32 %r662, %r662;
}

	// end inline asm
	and.b32  	%r684, %r662, %r683;
	mov.b32 	%r667, 16;
	// begin inline asm
	{
    .reg .pred p;
    and.b32 %r665, %r675, %r667;    setp.ne.u32 p, %r665, 0;
    vote.ballot.sync.b32 %r665, p, 0xffffffff;
    @!p not.b32 %r665, %r665;
}

	// end inline asm
	and.b32  	%r685, %r665, %r684;
	mov.b32 	%r670, 32;
	// begin inline asm
	{
    .reg .pred p;
    and.b32 %r668, %r675, %r670;    setp.ne.u32 p, %r668, 0;
    vote.ballot.sync.b32 %r668, p, 0xffffffff;
    @!p not.b32 %r668, %r668;
}

	// end inline asm
	and.b32  	%r686, %r668, %r685;
	mov.b32 	%r673, 64;
	// begin inline asm
	{
    .reg .pred p;
    and.b32 %r671, %r675, %r673;    setp.ne.u32 p, %r671, 0;
    vote.ballot.sync.b32 %r671, p, 0xffffffff;
    @!p not.b32 %r671, %r671;
}

	// end inline asm
	and.b32  	%r687, %r671, %r686;
	mov.b32 	%r676, 128;
	// begin inline asm
	{
    .reg .pred p;
    and.b32 %r674, %r675, %r676;    setp.ne.u32 p, %r674, 0;
    vote.ballot.sync.b32 %r674, p, 0xffffffff;
    @!p not.b32 %r674, %r674;
}

	// end inline asm
	and.b32  	%r688, %r674, %r687;
	clz.b32 	%r689, %r688;
	sub.s32 	%r61, 31, %r689;
	and.b32  	%r690, %r555, %r688;
	popc.b32 	%r62, %r690;
	setp.ne.s32 	%p77, %r161, %r61;
	mov.b32 	%r1798, 0;
	@%p77 bra 	$L__BB8_121;
	shl.b32 	%r691, %r32, 5;
	and.b32  	%r692, %r691, 31744;
	add.s32 	%r694, %r518, %r692;
	shl.b32 	%r699, %r675, 2;
	add.s32 	%r700, %r694, %r699;
	atom.shared.add.u32 	%r1798, [%r700], %r62;
$L__BB8_121:
	shfl.sync.idx.b32	%r726|%p78, %r1798, %r61, 31, -1;
	add.s32 	%r65, %r62, %r726;
	cvt.u32.u16 	%r727, %rs154;
	and.b32  	%r728, %r727, 255;
	shr.u32 	%r729, %r728, %r49;
	and.b32  	%r723, %r729, %r50;
	mov.b32 	%r703, 1;
	// begin inline asm
	{
    .reg .pred p;
    and.b32 %r701, %r723, %r703;    setp.ne.u32 p, %r701, 0;
    vote.ballot.sync.b32 %r701, p, 0xffffffff;
    @!p not.b32 %r701, %r701;
}

	// end inline asm
	mov.b32 	%r706, 2;
	// begin inline asm
	{
    .reg .pred p;
    and.b32 %r704, %r723, %r706;    setp.ne.u32 p, %r704, 0;
    vote.ballot.sync.b32 %r704, p, 0xffffffff;
    @!p not.b32 %r704, %r704;
}

	// end inline asm
	and.b32  	%r730, %r704, %r701;
	mov.b32 	%r709, 4;
	// begin inline asm
	{
    .reg .pred p;
    and.b32 %r707, %r723, %r709;    setp.ne.u32 p, %r707, 0;
    vote.ballot.sync.b32 %r707, p, 0xffffffff;
    @!p not.b32 %r707, %r707;
}

	// end inline asm
	and.b32  	%r731, %r707, %r730;
	mov.b32 	%r712, 8;
	// begin inline asm
	{
    .reg .pred p;
    and.b32 %r710, %r723, %r712;    setp.ne.u32 p, %r710, 0;
    vote.ballot.sync.b32 %r710, p, 0xffffffff;
    @!p not.b32 %r710, %r710;
}

	// end inline asm
	and.b32  	%r732, %r710, %r731;
	mov.b32 	%r715, 16;
	// begin inline asm
	{
    .reg .pred p;
    and.b32 %r713, %r723, %r715;    setp.ne.u32 p, %r713, 0;
    vote.ballot.sync.b32 %r713, p, 0xffffffff;
    @!p not.b32 %r713, %r713;
}

	// end inline asm
	and.b32  	%r733, %r713, %r732;
	mov.b32 	%r718, 32;
	// begin inline asm
	{
    .reg .pred p;
    and.b32 %r716, %r723, %r718;    setp.ne.u32 p, %r716, 0;
    vote.ballot.sync.b32 %r716, p, 0xffffffff;
    @!p not.b32 %r716, %r716;
}

	// end inline asm
	and.b32  	%r734, %r716, %r733;
	mov.b32 	%r721, 64;
	// begin inline asm
	{
    .reg .pred p;
    and.b32 %r719, %r723, %r721;    setp.ne.u32 p, %r719, 0;
    vote.ballot.sync.b32 %r719, p, 0xffffffff;
    @!p not.b32 %r719, %r719;
}

	// end inline asm
	and.b32  	%r735, %r719, %r734;
	mov.b32 	%r724, 128;
	// begin inline asm
	{
    .reg .pred p;
    and.b32 %r722, %r723, %r724;    setp.ne.u32 p, %r722, 0;
    vote.ballot.sync.b32 %r722, p, 0xffffffff;
    @!p not.b32 %r722, %r722;
}

	// end inline asm
	and.b32  	%r736, %r722, %r735;
	clz.b32 	%r737, %r736;
	sub.s32 	%r66, 31, %r737;
	and.b32  	%r738, %r555, %r736;
	popc.b32 	%r67, %r738;
	setp.ne.s32 	%p79, %r161, %r66;
	mov.b32 	%r1799, 0;
	@%p79 bra 	$L__BB8_123;
	shl.b32 	%r739, %r32, 5;
	and.b32  	%r740, %r739, 31744;
	add.s32 	%r742, %r518, %r740;
	shl.b32 	%r747, %r723, 2;
	add.s32 	%r748, %r742, %r747;
	atom.shared.add.u32 	%r1799, [%r748], %r67;
$L__BB8_123:
	shfl.sync.idx.b32	%r774|%p80, %r1799, %r66, 31, -1;
	add.s32 	%r70, %r67, %r774;
	cvt.u32.u16 	%r775, %rs155;
	and.b32  	%r776, %r775, 255;
	shr.u32 	%r777, %r776, %r49;
	and.b32  	%r771, %r777, %r50;
	mov.b32 	%r751, 1;
	// begin inline asm
	{
    .reg .pred p;
    and.b32 %r749, %r771, %r751;    setp.ne.u32 p, %r749, 0;
    vote.ballot.sync.b32 %r749, p, 0xffffffff;
    @!p not.b32 %r749, %r749;
}

	// end inline asm
	mov.b32 	%r754, 2;
	// begin inline asm
	{
    .reg .pred p;
    and.b32 %r752, %r771, %r754;    setp.ne.u32 p, %r752, 0;
    vote.ballot.sync.b32 %r752, p, 0xffffffff;
    @!p not.b32 %r752, %r752;
}

	// end inline asm
	and.b32  	%r778, %r752, %r749;
	mov.b32 	%r757, 4;
	// begin inline asm
	{
    .reg .pred p;
    and.b32 %r755, %r771, %r757;    setp.ne.u32 p, %r755, 0;
    vote.ballot.sync.b32 %r755, p, 0xffffffff;
    @!p not.b32 %r755, %r755;
}

	// end inline asm
	and.b32  	%r779, %r755, %r778;
	mov.b32 	%r760, 8;
	// begin inline asm
	{
    .reg .pred p;
    and.b32 %r758, %r771, %r760;    setp.ne.u32 p, %r758, 0;
    vote.ballot.sync.b32 %r758, p, 0xffffffff;
    @!p not.b32 %r758, %r758;
}

	// end inline asm
	and.b32  	%r780, %r758, %r779;
	mov.b32 	%r763, 16;
	// begin inline asm
	{
    .reg .pred p;
    and.b32 %r761, %r771, %r763;    setp.ne.u32 p, %r761, 0;
    vote.ballot.sync.b32 %r761, p, 0xffffffff;
    @!p not.b32 %r761, %r761;
}

	// end inline asm
	and.b32  	%r781, %r761, %r780;
	mov.b32 	%r766, 32;
	// begin inline asm
	{
    .reg .pred p;
    and.b32 %r764, %r771, %r766;    setp.ne.u32 p, %r764, 0;
    vote.ballot.sync.b32 %r764, p, 0xffffffff;
    @!p not.b32 %r764, %r764;
}

	// end inline asm
	and.b32  	%r782, %r764, %r781;
	mov.b32 	%r769, 64;
	// begin inline asm
	{
    .reg .pred p;
    and.b32 %r767, %r771, %r769;    setp.ne.u32 p, %r767, 0;
    vote.ballot.sync.b32 %r767, p, 0xffffffff;
    @!p not.b32 %r767, %r767;
}

	// end inline asm
	and.b32  	%r783, %r767, %r782;
	mov.b32 	%r772, 128;
	// begin inline asm
	{
    .reg .pred p;
    and.b32 %r770, %r771, %r772;    setp.ne.u32 p, %r770, 0;
    vote.ballot.sync.b32 %r770, p, 0xffffffff;
    @!p not.b32 %r770, %r770;
}

	// end inline asm
	and.b32  	%r784, %r770, %r783;
	clz.b32 	%r785, %r784;
	sub.s32 	%r71, 31, %r785;
	and.b32  	%r786, %r555, %r784;
	popc.b32 	%r72, %r786;
	setp.ne.s32 	%p81, %r161, %r71;
	mov.b32 	%r1800, 0;
	@%p81 bra 	$L__BB8_125;
	shl.b32 	%r787, %r32, 5;
	and.b32  	%r788, %r787, 31744;
	add.s32 	%r790, %r518, %r788;
	shl.b32 	%r795, %r771, 2;
	add.s32 	%r796, %r790, %r795;
	atom.shared.add.u32 	%r1800, [%r796], %r72;
$L__BB8_125:
	shfl.sync.idx.b32	%r822|%p82, %r1800, %r71, 31, -1;
	add.s32 	%r75, %r72, %r822;
	cvt.u32.u16 	%r823, %rs156;
	and.b32  	%r824, %r823, 255;
	shr.u32 	%r825, %r824, %r49;
	and.b32  	%r819, %r825, %r50;
	mov.b32 	%r799, 1;
	// begin inline asm
	{
    .reg .pred p;
    and.b32 %r797, %r819, %r799;    setp.ne.u32 p, %r797, 0;
    vote.ballot.sync.b32 %r797, p, 0xffffffff;
    @!p not.b32 %r797, %r797;
}

	// end inline asm
	mov.b32 	%r802, 2;
	// begin inline asm
	{
    .reg .pred p;
    and.b32 %r800, %r819, %r802;    setp.ne.u32 p, %r800, 0;
    vote.ballot.sync.b32 %r800, p, 0xffffffff;
    @!p not.b32 %r800, %r800;
}

	// end inline asm
	and.b32  	%r826, %r800, %r797;
	mov.b32 	%r805, 4;
	// begin inline asm
	{
    .reg .pred p;
    and.b32 %r803, %r819, %r805;    setp.ne.u32 p, %r803, 0;
    vote.ballot.sync.b32 %r803, p, 0xffffffff;
    @!p not.b32 %r803, %r803;
}

	// end inline asm
	and.b32  	%r827, %r803, %r826;
	mov.b32 	%r808, 8;
	// begin inline asm
	{
    .reg .pred p;
    and.b32 %r806, %r819, %r808;    setp.ne.u32 p, %r806, 0;
    vote.ballot.sync.b32 %r806, p, 0xffffffff;
    @!p not.b32 %r806, %r806;
}

	// end inline asm
	and.b32  	%r828, %r806, %r827;
	mov.b32 	%r811, 16;
	// begin inline asm
	{
    .reg .pred p;
    and.b32 %r809, %r819, %r811;    setp.ne.u32 p, %r809, 0;
    vote.ballot.sync.b32 %r809, p, 0xffffffff;
    @!p not.b32 %r809, %r809;
}

	// end inline asm
	and.b32  	%r829, %r809, %r828;
	mov.b32 	%r814, 32;
	// begin inline asm
	{
    .reg .pred p;
    and.b32 %r812, %r819, %r814;    setp.ne.u32 p, %r812, 0;
    vote.ballot.sync.b32 %r812, p, 0xffffffff;
    @!p not.b32 %r812, %r812;
}

	// end inline asm
	and.b32  	%r830, %r812, %r829;
	mov.b32 	%r817, 64;
	// begin inline asm
	{
    .reg .pred p;
    and.b32 %r815, %r819, %r817;    setp.ne.u32 p, %r815, 0;
    vote.ballot.sync.b32 %r815, p, 0xffffffff;
    @!p not.b32 %r815, %r815;
}

	// end inline asm
	and.b32  	%r831, %r815, %r830;
	mov.b32 	%r820, 128;
	// begin inline asm
	{
    .reg .pred p;
    and.b32 %r818, %r819, %r820;    setp.ne.u32 p, %r818, 0;
    vote.ballot.sync.b32 %r818, p, 0xffffffff;
    @!p not.b32 %r818, %r818;
}

	// end inline asm
	and.b32  	%r832, %r818, %r831;
	clz.b32 	%r833, %r832;
	sub.s32 	%r76, 31, %r833;
	and.b32  	%r834, %r555, %r832;
	popc.b32 	%r77, %r834;
	setp.ne.s32 	%p83, %r161, %r76;
	mov.b32 	%r1801, 0;
	@%p83 bra 	$L__BB8_127;
	shl.b32 	%r835, %r32, 5;
	and.b32  	%r836, %r835, 31744;
	add.s32 	%r838, %r518, %r836;
	shl.b32 	%r843, %r819, 2;
	add.s32 	%r844, %r838, %r843;
	atom.shared.add.u32 	%r1801, [%r844], %r77;
$L__BB8_127:
	shfl.sync.idx.b32	%r870|%p84, %r1801, %r76, 31, -1;
	add.s32 	%r80, %r77, %r870;
	cvt.u32.u16 	%r871, %rs157;
	and.b32  	%r872, %r871, 255;
	shr.u32 	%r873, %r872, %r49;
	and.b32  	%r867, %r873, %r50;
	mov.b32 	%r847, 1;
	// begin inline asm
	{
    .reg .pred p;
    and.b32 %r845, %r867, %r847;    setp.ne.u32 p, %r845, 0;
    vote.ballot.sync.b32 %r845, p, 0xffffffff;
    @!p not.b32 %r845, %r845;
}

	// end inline asm
	mov.b32 	%r850, 2;
	// begin inline asm
	{
    .reg .pred p;
    and.b32 %r848, %r867, %r850;    setp.ne.u32 p, %r848, 0;
    vote.ballot.sync.b32 %r848, p, 0xffffffff;
    @!p not.b32 %r848, %r848;
}

	// end inline asm
	and.b32  	%r874, %r848, %r845;
	mov.b32 	%r853, 4;
	// begin inline asm
	{
    .reg .pred p;
    and.b32 %r851, %r867, %r853;    setp.ne.u32 p, %r851, 0;
    vote.ballot.sync.b32 %r851, p, 0xffffffff;
    @!p not.b32 %r851, %r851;
}

	// end inline asm
	and.b32  	%r875, %r851, %r874;
	mov.b32 	%r856, 8;
	// begin inline asm
	{
    .reg .pred p;
    and.b32 %r854, %r867, %r856;    setp.ne.u32 p, %r854, 0;
    vote.ballot.sync.b32 %r854, p, 0xffffffff;
    @!p not.b32 %r854, %r854;
}

	// end inline asm
	and.b32  	%r876, %r854, %r875;
	mov.b32 	%r859, 16;
	// begin inline asm
	{
    .reg .pred p;
    and.b32 %r857, %r867, %r859;    setp.ne.u32 p, %r857, 0;
    vote.ballot.sync.b32 %r857, p, 0xffffffff;
    @!p not.b32 %r857, %r857;
}

	// end inline asm
	and.b32  	%r877, %r857, %r876;
	mov.b32 	%r862, 32;
	// begin inline asm
	{
    .reg .pred p;
    and.b32 %r860, %r867, %r862;    setp.ne.u32 p, %r860, 0;
    vote.ballot.sync.b32 %r860, p, 0xffffffff;
    @!p not.b32 %r860, %r860;
}

	// end inline asm
	and.b32  	%r878, %r860, %r877;
	mov.b32 	%r865, 64;
	// begin inline asm
	{
    .reg .pred p;
    and.b32 %r863, %r867, %r865;    setp.ne.u32 p, %r863, 0;
    vote.ballot.sync.b32 %r863, p, 0xffffffff;
    @!p not.b32 %r863, %r863;
}

	// end inline asm
	and.b32  	%r879, %r863, %r878;
	mov.b32 	%r868, 128;
	// begin inline asm
	{
    .reg .pred p;
    and.b32 %r866, %r867, %r868;    setp.ne.u32 p, %r866, 0;
    vote.ballot.sync.b32 %r866, p, 0xffffffff;
    @!p not.b32 %r866, %r866;
}

	// end inline asm
	and.b32  	%r880, %r866, %r879;
	clz.b32 	%r881, %r880;
	sub.s32 	%r81, 31, %r881;
	and.b32  	%r882, %r555, %r880;
	popc.b32 	%r82, %r882;
	setp.ne.s32 	%p85, %r161, %r81;
	mov.b32 	%r1802, 0;
	@%p85 bra 	$L__BB8_129;
	shl.b32 	%r883, %r32, 5;
	and.b32  	%r884, %r883, 31744;
	add.s32 	%r886, %r518, %r884;
	cvt.u32.u16 	%r887, %rs157;
	and.b32  	%r888, %r887, 255;
	shr.u32 	%r889, %r888, %r49;
	and.b32  	%r890, %r889, %r50;
	shl.b32 	%r891, %r890, 2;
	add.s32 	%r892, %r886, %r891;
	atom.shared.add.u32 	%r1802, [%r892], %r82;
$L__BB8_129:
	shfl.sync.idx.b32	%r918|%p86, %r1802, %r81, 31, -1;
	add.s32 	%r85, %r82, %r918;
	cvt.u32.u16 	%r919, %rs158;
	and.b32  	%r920, %r919, 255;
	shr.u32 	%r921, %r920, %r49;
	and.b32  	%r915, %r921, %r50;
	mov.b32 	%r895, 1;
	// begin inline asm
	{
    .reg .pred p;
    and.b32 %r893, %r915, %r895;    setp.ne.u32 p, %r893, 0;
    vote.ballot.sync.b32 %r893, p, 0xffffffff;
    @!p not.b32 %r893, %r893;
}

	// end inline asm
	mov.b32 	%r898, 2;
	// begin inline asm
	{
    .reg .pred p;
    and.b32 %r896, %r915, %r898;    setp.ne.u32 p, %r896, 0;
    vote.ballot.sync.b32 %r896, p, 0xffffffff;
    @!p not.b32 %r896, %r896;
}

	// end inline asm
	and.b32  	%r922, %r896, %r893;
	mov.b32 	%r901, 4;
	// begin inline asm
	{
    .reg .pred p;
    and.b32 %r899, %r915, %r901;    setp.ne.u32 p, %r899, 0;
    vote.ballot.sync.b32 %r899, p, 0xffffffff;
    @!p not.b32 %r899, %r899;
}

	// end inline asm
	and.b32  	%r923, %r899, %r922;
	mov.b32 	%r904, 8;
	// begin inline asm
	{
    .reg .pred p;
    and.b32 %r902, %r915, %r904;    setp.ne.u32 p, %r902, 0;
    vote.ballot.sync.b32 %r902, p, 0xffffffff;
    @!p not.b32 %r902, %r902;
}

	// end inline asm
	and.b32  	%r924, %r902, %r923;
	mov.b32 	%r907, 16;
	// begin inline asm
	{
    .reg .pred p;
    and.b32 %r905, %r915, %r907;    setp.ne.u32 p, %r905, 0;
    vote.ballot.sync.b32 %r905, p, 0xffffffff;
    @!p not.b32 %r905, %r905;
}

	// end inline asm
	and.b32  	%r925, %r905, %r924;
	mov.b32 	%r910, 32;
	// begin inline asm
	{
    .reg .pred p;
    and.b32 %r908, %r915, %r910;    setp.ne.u32 p, %r908, 0;
    vote.ballot.sync.b32 %r908, p, 0xffffffff;
    @!p not.b32 %r908, %r908;
}

	// end inline asm
	and.b32  	%r926, %r908, %r925;
	mov.b32 	%r913, 64;
	// begin inline asm
	{
    .reg .pred p;
    and.b32 %r911, %r915, %r913;    setp.ne.u32 p, %r911, 0;
    vote.ballot.sync.b32 %r911, p, 0xffffffff;
    @!p not.b32 %r911, %r911;
}

	// end inline asm
	and.b32  	%r927, %r911, %r926;
	mov.b32 	%r916, 128;
	// begin inline asm
	{
    .reg .pred p;
    and.b32 %r914, %r915, %r916;    setp.ne.u32 p, %r914, 0;
    vote.ballot.sync.b32 %r914, p, 0xffffffff;
    @!p not.b32 %r914, %r914;
}

	// end inline asm
	and.b32  	%r928, %r914, %r927;
	clz.b32 	%r929, %r928;
	sub.s32 	%r86, 31, %r929;
	and.b32  	%r930, %r555, %r928;
	popc.b32 	%r87, %r930;
	setp.ne.s32 	%p87, %r161, %r86;
	mov.b32 	%r1803, 0;
	@%p87 bra 	$L__BB8_131;
	shl.b32 	%r931, %r32, 5;
	and.b32  	%r932, %r931, 31744;
	add.s32 	%r934, %r518, %r932;
	cvt.u32.u16 	%r935, %rs158;
	and.b32  	%r936, %r935, 255;
	shr.u32 	%r937, %r936, %r49;
	and.b32  	%r938, %r937, %r50;
	shl.b32 	%r939, %r938, 2;
	add.s32 	%r940, %r934, %r939;
	atom.shared.add.u32 	%r1803, [%r940], %r87;
$L__BB8_131:
	shfl.sync.idx.b32	%r966|%p88, %r1803, %r86, 31, -1;
	add.s32 	%r90, %r87, %r966;
	cvt.u32.u16 	%r967, %rs159;
	and.b32  	%r968, %r967, 255;
	shr.u32 	%r969, %r968, %r49;
	and.b32  	%r963, %r969, %r50;
	mov.b32 	%r943, 1;
	// begin inline asm
	{
    .reg .pred p;
    and.b32 %r941, %r963, %r943;    setp.ne.u32 p, %r941, 0;
    vote.ballot.sync.b32 %r941, p, 0xffffffff;
    @!p not.b32 %r941, %r941;
}

	// end inline asm
	mov.b32 	%r946, 2;
	// begin inline asm
	{
    .reg .pred p;
    and.b32 %r944, %r963, %r946;    setp.ne.u32 p, %r944, 0;
    vote.ballot.sync.b32 %r944, p, 0xffffffff;
    @!p not.b32 %r944, %r944;
}

	// end inline asm
	and.b32  	%r970, %r944, %r941;
	mov.b32 	%r949, 4;
	// begin inline asm
	{
    .reg .pred p;
    and.b32 %r947, %r963, %r949;    setp.ne.u32 p, %r947, 0;
    vote.ballot.sync.b32 %r947, p, 0xffffffff;
    @!p not.b32 %r947, %r947;
}

	// end inline asm
	and.b32  	%r971, %r947, %r970;
	mov.b32 	%r952, 8;
	// begin inline asm
	{
    .reg .pred p;
    and.b32 %r950, %r963, %r952;    setp.ne.u32 p, %r950, 0;
    vote.ballot.sync.b32 %r950, p, 0xffffffff;
    @!p not.b32 %r950, %r950;
}

	// end inline asm
	and.b32  	%r972, %r950, %r971;
	mov.b32 	%r955, 16;
	// begin inline asm
	{
    .reg .pred p;
    and.b32 %r953, %r963, %r955;    setp.ne.u32 p, %r953, 0;
    vote.ballot.sync.b32 %r953, p, 0xffffffff;
    @!p not.b32 %r953, %r953;
}

	// end inline asm
	and.b32  	%r973, %r953, %r972;
	mov.b32 	%r958, 32;
	// begin inline asm
	{
    .reg .pred p;
    and.b32 %r956, %r963, %r958;    setp.ne.u32 p, %r956, 0;
    vote.ballot.sync.b32 %r956, p, 0xffffffff;
    @!p not.b32 %r956, %r956;
}

	// end inline asm
	and.b32  	%r974, %r956, %r973;
	mov.b32 	%r961, 64;
	// begin inline asm
	{
    .reg .pred p;
    and.b32 %r959, %r963, %r961;    setp.ne.u32 p, %r959, 0;
    vote.ballot.sync.b32 %r959, p, 0xffffffff;
    @!p not.b32 %r959, %r959;
}

	// end inline asm
	and.b32  	%r975, %r959, %r974;
	mov.b32 	%r964, 128;
	// begin inline asm
	{
    .reg .pred p;
    and.b32 %r962, %r963, %r964;    setp.ne.u32 p, %r962, 0;
    vote.ballot.sync.b32 %r962, p, 0xffffffff;
    @!p not.b32 %r962, %r962;
}

	// end inline asm
	and.b32  	%r976, %r962, %r975;
	clz.b32 	%r977, %r976;
	sub.s32 	%r91, 31, %r977;
	and.b32  	%r978, %r555, %r976;
	popc.b32 	%r92, %r978;
	setp.ne.s32 	%p89, %r161, %r91;
	mov.b32 	%r1804, 0;
	@%p89 bra 	$L__BB8_133;
	shl.b32 	%r979, %r32, 5;
	and.b32  	%r980, %r979, 31744;
	mov.u32 	%r981, _ZZN3cub18CUB_300001_SM_10006detail10radix_sort29DeviceRadixSortOnesweepKernelINS1_5radix10policy_hubIhNS0_8NullTypeEyE10Policy1000ELNS0_9SortOrderE0EhS6_yiiNS1_21identity_decomposer_tEEEvPT5_SC_PT3_PKSD_PT1_PKSH_PT2_PKSL_T4_iiT6_E1s;
	add.s32 	%r982, %r981, %r980;
	cvt.u32.u16 	%r983, %rs159;
	and.b32  	%r984, %r983, 255;
	shr.u32 	%r985, %r984, %r49;
	and.b32  	%r986, %r985, %r50;
	shl.b32 	%r987, %r986, 2;
	add.s32 	%r988, %r982, %r987;
	atom.shared.add.u32 	%r1804, [%r988], %r92;
$L__BB8_133:
	shfl.sync.idx.b32	%r1014|%p90, %r1804, %r91, 31, -1;
	add.s32 	%r95, %r92, %r1014;
	cvt.u32.u16 	%r1015, %rs160;
	and.b32  	%r1016, %r1015, 255;
	shr.u32 	%r1017, %r1016, %r49;
	and.b32  	%r1011, %r1017, %r50;
	mov.b32 	%r991, 1;
	// begin inline asm
	{
    .reg .pred p;
    and.b32 %r989, %r1011, %r991;    setp.ne.u32 p, %r989, 0;
    vote.ballot.sync.b32 %r989, p, 0xffffffff;
    @!p not.b32 %r989, %r989;
}

	// end inline asm
	mov.b32 	%r994, 2;
	// begin inline asm
	{
    .reg .pred p;
    and.b32 %r992, %r1011, %r994;    setp.ne.u32 p, %r992, 0;
    vote.ballot.sync.b32 %r992, p, 0xffffffff;
    @!p not.b32 %r992, %r992;
}

	// end inline asm
	and.b32  	%r1018, %r992, %r989;
	mov.b32 	%r997, 4;
	// begin inline asm
	{
    .reg .pred p;
    and.b32 %r995, %r1011, %r997;    setp.ne.u32 p, %r995, 0;
    vote.ballot.sync.b32 %r995, p, 0xffffffff;
    @!p not.b32 %r995, %r995;
}

	// end inline asm
	and.b32  	%r1019, %r995, %r1018;
	mov.b32 	%r1000, 8;
	// begin inline asm
	{
    .reg .pred p;
    and.b32 %r998, %r1011, %r1000;    setp.ne.u32 p, %r998, 0;
    vote.ballot.sync.b32 %r998, p, 0xffffffff;
    @!p not.b32 %r998, %r998;
}

	// end inline asm
	and.b32  	%r1020, %r998, %r1019;
	mov.b32 	%r1003, 16;
	// begin inline asm
	{
    .reg .pred p;
    and.b32 %r1001, %r1011, %r1003;    setp.ne.u32 p, %r1001, 0;
    vote.ballot.sync.b32 %r1001, p, 0xffffffff;
    @!p not.b32 %r1001, %r1001;
}

	// end inline asm
	and.b32  	%r1021, %r1001, %r1020;
	mov.b32 	%r1006, 32;
	// begin inline asm
	{
    .reg .pred p;
    and.b32 %r1004, %r1011, %r1006;    setp.ne.u32 p, %r1004, 0;
    vote.ballot.sync.b32 %r1004, p, 0xffffffff;
    @!p not.b32 %r1004, %r1004;
}

	// end inline asm
	and.b32  	%r1022, %r1004, %r1021;
	mov.b32 	%r1009, 64;
	// begin inline asm
	{
    .reg .pred p;
    and.b32 %r1007, %r1011, %r1009;    setp.ne.u32 p, %r1007, 0;
    vote.ballot.sync.b32 %r1007, p, 0xffffffff;
    @!p not.b32 %r1007, %r1007;
}

	// end inline asm
	and.b32  	%r1023, %r1007, %r1022;
	mov.b32 	%r1012, 128;
	// begin inline asm
	{
    .reg .pred p;
    and.b32 %r1010, %r1011, %r1012;    setp.ne.u32 p, %r1010, 0;
    vote.ballot.sync.b32 %r1010, p, 0xffffffff;
    @!p not.b32 %r1010, %r1010;
}

	// end inline asm
	and.b32  	%r1024, %r1010, %r1023;
	clz.b32 	%r1025, %r1024;
	sub.s32 	%r96, 31, %r1025;
	and.b32  	%r1026, %r555, %r1024;
	popc.b32 	%r97, %r1026;
	setp.ne.s32 	%p91, %r161, %r96;
	mov.b32 	%r1805, 0;
	@%p91 bra 	$L__BB8_135;
	shl.b32 	%r1027, %r32, 5;
	and.b32  	%r1028, %r1027, 31744;
	mov.u32 	%r1029, _ZZN3cub18CUB_300001_SM_10006detail10radix_sort29DeviceRadixSortOnesweepKernelINS1_5radix10policy_hubIhNS0_8NullTypeEyE10Policy1000ELNS0_9SortOrderE0EhS6_yiiNS1_21identity_decomposer_tEEEvPT5_SC_PT3_PKSD_PT1_PKSH_PT2_PKSL_T4_iiT6_E1s;
	add.s32 	%r1030, %r1029, %r1028;
	cvt.u32.u16 	%r1031, %rs160;
	and.b32  	%r1032, %r1031, 255;
	shr.u32 	%r1033, %r1032, %r49;
	and.b32  	%r1034, %r1033, %r50;
	shl.b32 	%r1035, %r1034, 2;
	add.s32 	%r1036, %r1030, %r1035;
	atom.shared.add.u32 	%r1805, [%r1036], %r97;
$L__BB8_135:
	shfl.sync.idx.b32	%r1062|%p92, %r1805, %r96, 31, -1;
	add.s32 	%r100, %r97, %r1062;
	cvt.u32.u16 	%r1063, %rs161;
	and.b32  	%r1064, %r1063, 255;
	shr.u32 	%r1065, %r1064, %r49;
	and.b32  	%r1059, %r1065, %r50;
	mov.b32 	%r1039, 1;
	// begin inline asm
	{
    .reg .pred p;
    and.b32 %r1037, %r1059, %r1039;    setp.ne.u32 p, %r1037, 0;
    vote.ballot.sync.b32 %r1037, p, 0xffffffff;
    @!p not.b32 %r1037, %r1037;
}

	// end inline asm
	mov.b32 	%r1042, 2;
	// begin inline asm
	{
    .reg .pred p;
    and.b32 %r1040, %r1059, %r1042;    setp.ne.u32 p, %r1040, 0;
    vote.ballot.sync.b32 %r1040, p, 0xffffffff;
    @!p not.b32 %r1040, %r1040;
}

	// end inline asm
	and.b32  	%r1066, %r1040, %r1037;
	mov.b32 	%r1045, 4;
	// begin inline asm
	{
    .reg .pred p;
    and.b32 %r1043, %r1059, %r1045;    setp.ne.u32 p, %r1043, 0;
    vote.ballot.sync.b32 %r1043, p, 0xffffffff;
    @!p not.b32 %r1043, %r1043;
}

	// end inline asm
	and.b32  	%r1067, %r1043, %r1066;
	mov.b32 	%r1048, 8;
	// begin inline asm
	{
    .reg .pred p;
    and.b32 %r1046, %r1059, %r1048;    setp.ne.u32 p, %r1046, 0;
    vote.ballot.sync.b32 %r1046, p, 0xffffffff;
    @!p not.b32 %r1046, %r1046;
}

	// end inline asm
	and.b32  	%r1068, %r1046, %r1067;
	mov.b32 	%r1051, 16;
	// begin inline asm
	{
    .reg .pred p;
    and.b32 %r1049, %r1059, %r1051;    setp.ne.u32 p, %r1049, 0;
    vote.ballot.sync.b32 %r1049, p, 0xffffffff;
    @!p not.b32 %r1049, %r1049;
}

	// end inline asm
	and.b32  	%r1069, %r1049, %r1068;
	mov.b32 	%r1054, 32;
	// begin inline asm
	{
    .reg .pred p;
    and.b32 %r1052, %r1059, %r1054;    setp.ne.u32 p, %r1052, 0;
    vote.ballot.sync.b32 %r1052, p, 0xffffffff;
    @!p not.b32 %r1052, %r1052;
}

	// end inline asm
	and.b32  	%r1070, %r1052, %r1069;
	mov.b32 	%r1057, 64;
	// begin inline asm
	{
    .reg .pred p;
    and.b32 %r1055, %r1059, %r1057;    setp.ne.u32 p, %r1055, 0;
    vote.ballot.sync.b32 %r1055, p, 0xffffffff;
    @!p not.b32 %r1055, %r1055;
}

	// end inline asm
	and.b32  	%r1071, %r1055, %r1070;
	mov.b32 	%r1060, 128;
	// begin inline asm
	{
    .reg .pred p;
    and.b32 %r1058, %r1059, %r1060;    setp.ne.u32 p, %r1058, 0;
    vote.ballot.sync.b32 %r1058, p, 0xffffffff;
    @!p not.b32 %r1058, %r1058;
}

	// end inline asm
	and.b32  	%r1072, %r1058, %r1071;
	clz.b32 	%r1073, %r1072;
	sub.s32 	%r101, 31, %r1073;
	and.b32  	%r1074, %r555, %r1072;
	popc.b32 	%r102, %r1074;
	setp.ne.s32 	%p93, %r161, %r101;
	mov.b32 	%r1806, 0;
	@%p93 bra 	$L__BB8_137;
	shl.b32 	%r1075, %r32, 5;
	and.b32  	%r1076, %r1075, 31744;
	mov.u32 	%r1077, _ZZN3cub18CUB_300001_SM_10006detail10radix_sort29DeviceRadixSortOnesweepKernelINS1_5radix10policy_hubIhNS0_8NullTypeEyE10Policy1000ELNS0_9SortOrderE0EhS6_yiiNS1_21identity_decomposer_tEEEvPT5_SC_PT3_PKSD_PT1_PKSH_PT2_PKSL_T4_iiT6_E1s;
	add.s32 	%r1078, %r1077, %r1076;
	cvt.u32.u16 	%r1079, %rs161;
	and.b32  	%r1080, %r1079, 255;
	shr.u32 	%r1081, %r1080, %r49;
	and.b32  	%r1082, %r1081, %r50;
	shl.b32 	%r1083, %r1082, 2;
	add.s32 	%r1084, %r1078, %r1083;
	atom.shared.add.u32 	%r1806, [%r1084], %r102;
$L__BB8_137:
	shfl.sync.idx.b32	%r1110|%p94, %r1806, %r101, 31, -1;
	add.s32 	%r105, %r102, %r1110;
	cvt.u32.u16 	%r1111, %rs162;
	and.b32  	%r1112, %r1111, 255;
	shr.u32 	%r1113, %r1112, %r49;
	and.b32  	%r1107, %r1113, %r50;
	mov.b32 	%r1087, 1;
	// begin inline asm
	{
    .reg .pred p;
    and.b32 %r1085, %r1107, %r1087;    setp.ne.u32 p, %r1085, 0;
    vote.ballot.sync.b32 %r1085, p, 0xffffffff;
    @!p not.b32 %r1085, %r1085;
}

	// end inline asm
	mov.b32 	%r1090, 2;
	// begin inline asm
	{
    .reg .pred p;
    and.b32 %r1088, %r1107, %r1090;    setp.ne.u32 p, %r1088, 0;
    vote.ballot.sync.b32 %r1088, p, 0xffffffff;
    @!p not.b32 %r1088, %r1088;
}

	// end inline asm
	and.b32  	%r1114, %r1088, %r1085;
	mov.b32 	%r1093, 4;
	// begin inline asm
	{
    .reg .pred p;
    and.b32 %r1091, %r1107, %r1093;    setp.ne.u32 p, %r1091, 0;
    vote.ballot.sync.b32 %r1091, p, 0xffffffff;
    @!p not.b32 %r1091, %r1091;
}

	// end inline asm
	and.b32  	%r1115, %r1091, %r1114;
	mov.b32 	%r1096, 8;
	// begin inline asm
	{
    .reg .pred p;
    and.b32 %r1094, %r1107, %r1096;    setp.ne.u32 p, %r1094, 0;
    vote.ballot.sync.b32 %r1094, p, 0xffffffff;
    @!p not.b32 %r1094, %r1094;
}

	// end inline asm
	and.b32  	%r1116, %r1094, %r1115;
	mov.b32 	%r1099, 16;
	// begin inline asm
	{
    .reg .pred p;
    and.b32 %r1097, %r1107, %r1099;    setp.ne.u32 p, %r1097, 0;
    vote.ballot.sync.b32 %r1097, p, 0xffffffff;
    @!p not.b32 %r1097, %r1097;
}

	// end inline asm
	and.b32  	%r1117, %r1097, %r1116;
	mov.b32 	%r1102, 32;
	// begin inline asm
	{
    .reg .pred p;
    and.b32 %r1100, %r1107, %r1102;    setp.ne.u32 p, %r1100, 0;
    vote.ballot.sync.b32 %r1100, p, 0xffffffff;
    @!p not.b32 %r1100, %r1100;
}

	// end inline asm
	and.b32  	%r1118, %r1100, %r1117;
	mov.b32 	%r1105, 64;
	// begin inline asm
	{
    .reg .pred p;
    and.b32 %r1103, %r1107, %r1105;    setp.ne.u32 p, %r1103, 0;
    vote.ballot.sync.b32 %r1103, p, 0xffffffff;
    @!p not.b32 %r1103, %r1103;
}

	// end inline asm
	and.b32  	%r1119, %r1103, %r1118;
	mov.b32 	%r1108, 128;
	// begin inline asm
	{
    .reg .pred p;
    and.b32 %r1106, %r1107, %r1108;    setp.ne.u32 p, %r1106, 0;
    vote.ballot.sync.b32 %r1106, p, 0xffffffff;
    @!p not.b32 %r1106, %r1106;
}

	// end inline asm
	and.b32  	%r1120, %r1106, %r1119;
	clz.b32 	%r1121, %r1120;
	sub.s32 	%r106, 31, %r1121;
	and.b32  	%r1122, %r555, %r1120;
	popc.b32 	%r107, %r1122;
	setp.ne.s32 	%p95, %r161, %r106;
	mov.b32 	%r1807, 0;
	@%p95 bra 	$L__BB8_139;
	shl.b32 	%r1123, %r32, 5;
	and.b32  	%r1124, %r1123, 31744;
	mov.u32 	%r1125, _ZZN3cub18CUB_300001_SM_10006detail10radix_sort29DeviceRadixSortOnesweepKernelINS1_5radix10policy_hubIhNS0_8NullTypeEyE10Policy1000ELNS0_9SortOrderE0EhS6_yiiNS1_21identity_decomposer_tEEEvPT5_SC_PT3_PKSD_PT1_PKSH_PT2_PKSL_T4_iiT6_E1s;
	add.s32 	%r1126, %r1125, %r1124;
	cvt.u32.u16 	%r1127, %rs162;
	and.b32  	%r1128, %r1127, 255;
	shr.u32 	%r1129, %r1128, %r49;
	and.b32  	%r1130, %r1129, %r50;
	shl.b32 	%r1131, %r1130, 2;
	add.s32 	%r1132, %r1126, %r1131;
	atom.shared.add.u32 	%r1807, [%r1132], %r107;
$L__BB8_139:
	shfl.sync.idx.b32	%r1158|%p96, %r1807, %r106, 31, -1;
	add.s32 	%r110, %r107, %r1158;
	cvt.u32.u16 	%r1159, %rs163;
	and.b32  	%r1160, %r1159, 255;
	shr.u32 	%r1161, %r1160, %r49;
	and.b32  	%r1155, %r1161, %r50;
	mov.b32 	%r1135, 1;
	// begin inline asm
	{
    .reg .pred p;
    and.b32 %r1133, %r1155, %r1135;    setp.ne.u32 p, %r1133, 0;
    vote.ballot.sync.b32 %r1133, p, 0xffffffff;
    @!p not.b32 %r1133, %r1133;
}

	// end inline asm
	mov.b32 	%r1138, 2;
	// begin inline asm
	{
    .reg .pred p;
    and.b32 %r1136, %r1155, %r1138;    setp.ne.u32 p, %r1136, 0;
    vote.ballot.sync.b32 %r1136, p, 0xffffffff;
    @!p not.b32 %r1136, %r1136;
}

	// end inline asm
	and.b32  	%r1162, %r1136, %r1133;
	mov.b32 	%r1141, 4;
	// begin inline asm
	{
    .reg .pred p;
    and.b32 %r1139, %r1155, %r1141;    setp.ne.u32 p, %r1139, 0;
    vote.ballot.sync.b32 %r1139, p, 0xffffffff;
    @!p not.b32 %r1139, %r1139;
}

	// end inline asm
	and.b32  	%r1163, %r1139, %r1162;
	mov.b32 	%r1144, 8;
	// begin inline asm
	{
    .reg .pred p;
    and.b32 %r1142, %r1155, %r1144;    setp.ne.u32 p, %r1142, 0;
    vote.ballot.sync.b32 %r1142, p, 0xffffffff;
    @!p not.b32 %r1142, %r1142;
}

	// end inline asm
	and.b32  	%r1164, %r1142, %r1163;
	mov.b32 	%r1147, 16;
	// begin inline asm
	{
    .reg .pred p;
    and.b32 %r1145, %r1155, %r1147;    setp.ne.u32 p, %r1145, 0;
    vote.ballot.sync.b32 %r1145, p, 0xffffffff;
    @!p not.b32 %r1145, %r1145;
}

	// end inline asm
	and.b32  	%r1165, %r1145, %r1164;
	mov.b32 	%r1150, 32;
	// begin inline asm
	{
    .reg .pred p;
    and.b32 %r1148, %r1155, %r1150;    setp.ne.u32 p, %r1148, 0;
    vote.ballot.sync.b32 %r1148, p, 0xffffffff;
    @!p not.b32 %r1148, %r1148;
}

	// end inline asm
	and.b32  	%r1166, %r1148, %r1165;
	mov.b32 	%r1153, 64;
	// begin inline asm
	{
    .reg .pred p;
    and.b32 %r1151, %r1155, %r1153;    setp.ne.u32 p, %r1151, 0;
    vote.ballot.sync.b32 %r1151, p, 0xffffffff;
    @!p not.b32 %r1151, %r1151;
}

	// end inline asm
	and.b32  	%r1167, %r1151, %r1166;
	mov.b32 	%r1156, 128;
	// begin inline asm
	{
    .reg .pred p;
    and.b32 %r1154, %r1155, %r1156;    setp.ne.u32 p, %r1154, 0;
    vote.ballot.sync.b32 %r1154, p, 0xffffffff;
    @!p not.b32 %r1154, %r1154;
}

	// end inline asm
	and.b32  	%r1168, %r1154, %r1167;
	clz.b32 	%r1169, %r1168;
	sub.s32 	%r111, 31, %r1169;
	and.b32  	%r1170, %r555, %r1168;
	popc.b32 	%r112, %r1170;
	setp.ne.s32 	%p97, %r161, %r111;
	mov.b32 	%r1808, 0;
	@%p97 bra 	$L__BB8_141;
	shl.b32 	%r1171, %r32, 5;
	and.b32  	%r1172, %r1171, 31744;
	mov.u32 	%r1173, _ZZN3cub18CUB_300001_SM_10006detail10radix_sort29DeviceRadixSortOnesweepKernelINS1_5radix10policy_hubIhNS0_8NullTypeEyE10Policy1000ELNS0_9SortOrderE0EhS6_yiiNS1_21identity_decomposer_tEEEvPT5_SC_PT3_PKSD_PT1_PKSH_PT2_PKSL_T4_iiT6_E1s;
	add.s32 	%r1174, %r1173, %r1172;
	cvt.u32.u16 	%r1175, %rs163;
	and.b32  	%r1176, %r1175, 255;
	shr.u32 	%r1177, %r1176, %r49;
	and.b32  	%r1178, %r1177, %r50;
	shl.b32 	%r1179, %r1178, 2;
	add.s32 	%r1180, %r1174, %r1179;
	atom.shared.add.u32 	%r1808, [%r1180], %r112;
$L__BB8_141:
	shfl.sync.idx.b32	%r1206|%p98, %r1808, %r111, 31, -1;
	add.s32 	%r115, %r112, %r1206;
	cvt.u32.u16 	%r1207, %rs164;
	and.b32  	%r1208, %r1207, 255;
	shr.u32 	%r1209, %r1208, %r49;
	and.b32  	%r1203, %r1209, %r50;
	mov.b32 	%r1183, 1;
	// begin inline asm
	{
    .reg .pred p;
    and.b32 %r1181, %r1203, %r1183;    setp.ne.u32 p, %r1181, 0;
    vote.ballot.sync.b32 %r1181, p, 0xffffffff;
    @!p not.b32 %r1181, %r1181;
}

	// end inline asm
	mov.b32 	%r1186, 2;
	// begin inline asm
	{
    .reg .pred p;
    and.b32 %r1184, %r1203, %r1186;    setp.ne.u32 p, %r1184, 0;
    vote.ballot.sync.b32 %r1184, p, 0xffffffff;
    @!p not.b32 %r1184, %r1184;
}

	// end inline asm
	and.b32  	%r1210, %r1184, %r1181;
	mov.b32 	%r1189, 4;
	// begin inline asm
	{
    .reg .pred p;
    and.b32 %r1187, %r1203, %r1189;    setp.ne.u32 p, %r1187, 0;
    vote.ballot.sync.b32 %r1187, p, 0xffffffff;
    @!p not.b32 %r1187, %r1187;
}

	// end inline asm
	and.b32  	%r1211, %r1187, %r1210;
	mov.b32 	%r1192, 8;
	// begin inline asm
	{
    .reg .pred p;
    and.b32 %r1190, %r1203, %r1192;    setp.ne.u32 p, %r1190, 0;
    vote.ballot.sync.b32 %r1190, p, 0xffffffff;
    @!p not.b32 %r1190, %r1190;
}

	// end inline asm
	and.b32  	%r1212, %r1190, %r1211;
	mov.b32 	%r1195, 16;
	// begin inline asm
	{
    .reg .pred p;
    and.b32 %r1193, %r1203, %r1195;    setp.ne.u32 p, %r1193, 0;
    vote.ballot.sync.b32 %r1193, p, 0xffffffff;
    @!p not.b32 %r1193, %r1193;
}

	// end inline asm
	and.b32  	%r1213, %r1193, %r1212;
	mov.b32 	%r1198, 32;
	// begin inline asm
	{
    .reg .pred p;
    and.b32 %r1196, %r1203, %r1198;    setp.ne.u32 p, %r1196, 0;
    vote.ballot.sync.b32 %r1196, p, 0xffffffff;
    @!p not.b32 %r1196, %r1196;
}

	// end inline asm
	and.b32  	%r1214, %r1196, %r1213;
	mov.b32 	%r1201, 64;
	// begin inline asm
	{
    .reg .pred p;
    and.b32 %r1199, %r1203, %r1201;    setp.ne.u32 p, %r1199, 0;
    vote.ballot.sync.b32 %r1199, p, 0xffffffff;
    @!p not.b32 %r1199, %r1199;
}

	// end inline asm
	and.b32  	%r1215, %r1199, %r1214;
	mov.b32 	%r1204, 128;
	// begin inline asm
	{
    .reg .pred p;
    and.b32 %r1202, %r1203, %r1204;    setp.ne.u32 p, %r1202, 0;
    vote.ballot.sync.b32 %r1202, p, 0xffffffff;
    @!p not.b32 %r1202, %r1202;
}

	// end inline asm
	and.b32  	%r1216, %r1202, %r1215;
	clz.b32 	%r1217, %r1216;
	sub.s32 	%r116, 31, %r1217;
	and.b32  	%r1218, %r555, %r1216;
	popc.b32 	%r117, %r1218;
	setp.ne.s32 	%p99, %r161, %r116;
	mov.b32 	%r1809, 0;
	@%p99 bra 	$L__BB8_143;
	shl.b32 	%r1219, %r32, 5;
	and.b32  	%r1220, %r1219, 31744;
	mov.u32 	%r1221, _ZZN3cub18CUB_300001_SM_10006detail10radix_sort29DeviceRadixSortOnesweepKernelINS1_5radix10policy_hubIhNS0_8NullTypeEyE10Policy1000ELNS0_9SortOrderE0EhS6_yiiNS1_21identity_decomposer_tEEEvPT5_SC_PT3_PKSD_PT1_PKSH_PT2_PKSL_T4_iiT6_E1s;
	add.s32 	%r1222, %r1221, %r1220;
	cvt.u32.u16 	%r1223, %rs164;
	and.b32  	%r1224, %r1223, 255;
	shr.u32 	%r1225, %r1224, %r49;
	and.b32  	%r1226, %r1225, %r50;
	shl.b32 	%r1227, %r1226, 2;
	add.s32 	%r1228, %r1222, %r1227;
	atom.shared.add.u32 	%r1809, [%r1228], %r117;
$L__BB8_143:
	shfl.sync.idx.b32	%r1254|%p100, %r1809, %r116, 31, -1;
	add.s32 	%r120, %r117, %r1254;
	cvt.u32.u16 	%r1255, %rs165;
	and.b32  	%r1256, %r1255, 255;
	shr.u32 	%r1257, %r1256, %r49;
	and.b32  	%r1251, %r1257, %r50;
	mov.b32 	%r1231, 1;
	// begin inline asm
	{
    .reg .pred p;
    and.b32 %r1229, %r1251, %r1231;    setp.ne.u32 p, %r1229, 0;
    vote.ballot.sync.b32 %r1229, p, 0xffffffff;
    @!p not.b32 %r1229, %r1229;
}

	// end inline asm
	mov.b32 	%r1234, 2;
	// begin inline asm
	{
    .reg .pred p;
    and.b32 %r1232, %r1251, %r1234;    setp.ne.u32 p, %r1232, 0;
    vote.ballot.sync.b32 %r1232, p, 0xffffffff;
    @!p not.b32 %r1232, %r1232;
}

	// end inline asm
	and.b32  	%r1258, %r1232, %r1229;
	mov.b32 	%r1237, 4;
	// begin inline asm
	{
    .reg .pred p;
    and.b32 %r1235, %r1251, %r1237;    setp.ne.u32 p, %r1235, 0;
    vote.ballot.sync.b32 %r1235, p, 0xffffffff;
    @!p not.b32 %r1235, %r1235;
}

	// end inline asm
	and.b32  	%r1259, %r1235, %r1258;
	mov.b32 	%r1240, 8;
	// begin inline asm
	{
    .reg .pred p;
    and.b32 %r1238, %r1251, %r1240;    setp.ne.u32 p, %r1238, 0;
    vote.ballot.sync.b32 %r1238, p, 0xffffffff;
    @!p not.b32 %r1238, %r1238;
}

	// end inline asm
	and.b32  	%r1260, %r1238, %r1259;
	mov.b32 	%r1243, 16;
	// begin inline asm
	{
    .reg .pred p;
    and.b32 %r1241, %r1251, %r1243;    setp.ne.u32 p, %r1241, 0;
    vote.ballot.sync.b32 %r1241, p, 0xffffffff;
    @!p not.b32 %r1241, %r1241;
}

	// end inline asm
	and.b32  	%r1261, %r1241, %r1260;
	mov.b32 	%r1246, 32;
	// begin inline asm
	{
    .reg .pred p;
    and.b32 %r1244, %r1251, %r1246;    setp.ne.u32 p, %r1244, 0;
    vote.ballot.sync.b32 %r1244, p, 0xffffffff;
    @!p not.b32 %r1244, %r1244;
}

	// end inline asm
	and.b32  	%r1262, %r1244, %r1261;
	mov.b32 	%r1249, 64;
	// begin inline asm
	{
    .reg .pred p;
    and.b32 %r1247, %r1251, %r1249;    setp.ne.u32 p, %r1247, 0;
    vote.ballot.sync.b32 %r1247, p, 0xffffffff;
    @!p not.b32 %r1247, %r1247;
}

	// end inline asm
	and.b32  	%r1263, %r1247, %r1262;
	mov.b32 	%r1252, 128;
	// begin inline asm
	{
    .reg .pred p;
    and.b32 %r1250, %r1251, %r1252;    setp.ne.u32 p, %r1250, 0;
    vote.ballot.sync.b32 %r1250, p, 0xffffffff;
    @!p not.b32 %r1250, %r1250;
}

	// end inline asm
	and.b32  	%r1264, %r1250, %r1263;
	clz.b32 	%r1265, %r1264;
	sub.s32 	%r121, 31, %r1265;
	and.b32  	%r1266, %r555, %r1264;
	popc.b32 	%r122, %r1266;
	setp.ne.s32 	%p101, %r161, %r121;
	mov.b32 	%r1810, 0;
	@%p101 bra 	$L__BB8_145;
	shl.b32 	%r1267, %r32, 5;
	and.b32  	%r1268, %r1267, 31744;
	mov.u32 	%r1269, _ZZN3cub18CUB_300001_SM_10006detail10radix_sort29DeviceRadixSortOnesweepKernelINS1_5radix10policy_hubIhNS0_8NullTypeEyE10Policy1000ELNS0_9SortOrderE0EhS6_yiiNS1_21identity_decomposer_tEEEvPT5_SC_PT3_PKSD_PT1_PKSH_PT2_PKSL_T4_iiT6_E1s;
	add.s32 	%r1270, %r1269, %r1268;
	cvt.u32.u16 	%r1271, %rs165;
	and.b32  	%r1272, %r1271, 255;
	shr.u32 	%r1273, %r1272, %r49;
	and.b32  	%r1274, %r1273, %r50;
	shl.b32 	%r1275, %r1274, 2;
	add.s32 	%r1276, %r1270, %r1275;
	atom.shared.add.u32 	%r1810, [%r1276], %r122;
$L__BB8_145:
	shfl.sync.idx.b32	%r1302|%p102, %r1810, %r121, 31, -1;
	add.s32 	%r125, %r122, %r1302;
	cvt.u32.u16 	%r1303, %rs166;
	and.b32  	%r1304, %r1303, 255;
	shr.u32 	%r1305, %r1304, %r49;
	and.b32  	%r1299, %r1305, %r50;
	mov.b32 	%r1279, 1;
	// begin inline asm
	{
    .reg .pred p;
    and.b32 %r1277, %r1299, %r1279;    setp.ne.u32 p, %r1277, 0;
    vote.ballot.sync.b32 %r1277, p, 0xffffffff;
    @!p not.b32 %r1277, %r1277;
}

	// end inline asm
	mov.b32 	%r1282, 2;
	// begin inline asm
	{
    .reg .pred p;
    and.b32 %r1280, %r1299, %r1282;    setp.ne.u32 p, %r1280, 0;
    vote.ballot.sync.b32 %r1280, p, 0xffffffff;
    @!p not.b32 %r1280, %r1280;
}

	// end inline asm
	and.b32  	%r1306, %r1280, %r1277;
	mov.b32 	%r1285, 4;
	// begin inline asm
	{
    .reg .pred p;
    and.b32 %r1283, %r1299, %r1285;    setp.ne.u32 p, %r1283, 0;
    vote.ballot.sync.b32 %r1283, p, 0xffffffff;
    @!p not.b32 %r1283, %r1283;
}

	// end inline asm
	and.b32  	%r1307, %r1283, %r1306;
	mov.b32 	%r1288, 8;
	// begin inline asm
	{
    .reg .pred p;
    and.b32 %r1286, %r1299, %r1288;    setp.ne.u32 p, %r1286, 0;
    vote.ballot.sync.b32 %r1286, p, 0xffffffff;
    @!p not.b32 %r1286, %r1286;
}

	// end inline asm
	and.b32  	%r1308, %r1286, %r1307;
	mov.b32 	%r1291, 16;
	// begin inline asm
	{
    .reg .pred p;
    and.b32 %r1289, %r1299, %r1291;    setp.ne.u32 p, %r1289, 0;
    vote.ballot.sync.b32 %r1289, p, 0xffffffff;
    @!p not.b32 %r1289, %r1289;
}

	// end inline asm
	and.b32  	%r1309, %r1289, %r1308;
	mov.b32 	%r1294, 32;
	// begin inline asm
	{
    .reg .pred p;
    and.b32 %r1292, %r1299, %r1294;    setp.ne.u32 p, %r1292, 0;
    vote.ballot.sync.b32 %r1292, p, 0xffffffff;
    @!p not.b32 %r1292, %r1292;
}

	// end inline asm
	and.b32  	%r1310, %r1292, %r1309;
	mov.b32 	%r1297, 64;
	// begin inline asm
	{
    .reg .pred p;
    and.b32 %r1295, %r1299, %r1297;    setp.ne.u32 p, %r1295, 0;
    vote.ballot.sync.b32 %r1295, p, 0xffffffff;
    @!p not.b32 %r1295, %r1295;
}

	// end inline asm
	and.b32  	%r1311, %r1295, %r1310;
	mov.b32 	%r1300, 128;
	// begin inline asm
	{
    .reg .pred p;
    and.b32 %r1298, %r1299, %r1300;    setp.ne.u32 p, %r1298, 0;
    vote.ballot.sync.b32 %r1298, p, 0xffffffff;
    @!p not.b32 %r1298, %r1298;
}

	// end inline asm
	and.b32  	%r1312, %r1298, %r1311;
	clz.b32 	%r1313, %r1312;
	sub.s32 	%r126, 31, %r1313;
	and.b32  	%r1314, %r555, %r1312;
	popc.b32 	%r127, %r1314;
	setp.ne.s32 	%p103, %r161, %r126;
	mov.b32 	%r1811, 0;
	@%p103 bra 	$L__BB8_147;
	shl.b32 	%r1315, %r32, 5;
	and.b32  	%r1316, %r1315, 31744;
	mov.u32 	%r1317, _ZZN3cub18CUB_300001_SM_10006detail10radix_sort29DeviceRadixSortOnesweepKernelINS1_5radix10policy_hubIhNS0_8NullTypeEyE10Policy1000ELNS0_9SortOrderE0EhS6_yiiNS1_21identity_decomposer_tEEEvPT5_SC_PT3_PKSD_PT1_PKSH_PT2_PKSL_T4_iiT6_E1s;
	add.s32 	%r1318, %r1317, %r1316;
	cvt.u32.u16 	%r1319, %rs166;
	and.b32  	%r1320, %r1319, 255;
	shr.u32 	%r1321, %r1320, %r49;
	and.b32  	%r1322, %r1321, %r50;
	shl.b32 	%r1323, %r1322, 2;
	add.s32 	%r1324, %r1318, %r1323;
	atom.shared.add.u32 	%r1811, [%r1324], %r127;
$L__BB8_147:
	shfl.sync.idx.b32	%r1350|%p104, %r1811, %r126, 31, -1;
	add.s32 	%r130, %r127, %r1350;
	cvt.u32.u16 	%r1351, %rs167;
	and.b32  	%r1352, %r1351, 255;
	shr.u32 	%r1353, %r1352, %r49;
	and.b32  	%r1347, %r1353, %r50;
	mov.b32 	%r1327, 1;
	// begin inline asm
	{
    .reg .pred p;
    and.b32 %r1325, %r1347, %r1327;    setp.ne.u32 p, %r1325, 0;
    vote.ballot.sync.b32 %r1325, p, 0xffffffff;
    @!p not.b32 %r1325, %r1325;
}

	// end inline asm
	mov.b32 	%r1330, 2;
	// begin inline asm
	{
    .reg .pred p;
    and.b32 %r1328, %r1347, %r1330;    setp.ne.u32 p, %r1328, 0;
    vote.ballot.sync.b32 %r1328, p, 0xffffffff;
    @!p not.b32 %r1328, %r1328;
}

	// end inline asm
	and.b32  	%r1354, %r1328, %r1325;
	mov.b32 	%r1333, 4;
	// begin inline asm
	{
    .reg .pred p;
    and.b32 %r1331, %r1347, %r1333;    setp.ne.u32 p, %r1331, 0;
    vote.ballot.sync.b32 %r1331, p, 0xffffffff;
    @!p not.b32 %r1331, %r1331;
}

	// end inline asm
	and.b32  	%r1355, %r1331, %r1354;
	mov.b32 	%r1336, 8;
	// begin inline asm
	{
    .reg .pred p;
    and.b32 %r1334, %r1347, %r1336;    setp.ne.u32 p, %r1334, 0;
    vote.ballot.sync.b32 %r1334, p, 0xffffffff;
    @!p not.b32 %r1334, %r1334;
}

	// end inline asm
	and.b32  	%r1356, %r1334, %r1355;
	mov.b32 	%r1339, 16;
	// begin inline asm
	{
    .reg .pred p;
    and.b32 %r1337, %r1347, %r1339;    setp.ne.u32 p, %r1337, 0;
    vote.ballot.sync.b32 %r1337, p, 0xffffffff;
    @!p not.b32 %r1337, %r1337;
}

	// end inline asm
	and.b32  	%r1357, %r1337, %r1356;
	mov.b32 	%r1342, 32;
	// begin inline asm
	{
    .reg .pred p;
    and.b32 %r1340, %r1347, %r1342;    setp.ne.u32 p, %r1340, 0;
    vote.ballot.sync.b32 %r1340, p, 0xffffffff;
    @!p not.b32 %r1340, %r1340;
}

	// end inline asm
	and.b32  	%r1358, %r1340, %r1357;
	mov.b32 	%r1345, 64;
	// begin inline asm
	{
    .reg .pred p;
    and.b32 %r1343, %r1347, %r1345;    setp.ne.u32 p, %r1343, 0;
    vote.ballot.sync.b32 %r1343, p, 0xffffffff;
    @!p not.b32 %r1343, %r1343;
}

	// end inline asm
	and.b32  	%r1359, %r1343, %r1358;
	mov.b32 	%r1348, 128;
	// begin inline asm
	{
    .reg .pred p;
    and.b32 %r1346, %r1347, %r1348;    setp.ne.u32 p, %r1346, 0;
    vote.ballot.sync.b32 %r1346, p, 0xffffffff;
    @!p not.b32 %r1346, %r1346;
}

	// end inline asm
	and.b32  	%r1360, %r1346, %r1359;
	clz.b32 	%r1361, %r1360;
	sub.s32 	%r131, 31, %r1361;
	and.b32  	%r1362, %r555, %r1360;
	popc.b32 	%r132, %r1362;
	setp.ne.s32 	%p105, %r161, %r131;
	mov.b32 	%r1812, 0;
	@%p105 bra 	$L__BB8_149;
	shl.b32 	%r1363, %r32, 5;
	and.b32  	%r1364, %r1363, 31744;
	mov.u32 	%r1365, _ZZN3cub18CUB_300001_SM_10006detail10radix_sort29DeviceRadixSortOnesweepKernelINS1_5radix10policy_hubIhNS0_8NullTypeEyE10Policy1000ELNS0_9SortOrderE0EhS6_yiiNS1_21identity_decomposer_tEEEvPT5_SC_PT3_PKSD_PT1_PKSH_PT2_PKSL_T4_iiT6_E1s;
	add.s32 	%r1366, %r1365, %r1364;
	cvt.u32.u16 	%r1367, %rs167;
	and.b32  	%r1368, %r1367, 255;
	shr.u32 	%r1369, %r1368, %r49;
	and.b32  	%r1370, %r1369, %r50;
	shl.b32 	%r1371, %r1370, 2;
	add.s32 	%r1372, %r1366, %r1371;
	atom.shared.add.u32 	%r1812, [%r1372], %r132;
$L__BB8_149:
	shfl.sync.idx.b32	%r1398|%p106, %r1812, %r131, 31, -1;
	add.s32 	%r135, %r132, %r1398;
	cvt.u32.u16 	%r1399, %rs168;
	and.b32  	%r1400, %r1399, 255;
	shr.u32 	%r1401, %r1400, %r49;
	and.b32  	%r1395, %r1401, %r50;
	mov.b32 	%r1375, 1;
	// begin inline asm
	{
    .reg .pred p;
    and.b32 %r1373, %r1395, %r1375;    setp.ne.u32 p, %r1373, 0;
    vote.ballot.sync.b32 %r1373, p, 0xffffffff;
    @!p not.b32 %r1373, %r1373;
}

	// end inline asm
	mov.b32 	%r1378, 2;
	// begin inline asm
	{
    .reg .pred p;
    and.b32 %r1376, %r1395, %r1378;    setp.ne.u32 p, %r1376, 0;
    vote.ballot.sync.b32 %r1376, p, 0xffffffff;
    @!p not.b32 %r1376, %r1376;
}

	// end inline asm
	and.b32  	%r1402, %r1376, %r1373;
	mov.b32 	%r1381, 4;
	// begin inline asm
	{
    .reg .pred p;
    and.b32 %r1379, %r1395, %r1381;    setp.ne.u32 p, %r1379, 0;
    vote.ballot.sync.b32 %r1379, p, 0xffffffff;
    @!p not.b32 %r1379, %r1379;
}

	// end inline asm
	and.b32  	%r1403, %r1379, %r1402;
	mov.b32 	%r1384, 8;
	// begin inline asm
	{
    .reg .pred p;
    and.b32 %r1382, %r1395, %r1384;    setp.ne.u32 p, %r1382, 0;
    vote.ballot.sync.b32 %r1382, p, 0xffffffff;
    @!p not.b32 %r1382, %r1382;
}

	// end inline asm
	and.b32  	%r1404, %r1382, %r1403;
	mov.b32 	%r1387, 16;
	// begin inline asm
	{
    .reg .pred p;
    and.b32 %r1385, %r1395, %r1387;    setp.ne.u32 p, %r1385, 0;
    vote.ballot.sync.b32 %r1385, p, 0xffffffff;
    @!p not.b32 %r1385, %r1385;
}

	// end inline asm
	and.b32  	%r1405, %r1385, %r1404;
	mov.b32 	%r1390, 32;
	// begin inline asm
	{
    .reg .pred p;
    and.b32 %r1388, %r1395, %r1390;    setp.ne.u32 p, %r1388, 0;
    vote.ballot.sync.b32 %r1388, p, 0xffffffff;
    @!p not.b32 %r1388, %r1388;
}

	// end inline asm
	and.b32  	%r1406, %r1388, %r1405;
	mov.b32 	%r1393, 64;
	// begin inline asm
	{
    .reg .pred p;
    and.b32 %r1391, %r1395, %r1393;    setp.ne.u32 p, %r1391, 0;
    vote.ballot.sync.b32 %r1391, p, 0xffffffff;
    @!p not.b32 %r1391, %r1391;
}

	// end inline asm
	and.b32  	%r1407, %r1391, %r1406;
	mov.b32 	%r1396, 128;
	// begin inline asm
	{
    .reg .pred p;
    and.b32 %r1394, %r1395, %r1396;    setp.ne.u32 p, %r1394, 0;
    vote.ballot.sync.b32 %r1394, p, 0xffffffff;
    @!p not.b32 %r1394, %r1394;
}

	// end inline asm
	and.b32  	%r1408, %r1394, %r1407;
	clz.b32 	%r1409, %r1408;
	sub.s32 	%r136, 31, %r1409;
	and.b32  	%r1410, %r555, %r1408;
	popc.b32 	%r137, %r1410;
	setp.ne.s32 	%p107, %r161, %r136;
	mov.b32 	%r1813, 0;
	@%p107 bra 	$L__BB8_151;
	shl.b32 	%r1411, %r32, 5;
	and.b32  	%r1412, %r1411, 31744;
	mov.u32 	%r1413, _ZZN3cub18CUB_300001_SM_10006detail10radix_sort29DeviceRadixSortOnesweepKernelINS1_5radix10policy_hubIhNS0_8NullTypeEyE10Policy1000ELNS0_9SortOrderE0EhS6_yiiNS1_21identity_decomposer_tEEEvPT5_SC_PT3_PKSD_PT1_PKSH_PT2_PKSL_T4_iiT6_E1s;
	add.s32 	%r1414, %r1413, %r1412;
	cvt.u32.u16 	%r1415, %rs168;
	and.b32  	%r1416, %r1415, 255;
	shr.u32 	%r1417, %r1416, %r49;
	and.b32  	%r1418, %r1417, %r50;
	shl.b32 	%r1419, %r1418, 2;
	add.s32 	%r1420, %r1414, %r1419;
	atom.shared.add.u32 	%r1813, [%r1420], %r137;
$L__BB8_151:
	shfl.sync.idx.b32	%r1446|%p108, %r1813, %r136, 31, -1;
	add.s32 	%r140, %r137, %r1446;
	cvt.u32.u16 	%r1447, %rs169;
	and.b32  	%r1448, %r1447, 255;
	shr.u32 	%r1449, %r1448, %r49;
	and.b32  	%r1443, %r1449, %r50;
	mov.b32 	%r1423, 1;
	// begin inline asm
	{
    .reg .pred p;
    and.b32 %r1421, %r1443, %r1423;    setp.ne.u32 p, %r1421, 0;
    vote.ballot.sync.b32 %r1421, p, 0xffffffff;
    @!p not.b32 %r1421, %r1421;
}

	// end inline asm
	mov.b32 	%r1426, 2;
	// begin inline asm
	{
    .reg .pred p;
    and.b32 %r1424, %r1443, %r1426;    setp.ne.u32 p, %r1424, 0;
    vote.ballot.sync.b32 %r1424, p, 0xffffffff;
    @!p not.b32 %r1424, %r1424;
}

	// end inline asm
	and.b32  	%r1450, %r1424, %r1421;
	mov.b32 	%r1429, 4;
	// begin inline asm
	{
    .reg .pred p;
    and.b32 %r1427, %r1443, %r1429;    setp.ne.u32 p, %r1427, 0;
    vote.ballot.sync.b32 %r1427, p, 0xffffffff;
    @!p not.b32 %r1427, %r1427;
}

	// end inline asm
	and.b32  	%r1451, %r1427, %r1450;
	mov.b32 	%r1432, 8;
	// begin inline asm
	{
    .reg .pred p;
    and.b32 %r1430, %r1443, %r1432;    setp.ne.u32 p, %r1430, 0;
    vote.ballot.sync.b32 %r1430, p, 0xffffffff;
    @!p not.b32 %r1430, %r1430;
}

	// end inline asm
	and.b32  	%r1452, %r1430, %r1451;
	mov.b32 	%r1435, 16;
	// begin inline asm
	{
    .reg .pred p;
    and.b32 %r1433, %r1443, %r1435;    setp.ne.u32 p, %r1433, 0;
    vote.ballot.sync.b32 %r1433, p, 0xffffffff;
    @!p not.b32 %r1433, %r1433;
}

	// end inline asm
	and.b32  	%r1453, %r1433, %r1452;
	mov.b32 	%r1438, 32;
	// begin inline asm
	{
    .reg .pred p;
    and.b32 %r1436, %r1443, %r1438;    setp.ne.u32 p, %r1436, 0;
    vote.ballot.sync.b32 %r1436, p, 0xffffffff;
    @!p not.b32 %r1436, %r1436;
}

	// end inline asm
	and.b32  	%r1454, %r1436, %r1453;
	mov.b32 	%r1441, 64;
	// begin inline asm
	{
    .reg .pred p;
    and.b32 %r1439, %r1443, %r1441;    setp.ne.u32 p, %r1439, 0;
    vote.ballot.sync.b32 %r1439, p, 0xffffffff;
    @!p not.b32 %r1439, %r1439;
}

	// end inline asm
	and.b32  	%r1455, %r1439, %r1454;
	mov.b32 	%r1444, 128;
	// begin inline asm
	{
    .reg .pred p;
    and.b32 %r1442, %r1443, %r1444;    setp.ne.u32 p, %r1442, 0;
    vote.ballot.sync.b32 %r1442, p, 0xffffffff;
    @!p not.b32 %r1442, %r1442;
}

	// end inline asm
	and.b32  	%r1456, %r1442, %r1455;
	clz.b32 	%r1457, %r1456;
	sub.s32 	%r141, 31, %r1457;
	and.b32  	%r1458, %r555, %r1456;
	popc.b32 	%r142, %r1458;
	setp.ne.s32 	%p109, %r161, %r141;
	mov.b32 	%r1814, 0;
	@%p109 bra 	$L__BB8_153;
	shl.b32 	%r1459, %r32, 5;
	and.b32  	%r1460, %r1459, 31744;
	mov.u32 	%r1461, _ZZN3cub18CUB_300001_SM_10006detail10radix_sort29DeviceRadixSortOnesweepKernelINS1_5radix10policy_hubIhNS0_8NullTypeEyE10Policy1000ELNS0_9SortOrderE0EhS6_yiiNS1_21identity_decomposer_tEEEvPT5_SC_PT3_PKSD_PT1_PKSH_PT2_PKSL_T4_iiT6_E1s;
	add.s32 	%r1462, %r1461, %r1460;
	cvt.u32.u16 	%r1463, %rs169;
	and.b32  	%r1464, %r1463, 255;
	shr.u32 	%r1465, %r1464, %r49;
	and.b32  	%r1466, %r1465, %r50;
	shl.b32 	%r1467, %r1466, 2;
	add.s32 	%r1468, %r1462, %r1467;
	atom.shared.add.u32 	%r1814, [%r1468], %r142;
$L__BB8_153:
	cvt.u64.u32 	%rd14, %r32;
	setp.gt.u32 	%p110, %r32, 255;
	shfl.sync.idx.b32	%r1469|%p111, %r1814, %r141, 31, -1;
	add.s32 	%r1470, %r142, %r1469;
	bar.sync 	0;
	mov.u32 	%r1471, _ZZN3cub18CUB_300001_SM_10006detail10radix_sort29DeviceRadixSortOnesweepKernelINS1_5radix10policy_hubIhNS0_8NullTypeEyE10Policy1000ELNS0_9SortOrderE0EhS6_yiiNS1_21identity_decomposer_tEEEvPT5_SC_PT3_PKSD_PT1_PKSH_PT2_PKSL_T4_iiT6_E1s;
	add.s32 	%r1472, %r1471, %r55;
	st.shared.u8 	[%r1472+-1], %rs151;
	add.s32 	%r1473, %r1471, %r60;
	st.shared.u8 	[%r1473+-1], %rs152;
	add.s32 	%r1474, %r1471, %r65;
	st.shared.u8 	[%r1474+-1], %rs153;
	add.s32 	%r1475, %r1471, %r70;
	st.shared.u8 	[%r1475+-1], %rs154;
	add.s32 	%r1476, %r1471, %r75;
	st.shared.u8 	[%r1476+-1], %rs155;
	add.s32 	%r1477, %r1471, %r80;
	st.shared.u8 	[%r1477+-1], %rs156;
	add.s32 	%r1478, %r1471, %r85;
	st.shared.u8 	[%r1478+-1], %rs157;
	add.s32 	%r1479, %r1471, %r90;
	st.shared.u8 	[%r1479+-1], %rs158;
	add.s32 	%r1480, %r1471, %r95;
	st.shared.u8 	[%r1480+-1], %rs159;
	add.s32 	%r1481, %r1471, %r100;
	st.shared.u8 	[%r1481+-1], %rs160;
	add.s32 	%r1482, %r1471, %r105;
	st.shared.u8 	[%r1482+-1], %rs161;
	add.s32 	%r1483, %r1471, %r110;
	st.shared.u8 	[%r1483+-1], %rs162;
	add.s32 	%r1484, %r1471, %r115;
	st.shared.u8 	[%r1484+-1], %rs163;
	add.s32 	%r1485, %r1471, %r120;
	st.shared.u8 	[%r1485+-1], %rs164;
	add.s32 	%r1486, %r1471, %r125;
	st.shared.u8 	[%r1486+-1], %rs165;
	add.s32 	%r1487, %r1471, %r130;
	st.shared.u8 	[%r1487+-1], %rs166;
	add.s32 	%r1488, %r1471, %r135;
	st.shared.u8 	[%r1488+-1], %rs167;
	add.s32 	%r1489, %r1471, %r140;
	st.shared.u8 	[%r1489+-1], %rs168;
	add.s32 	%r1490, %r1471, %r1470;
	st.shared.u8 	[%r1490+-1], %rs169;
	shl.b32 	%r1491, %r32, 3;
	add.s32 	%r1492, %r1471, %r1491;
	add.s32 	%r145, %r1492, 19616;
	@%p110 bra 	$L__BB8_161;
	ld.param.u64 	%rd196, [_ZN3cub18CUB_300001_SM_10006detail10radix_sort29DeviceRadixSortOnesweepKernelINS1_5radix10policy_hubIhNS0_8NullTypeEyE10Policy1000ELNS0_9SortOrderE0EhS6_yiiNS1_21identity_decomposer_tEEEvPT5_SC_PT3_PKSD_PT1_PKSH_PT2_PKSL_T4_iiT6__param_3];
	cvta.to.global.u64 	%rd55, %rd196;
	shl.b64 	%rd56, %rd14, 3;
	add.s64 	%rd57, %rd55, %rd56;
	ld.global.u64 	%rd58, [%rd57];
	cvt.s64.s32 	%rd59, %r47;
	sub.s64 	%rd200, %rd58, %rd59;
	st.shared.u64 	[%r145], %rd200;
	setp.lt.s32 	%p112, %r4, 1;
	mov.u32 	%r1818, %r1791;
	@%p112 bra 	$L__BB8_160;
	mov.b32 	%r1816, -1;
	mov.u32 	%r1815, %r4;
	mov.u32 	%r1818, %r1791;
$L__BB8_156:
	ld.param.u64 	%rd189, [_ZN3cub18CUB_300001_SM_10006detail10radix_sort29DeviceRadixSortOnesweepKernelINS1_5radix10policy_hubIhNS0_8NullTypeEyE10Policy1000ELNS0_9SortOrderE0EhS6_yiiNS1_21identity_decomposer_tEEEvPT5_SC_PT3_PKSD_PT1_PKSH_PT2_PKSL_T4_iiT6__param_0];
	add.s32 	%r149, %r1815, -1;
	shl.b32 	%r1494, %r149, 8;
	add.s32 	%r1495, %r1494, %r32;
	cvta.to.global.u64 	%rd60, %rd189;
	mul.wide.s32 	%rd61, %r1495, 4;
	add.s64 	%rd16, %rd60, %rd61;
$L__BB8_157:
	membar.cta;
	ld.volatile.global.u32 	%r150, [%rd16];
	setp.eq.s32 	%p113, %r150, 0;
	@%p113 bra 	$L__BB8_157;
	and.b32  	%r1496, %r150, 1073741823;
	add.s32 	%r1818, %r1496, %r1818;
	setp.gt.s32 	%p114, %r150, -1;
	vote.sync.ballot.b32 	%r1816, %p114, %r1816;
	setp.gt.u32 	%p116, %r1815, 1;
	and.pred  	%p117, %p114, %p116;
	mov.u32 	%r1815, %r149;
	@%p117 bra 	$L__BB8_156;
	ld.shared.u64 	%rd200, [%r145];
$L__BB8_160:
	ld.param.u64 	%rd190, [_ZN3cub18CUB_300001_SM_10006detail10radix_sort29DeviceRadixSortOnesweepKernelINS1_5radix10policy_hubIhNS0_8NullTypeEyE10Policy1000ELNS0_9SortOrderE0EhS6_yiiNS1_21identity_decomposer_tEEEvPT5_SC_PT3_PKSD_PT1_PKSH_PT2_PKSL_T4_iiT6__param_0];
	or.b32  	%r1497, %r1818, -2147483648;
	cvta.to.global.u64 	%rd62, %rd190;
	shl.b32 	%r1498, %r4, 8;
	add.s32 	%r1499, %r1498, %r32;
	mul.wide.s32 	%rd63, %r1499, 4;
	add.s64 	%rd64, %rd62, %rd63;
	st.volatile.global.u32 	[%rd64], %r1497;
	sub.s32 	%r1500, %r1818, %r1791;
	cvt.s64.s32 	%rd65, %r1500;
	add.s64 	%rd66, %rd200, %rd65;
	st.shared.u64 	[%r145], %rd66;
$L__BB8_161:
	ld.param.u32 	%r1776, [_ZN3cub18CUB_300001_SM_10006detail10radix_sort29DeviceRadixSortOnesweepKernelINS1_5radix10policy_hubIhNS0_8NullTypeEyE10Policy1000ELNS0_9SortOrderE0EhS6_yiiNS1_21identity_decomposer_tEEEvPT5_SC_PT3_PKSD_PT1_PKSH_PT2_PKSL_T4_iiT6__param_8];
	ld.param.u64 	%rd193, [_ZN3cub18CUB_300001_SM_10006detail10radix_sort29DeviceRadixSortOnesweepKernelINS1_5radix10policy_hubIhNS0_8NullTypeEyE10Policy1000ELNS0_9SortOrderE0EhS6_yiiNS1_21identity_decomposer_tEEEvPT5_SC_PT3_PKSD_PT1_PKSH_PT2_PKSL_T4_iiT6__param_2];
	setp.gt.u32 	%p118, %r32, 255;
	mad.lo.s32 	%r154, %r4, 9728, 9728;
	setp.lt.s32 	%p119, %r154, %r1776;
	setp.eq.s64 	%p120, %rd193, 0;
	or.pred  	%p121, %p120, %p119;
	or.pred  	%p122, %p118, %p121;
	@%p122 bra 	$L__BB8_163;
	ld.param.u64 	%rd194, [_ZN3cub18CUB_300001_SM_10006detail10radix_sort29DeviceRadixSortOnesweepKernelINS1_5radix10policy_hubIhNS0_8NullTypeEyE10Policy1000ELNS0_9SortOrderE0EhS6_yiiNS1_21identity_decomposer_tEEEvPT5_SC_PT3_PKSD_PT1_PKSH_PT2_PKSL_T4_iiT6__param_2];
	ld.shared.u64 	%rd67, [%r145];
	cvt.s64.s32 	%rd68, %r1791;
	cvt.s64.s32 	%rd69, %r47;
	add.s64 	%rd70, %rd69, %rd68;
	add.s64 	%rd71, %rd70, %rd67;
	cvta.to.global.u64 	%rd72, %rd194;
	shl.b64 	%rd73, %rd14, 3;
	add.s64 	%rd74, %rd72, %rd73;
	st.global.u64 	[%rd74], %rd71;
$L__BB8_163:
	ld.param.u32 	%r1777, [_ZN3cub18CUB_300001_SM_10006detail10radix_sort29DeviceRadixSortOnesweepKernelINS1_5radix10policy_hubIhNS0_8NullTypeEyE10Policy1000ELNS0_9SortOrderE0EhS6_yiiNS1_21identity_decomposer_tEEEvPT5_SC_PT3_PKSD_PT1_PKSH_PT2_PKSL_T4_iiT6__param_8];
	ld.param.u64 	%rd198, [_ZN3cub18CUB_300001_SM_10006detail10radix_sort29DeviceRadixSortOnesweepKernelINS1_5radix10policy_hubIhNS0_8NullTypeEyE10Policy1000ELNS0_9SortOrderE0EhS6_yiiNS1_21identity_decomposer_tEEEvPT5_SC_PT3_PKSD_PT1_PKSH_PT2_PKSL_T4_iiT6__param_4];
	cvta.to.global.u64 	%rd19, %rd198;
	shl.b32 	%r1501, %r32, 2;
	add.s32 	%r155, %r1471, %r1501;
	setp.gt.s32 	%p123, %r154, %r1777;
	bar.sync 	0;
	@%p123 bra 	$L__BB8_165;
	mad.lo.s32 	%r1503, %r32, -3, %r155;
	ld.shared.u8 	%rs96, [%r1503];
	cvt.u32.u16 	%r1504, %rs96;
	and.b32  	%r1505, %r1504, 255;
	shr.u32 	%r1506, %r1505, %r49;
	and.b32  	%r1507, %r1506, %r50;
	shl.b32 	%r1508, %r1507, 3;
	add.s32 	%r1510, %r1471, 19616;
	add.s32 	%r1511, %r1510, %r1508;
	ld.shared.u64 	%rd75, [%r1511];
	add.s64 	%rd76, %rd75, %rd14;
	add.s64 	%rd77, %rd19, %rd76;
	st.global.u8 	[%rd77], %rs96;
	bar.warp.sync 	-1;
	ld.shared.u8 	%rs97, [%r1503+512];
	cvt.u32.u16 	%r1512, %rs97;
	and.b32  	%r1513, %r1512, 255;
	shr.u32 	%r1514, %r1513, %r49;
	and.b32  	%r1515, %r1514, %r50;
	shl.b32 	%r1516, %r1515, 3;
	add.s32 	%r1517, %r1510, %r1516;
	ld.shared.u64 	%rd78, [%r1517];
	add.s64 	%rd79, %rd78, %rd14;
	add.s64 	%rd80, %rd19, %rd79;
	st.global.u8 	[%rd80+512], %rs97;
	bar.warp.sync 	-1;
	ld.shared.u8 	%rs98, [%r1503+1024];
	cvt.u32.u16 	%r1518, %rs98;
	and.b32  	%r1519, %r1518, 255;
	shr.u32 	%r1520, %r1519, %r49;
	and.b32  	%r1521, %r1520, %r50;
	shl.b32 	%r1522, %r1521, 3;
	add.s32 	%r1523, %r1510, %r1522;
	ld.shared.u64 	%rd81, [%r1523];
	add.s64 	%rd82, %rd81, %rd14;
	add.s64 	%rd83, %rd19, %rd82;
	st.global.u8 	[%rd83+1024], %rs98;
	bar.warp.sync 	-1;
	ld.shared.u8 	%rs99, [%r1503+1536];
	cvt.u32.u16 	%r1524, %rs99;
	and.b32  	%r1525, %r1524, 255;
	shr.u32 	%r1526, %r1525, %r49;
	and.b32  	%r1527, %r1526, %r50;
	shl.b32 	%r1528, %r1527, 3;
	add.s32 	%r1529, %r1510, %r1528;
	ld.shared.u64 	%rd84, [%r1529];
	add.s64 	%rd85, %rd84, %rd14;
	add.s64 	%rd86, %rd19, %rd85;
	st.global.u8 	[%rd86+1536], %rs99;
	bar.warp.sync 	-1;
	ld.shared.u8 	%rs100, [%r1503+2048];
	cvt.u32.u16 	%r1530, %rs100;
	and.b32  	%r1531, %r1530, 255;
	shr.u32 	%r1532, %r1531, %r49;
	and.b32  	%r1533, %r1532, %r50;
	shl.b32 	%r1534, %r1533, 3;
	add.s32 	%r1535, %r1510, %r1534;
	ld.shared.u64 	%rd87, [%r1535];
	add.s64 	%rd88, %rd87, %rd14;
	add.s64 	%rd89, %rd19, %rd88;
	st.global.u8 	[%rd89+2048], %rs100;
	bar.warp.sync 	-1;
	ld.shared.u8 	%rs101, [%r1503+2560];
	cvt.u32.u16 	%r1536, %rs101;
	and.b32  	%r1537, %r1536, 255;
	shr.u32 	%r1538, %r1537, %r49;
	and.b32  	%r1539, %r1538, %r50;
	shl.b32 	%r1540, %r1539, 3;
	add.s32 	%r1541, %r1510, %r1540;
	ld.shared.u64 	%rd90, [%r1541];
	add.s64 	%rd91, %rd90, %rd14;
	add.s64 	%rd92, %rd19, %rd91;
	st.global.u8 	[%rd92+2560], %rs101;
	bar.warp.sync 	-1;
	ld.shared.u8 	%rs102, [%r1503+3072];
	cvt.u32.u16 	%r1542, %rs102;
	and.b32  	%r1543, %r1542, 255;
	shr.u32 	%r1544, %r1543, %r49;
	and.b32  	%r1545, %r1544, %r50;
	shl.b32 	%r1546, %r1545, 3;
	add.s32 	%r1547, %r1510, %r1546;
	ld.shared.u64 	%rd93, [%r1547];
	add.s64 	%rd94, %rd93, %rd14;
	add.s64 	%rd95, %rd19, %rd94;
	st.global.u8 	[%rd95+3072], %rs102;
	bar.warp.sync 	-1;
	ld.shared.u8 	%rs103, [%r1503+3584];
	cvt.u32.u16 	%r1548, %rs103;
	and.b32  	%r1549, %r1548, 255;
	shr.u32 	%r1550, %r1549, %r49;
	and.b32  	%r1551, %r1550, %r50;
	shl.b32 	%r1552, %r1551, 3;
	add.s32 	%r1553, %r1510, %r1552;
	ld.shared.u64 	%rd96, [%r1553];
	add.s64 	%rd97, %rd96, %rd14;
	add.s64 	%rd98, %rd19, %rd97;
	st.global.u8 	[%rd98+3584], %rs103;
	bar.warp.sync 	-1;
	ld.shared.u8 	%rs104, [%r1503+4096];
	cvt.u32.u16 	%r1554, %rs104;
	and.b32  	%r1555, %r1554, 255;
	shr.u32 	%r1556, %r1555, %r49;
	and.b32  	%r1557, %r1556, %r50;
	shl.b32 	%r1558, %r1557, 3;
	add.s32 	%r1559, %r1510, %r1558;
	ld.shared.u64 	%rd99, [%r1559];
	add.s64 	%rd100, %rd99, %rd14;
	add.s64 	%rd101, %rd19, %rd100;
	st.global.u8 	[%rd101+4096], %rs104;
	bar.warp.sync 	-1;
	ld.shared.u8 	%rs105, [%r1503+4608];
	cvt.u32.u16 	%r1560, %rs105;
	and.b32  	%r1561, %r1560, 255;
	shr.u32 	%r1562, %r1561, %r49;
	and.b32  	%r1563, %r1562, %r50;
	shl.b32 	%r1564, %r1563, 3;
	add.s32 	%r1565, %r1510, %r1564;
	ld.shared.u64 	%rd102, [%r1565];
	add.s64 	%rd103, %rd102, %rd14;
	add.s64 	%rd104, %rd19, %rd103;
	st.global.u8 	[%rd104+4608], %rs105;
	bar.warp.sync 	-1;
	ld.shared.u8 	%rs106, [%r1503+5120];
	cvt.u32.u16 	%r1566, %rs106;
	and.b32  	%r1567, %r1566, 255;
	shr.u32 	%r1568, %r1567, %r49;
	and.b32  	%r1569, %r1568, %r50;
	shl.b32 	%r1570, %r1569, 3;
	add.s32 	%r1571, %r1510, %r1570;
	ld.shared.u64 	%rd105, [%r1571];
	add.s64 	%rd106, %rd105, %rd14;
	add.s64 	%rd107, %rd19, %rd106;
	st.global.u8 	[%rd107+5120], %rs106;
	bar.warp.sync 	-1;
	ld.shared.u8 	%rs107, [%r1503+5632];
	cvt.u32.u16 	%r1572, %rs107;
	and.b32  	%r1573, %r1572, 255;
	shr.u32 	%r1574, %r1573, %r49;
	and.b32  	%r1575, %r1574, %r50;
	shl.b32 	%r1576, %r1575, 3;
	add.s32 	%r1577, %r1510, %r1576;
	ld.shared.u64 	%rd108, [%r1577];
	add.s64 	%rd109, %rd108, %rd14;
	add.s64 	%rd110, %rd19, %rd109;
	st.global.u8 	[%rd110+5632], %rs107;
	bar.warp.sync 	-1;
	ld.shared.u8 	%rs108, [%r1503+6144];
	cvt.u32.u16 	%r1578, %rs108;
	and.b32  	%r1579, %r1578, 255;
	shr.u32 	%r1580, %r1579, %r49;
	and.b32  	%r1581, %r1580, %r50;
	shl.b32 	%r1582, %r1581, 3;
	add.s32 	%r1583, %r1510, %r1582;
	ld.shared.u64 	%rd111, [%r1583];
	add.s64 	%rd112, %rd111, %rd14;
	add.s64 	%rd113, %rd19, %rd112;
	st.global.u8 	[%rd113+6144], %rs108;
	bar.warp.sync 	-1;
	ld.shared.u8 	%rs109, [%r1503+6656];
	cvt.u32.u16 	%r1584, %rs109;
	and.b32  	%r1585, %r1584, 255;
	shr.u32 	%r1586, %r1585, %r49;
	and.b32  	%r1587, %r1586, %r50;
	shl.b32 	%r1588, %r1587, 3;
	add.s32 	%r1589, %r1510, %r1588;
	ld.shared.u64 	%rd114, [%r1589];
	add.s64 	%rd115, %rd114, %rd14;
	add.s64 	%rd116, %rd19, %rd115;
	st.global.u8 	[%rd116+6656], %rs109;
	bar.warp.sync 	-1;
	ld.shared.u8 	%rs110, [%r1503+7168];
	cvt.u32.u16 	%r1590, %rs110;
	and.b32  	%r1591, %r1590, 255;
	shr.u32 	%r1592, %r1591, %r49;
	and.b32  	%r1593, %r1592, %r50;
	shl.b32 	%r1594, %r1593, 3;
	add.s32 	%r1595, %r1510, %r1594;
	ld.shared.u64 	%rd117, [%r1595];
	add.s64 	%rd118, %rd117, %rd14;
	add.s64 	%rd119, %rd19, %rd118;
	st.global.u8 	[%rd119+7168], %rs110;
	bar.warp.sync 	-1;
	ld.shared.u8 	%rs111, [%r1503+7680];
	cvt.u32.u16 	%r1596, %rs111;
	and.b32  	%r1597, %r1596, 255;
	shr.u32 	%r1598, %r1597, %r49;
	and.b32  	%r1599, %r1598, %r50;
	shl.b32 	%r1600, %r1599, 3;
	add.s32 	%r1601, %r1510, %r1600;
	ld.shared.u64 	%rd120, [%r1601];
	add.s64 	%rd121, %rd120, %rd14;
	add.s64 	%rd122, %rd19, %rd121;
	st.global.u8 	[%rd122+7680], %rs111;
	bar.warp.sync 	-1;
	ld.shared.u8 	%rs112, [%r1503+8192];
	cvt.u32.u16 	%r1602, %rs112;
	and.b32  	%r1603, %r1602, 255;
	shr.u32 	%r1604, %r1603, %r49;
	and.b32  	%r1605, %r1604, %r50;
	shl.b32 	%r1606, %r1605, 3;
	add.s32 	%r1607, %r1510, %r1606;
	ld.shared.u64 	%rd123, [%r1607];
	add.s64 	%rd124, %rd123, %rd14;
	add.s64 	%rd125, %rd19, %rd124;
	st.global.u8 	[%rd125+8192], %rs112;
	bar.warp.sync 	-1;
	ld.shared.u8 	%rs113, [%r1503+8704];
	cvt.u32.u16 	%r1608, %rs113;
	and.b32  	%r1609, %r1608, 255;
	shr.u32 	%r1610, %r1609, %r49;
	and.b32  	%r1611, %r1610, %r50;
	shl.b32 	%r1612, %r1611, 3;
	add.s32 	%r1613, %r1510, %r1612;
	ld.shared.u64 	%rd126, [%r1613];
	add.s64 	%rd127, %rd126, %rd14;
	add.s64 	%rd128, %rd19, %rd127;
	st.global.u8 	[%rd128+8704], %rs113;
	bar.warp.sync 	-1;
	ld.shared.u8 	%rs114, [%r1503+9216];
	cvt.u32.u16 	%r1614, %rs114;
	and.b32  	%r1615, %r1614, 255;
	shr.u32 	%r1616, %r1615, %r49;
	and.b32  	%r1617, %r1616, %r50;
	shl.b32 	%r1618, %r1617, 3;
	add.s32 	%r1619, %r1510, %r1618;
	ld.shared.u64 	%rd129, [%r1619];
	add.s64 	%rd130, %rd129, %rd14;
	add.s64 	%rd131, %rd19, %rd130;
	st.global.u8 	[%rd131+9216], %rs114;
	bar.warp.sync 	-1;
	bra.uni 	$L__BB8_204;
$L__BB8_165:
	ld.param.u32 	%r1778, [_ZN3cub18CUB_300001_SM_10006detail10radix_sort29DeviceRadixSortOnesweepKernelINS1_5radix10policy_hubIhNS0_8NullTypeEyE10Policy1000ELNS0_9SortOrderE0EhS6_yiiNS1_21identity_decomposer_tEEEvPT5_SC_PT3_PKSD_PT1_PKSH_PT2_PKSL_T4_iiT6__param_8];
	mad.lo.s32 	%r156, %r4, -9728, %r1778;
	mad.lo.s32 	%r157, %r32, -3, %r155;
	setp.ge.s32 	%p124, %r32, %r156;
	@%p124 bra 	$L__BB8_167;
	ld.shared.u8 	%rs115, [%r157];
	cvt.u32.u16 	%r1620, %rs115;
	and.b32  	%r1621, %r1620, 255;
	shr.u32 	%r1622, %r1621, %r49;
	and.b32  	%r1623, %r1622, %r50;
	shl.b32 	%r1624, %r1623, 3;
	add.s32 	%r1626, %r1471, %r1624;
	ld.shared.u64 	%rd132, [%r1626+19616];
	add.s64 	%rd133, %rd132, %rd14;
	add.s64 	%rd134, %rd19, %rd133;
	st.global.u8 	[%rd134], %rs115;
$L__BB8_167:
	bar.warp.sync 	-1;
	add.s32 	%r1627, %r32, 512;
	setp.ge.s32 	%p125, %r1627, %r156;
	@%p125 bra 	$L__BB8_169;
	ld.shared.u8 	%rs116, [%r157+512];
	cvt.u32.u16 	%r1628, %rs116;
	and.b32  	%r1629, %r1628, 255;
	shr.u32 	%r1630, %r1629, %r49;
	and.b32  	%r1631, %r1630, %r50;
	shl.b32 	%r1632, %r1631, 3;
	add.s32 	%r1634, %r1471, %r1632;
	ld.shared.u64 	%rd135, [%r1634+19616];
	add.s64 	%rd136, %rd135, %rd14;
	add.s64 	%rd137, %rd19, %rd136;
	st.global.u8 	[%rd137+512], %rs116;
$L__BB8_169:
	bar.warp.sync 	-1;
	or.b32  	%r1635, %r32, 1024;
	setp.ge.s32 	%p126, %r1635, %r156;
	@%p126 bra 	$L__BB8_171;
	ld.shared.u8 	%rs117, [%r157+1024];
	cvt.u32.u16 	%r1636, %rs117;
	and.b32  	%r1637, %r1636, 255;
	shr.u32 	%r1638, %r1637, %r49;
	and.b32  	%r1639, %r1638, %r50;
	shl.b32 	%r1640, %r1639, 3;
	add.s32 	%r1642, %r1471, %r1640;
	ld.shared.u64 	%rd138, [%r1642+19616];
	add.s64 	%rd139, %rd138, %rd14;
	add.s64 	%rd140, %rd19, %rd139;
	st.global.u8 	[%rd140+1024], %rs117;
$L__BB8_171:
	bar.warp.sync 	-1;
	add.s32 	%r1643, %r32, 1536;
	setp.ge.s32 	%p127, %r1643, %r156;
	@%p127 bra 	$L__BB8_173;
	ld.shared.u8 	%rs118, [%r157+1536];
	cvt.u32.u16 	%r1644, %rs118;
	and.b32  	%r1645, %r1644, 255;
	shr.u32 	%r1646, %r1645, %r49;
	and.b32  	%r1647, %r1646, %r50;
	shl.b32 	%r1648, %r1647, 3;
	add.s32 	%r1650, %r1471, %r1648;
	ld.shared.u64 	%rd141, [%r1650+19616];
	add.s64 	%rd142, %rd141, %rd14;
	add.s64 	%rd143, %rd19, %rd142;
	st.global.u8 	[%rd143+1536], %rs118;
$L__BB8_173:
	bar.warp.sync 	-1;
	or.b32  	%r1651, %r32, 2048;
	setp.ge.s32 	%p128, %r1651, %r156;
	@%p128 bra 	$L__BB8_175;
	ld.shared.u8 	%rs119, [%r157+2048];
	cvt.u32.u16 	%r1652, %rs119;
	and.b32  	%r1653, %r1652, 255;
	shr.u32 	%r1654, %r1653, %r49;
	and.b32  	%r1655, %r1654, %r50;
	shl.b32 	%r1656, %r1655, 3;
	add.s32 	%r1658, %r1471, %r1656;
	ld.shared.u64 	%rd144, [%r1658+19616];
	add.s64 	%rd145, %rd144, %rd14;
	add.s64 	%rd146, %rd19, %rd145;
	st.global.u8 	[%rd146+2048], %rs119;
$L__BB8_175:
	bar.warp.sync 	-1;
	add.s32 	%r1659, %r32, 2560;
	setp.ge.s32 	%p129, %r1659, %r156;
	@%p129 bra 	$L__BB8_177;
	ld.shared.u8 	%rs120, [%r157+2560];
	cvt.u32.u16 	%r1660, %rs120;
	and.b32  	%r1661, %r1660, 255;
	shr.u32 	%r1662, %r1661, %r49;
	and.b32  	%r1663, %r1662, %r50;
	shl.b32 	%r1664, %r1663, 3;
	add.s32 	%r1666, %r1471, %r1664;
	ld.shared.u64 	%rd147, [%r1666+19616];
	add.s64 	%rd148, %rd147, %rd14;
	add.s64 	%rd149, %rd19, %rd148;
	st.global.u8 	[%rd149+2560], %rs120;
$L__BB8_177:
	bar.warp.sync 	-1;
	or.b32  	%r1667, %r32, 3072;
	setp.ge.s32 	%p130, %r1667, %r156;
	@%p130 bra 	$L__BB8_179;
	ld.shared.u8 	%rs121, [%r157+3072];
	cvt.u32.u16 	%r1668, %rs121;
	and.b32  	%r1669, %r1668, 255;
	shr.u32 	%r1670, %r1669, %r49;
	and.b32  	%r1671, %r1670, %r50;
	shl.b32 	%r1672, %r1671, 3;
	add.s32 	%r1674, %r1471, %r1672;
	ld.shared.u64 	%rd150, [%r1674+19616];
	add.s64 	%rd151, %rd150, %rd14;
	add.s64 	%rd152, %rd19, %rd151;
	st.global.u8 	[%rd152+3072], %rs121;
$L__BB8_179:
	bar.warp.sync 	-1;
	add.s32 	%r1675, %r32, 3584;
	setp.ge.s32 	%p131, %r1675, %r156;
	@%p131 bra 	$L__BB8_181;
	ld.shared.u8 	%rs122, [%r157+3584];
	cvt.u32.u16 	%r1676, %rs122;
	and.b32  	%r1677, %r1676, 255;
	shr.u32 	%r1678, %r1677, %r49;
	and.b32  	%r1679, %r1678, %r50;
	shl.b32 	%r1680, %r1679, 3;
	add.s32 	%r1682, %r1471, %r1680;
	ld.shared.u64 	%rd153, [%r1682+19616];
	add.s64 	%rd154, %rd153, %rd14;
	add.s64 	%rd155, %rd19, %rd154;
	st.global.u8 	[%rd155+3584], %rs122;
$L__BB8_181:
	bar.warp.sync 	-1;
	or.b32  	%r1683, %r32, 4096;
	setp.ge.s32 	%p132, %r1683, %r156;
	@%p132 bra 	$L__BB8_183;
	ld.shared.u8 	%rs123, [%r157+4096];
	cvt.u32.u16 	%r1684, %rs123;
	and.b32  	%r1685, %r1684, 255;
	shr.u32 	%r1686, %r1685, %r49;
	and.b32  	%r1687, %r1686, %r50;
	shl.b32 	%r1688, %r1687, 3;
	add.s32 	%r1690, %r1471, %r1688;
	ld.shared.u64 	%rd156, [%r1690+19616];
	add.s64 	%rd157, %rd156, %rd14;
	add.s64 	%rd158, %rd19, %rd157;
	st.global.u8 	[%rd158+4096], %rs123;
$L__BB8_183:
	bar.warp.sync 	-1;
	add.s32 	%r1691, %r32, 4608;
	setp.ge.s32 	%p133, %r1691, %r156;
	@%p133 bra 	$L__BB8_185;
	ld.shared.u8 	%rs124, [%r157+4608];
	cvt.u32.u16 	%r1692, %rs124;
	and.b32  	%r1693, %r1692, 255;
	shr.u32 	%r1694, %r1693, %r49;
	and.b32  	%r1695, %r1694, %r50;
	shl.b32 	%r1696, %r1695, 3;
	add.s32 	%r1698, %r1471, %r1696;
	ld.shared.u64 	%rd159, [%r1698+19616];
	add.s64 	%rd160, %rd159, %rd14;
	add.s64 	%rd161, %rd19, %rd160;
	st.global.u8 	[%rd161+4608], %rs124;
$L__BB8_185:
	bar.warp.sync 	-1;
	or.b32  	%r1699, %r32, 5120;
	setp.ge.s32 	%p134, %r1699, %r156;
	@%p134 bra 	$L__BB8_187;
	ld.shared.u8 	%rs125, [%r157+5120];
	cvt.u32.u16 	%r1700, %rs125;
	and.b32  	%r1701, %r1700, 255;
	shr.u32 	%r1702, %r1701, %r49;
	and.b32  	%r1703, %r1702, %r50;
	shl.b32 	%r1704, %r1703, 3;
	add.s32 	%r1706, %r1471, %r1704;
	ld.shared.u64 	%rd162, [%r1706+19616];
	add.s64 	%rd163, %rd162, %rd14;
	add.s64 	%rd164, %rd19, %rd163;
	st.global.u8 	[%rd164+5120], %rs125;
$L__BB8_187:
	bar.warp.sync 	-1;
	add.s32 	%r1707, %r32, 5632;
	setp.ge.s32 	%p135, %r1707, %r156;
	@%p135 bra 	$L__BB8_189;
	ld.shared.u8 	%rs126, [%r157+5632];
	cvt.u32.u16 	%r1708, %rs126;
	and.b32  	%r1709, %r1708, 255;
	shr.u32 	%r1710, %r1709, %r49;
	and.b32  	%r1711, %r1710, %r50;
	shl.b32 	%r1712, %r1711, 3;
	add.s32 	%r1714, %r1471, %r1712;
	ld.shared.u64 	%rd165, [%r1714+19616];
	add.s64 	%rd166, %rd165, %rd14;
	add.s64 	%rd167, %rd19, %rd166;
	st.global.u8 	[%rd167+5632], %rs126;
$L__BB8_189:
	bar.warp.sync 	-1;
	or.b32  	%r1715, %r32, 6144;
	setp.ge.s32 	%p136, %r1715, %r156;
	@%p136 bra 	$L__BB8_191;
	ld.shared.u8 	%rs127, [%r157+6144];
	cvt.u32.u16 	%r1716, %rs127;
	and.b32  	%r1717, %r1716, 255;
	shr.u32 	%r1718, %r1717, %r49;
	and.b32  	%r1719, %r1718, %r50;
	shl.b32 	%r1720, %r1719, 3;
	add.s32 	%r1722, %r1471, %r1720;
	ld.shared.u64 	%rd168, [%r1722+19616];
	add.s64 	%rd169, %rd168, %rd14;
	add.s64 	%rd170, %rd19, %rd169;
	st.global.u8 	[%rd170+6144], %rs127;
$L__BB8_191:
	bar.warp.sync 	-1;
	add.s32 	%r1723, %r32, 6656;
	setp.ge.s32 	%p137, %r1723, %r156;
	@%p137 bra 	$L__BB8_193;
	ld.shared.u8 	%rs128, [%r157+6656];
	cvt.u32.u16 	%r1724, %rs128;
	and.b32  	%r1725, %r1724, 255;
	shr.u32 	%r1726, %r1725, %r49;
	and.b32  	%r1727, %r1726, %r50;
	shl.b32 	%r1728, %r1727, 3;
	add.s32 	%r1730, %r1471, %r1728;
	ld.shared.u64 	%rd171, [%r1730+19616];
	add.s64 	%rd172, %rd171, %rd14;
	add.s64 	%rd173, %rd19, %rd172;
	st.global.u8 	[%rd173+6656], %rs128;
$L__BB8_193:
	bar.warp.sync 	-1;
	or.b32  	%r1731, %r32, 7168;
	setp.ge.s32 	%p138, %r1731, %r156;
	@%p138 bra 	$L__BB8_195;
	ld.shared.u8 	%rs129, [%r157+7168];
	cvt.u32.u16 	%r1732, %rs129;
	and.b32  	%r1733, %r1732, 255;
	shr.u32 	%r1734, %r1733, %r49;
	and.b32  	%r1735, %r1734, %r50;
	shl.b32 	%r1736, %r1735, 3;
	add.s32 	%r1738, %r1471, %r1736;
	ld.shared.u64 	%rd174, [%r1738+19616];
	add.s64 	%rd175, %rd174, %rd14;
	add.s64 	%rd176, %rd19, %rd175;
	st.global.u8 	[%rd176+7168], %rs129;
$L__BB8_195:
	bar.warp.sync 	-1;
	add.s32 	%r1739, %r32, 7680;
	setp.ge.s32 	%p139, %r1739, %r156;
	@%p139 bra 	$L__BB8_197;
	ld.shared.u8 	%rs130, [%r157+7680];
	cvt.u32.u16 	%r1740, %rs130;
	and.b32  	%r1741, %r1740, 255;
	shr.u32 	%r1742, %r1741, %r49;
	and.b32  	%r1743, %r1742, %r50;
	shl.b32 	%r1744, %r1743, 3;
	add.s32 	%r1746, %r1471, %r1744;
	ld.shared.u64 	%rd177, [%r1746+19616];
	add.s64 	%rd178, %rd177, %rd14;
	add.s64 	%rd179, %rd19, %rd178;
	st.global.u8 	[%rd179+7680], %rs130;
$L__BB8_197:
	bar.warp.sync 	-1;
	or.b32  	%r1747, %r32, 8192;
	setp.ge.s32 	%p140, %r1747, %r156;
	@%p140 bra 	$L__BB8_199;
	ld.shared.u8 	%rs131, [%r157+8192];
	cvt.u32.u16 	%r1748, %rs131;
	and.b32  	%r1749, %r1748, 255;
	shr.u32 	%r1750, %r1749, %r49;
	and.b32  	%r1751, %r1750, %r50;
	shl.b32 	%r1752, %r1751, 3;
	add.s32 	%r1754, %r1471, %r1752;
	ld.shared.u64 	%rd180, [%r1754+19616];
	add.s64 	%rd181, %rd180, %rd14;
	add.s64 	%rd182, %rd19, %rd181;
	st.global.u8 	[%rd182+8192], %rs131;
$L__BB8_199:
	bar.warp.sync 	-1;
	add.s32 	%r1755, %r32, 8704;
	setp.ge.s32 	%p141, %r1755, %r156;
	@%p141 bra 	$L__BB8_201;
	ld.shared.u8 	%rs132, [%r157+8704];
	cvt.u32.u16 	%r1756, %rs132;
	and.b32  	%r1757, %r1756, 255;
	shr.u32 	%r1758, %r1757, %r49;
	and.b32  	%r1759, %r1758, %r50;
	shl.b32 	%r1760, %r1759, 3;
	add.s32 	%r1762, %r1471, %r1760;
	ld.shared.u64 	%rd183, [%r1762+19616];
	add.s64 	%rd184, %rd183, %rd14;
	add.s64 	%rd185, %rd19, %rd184;
	st.global.u8 	[%rd185+8704], %rs132;
$L__BB8_201:
	bar.warp.sync 	-1;
	or.b32  	%r1763, %r32, 9216;
	ld.shared.u8 	%rs76, [%r157+9216];
	cvt.u32.u16 	%r1764, %rs76;
	and.b32  	%r1765, %r1764, 255;
	shr.u32 	%r1766, %r1765, %r49;
	and.b32  	%r1767, %r1766, %r50;
	shl.b32 	%r1768, %r1767, 3;
	add.s32 	%r1770, %r1471, %r1768;
	ld.shared.u64 	%rd186, [%r1770+19616];
	add.s64 	%rd20, %rd186, %rd14;
	setp.ge.s32 	%p142, %r1763, %r156;
	@%p142 bra 	$L__BB8_203;
	add.s64 	%rd187, %rd19, %rd20;
	st.global.u8 	[%rd187+9216], %rs76;
$L__BB8_203:
	bar.warp.sync 	-1;
$L__BB8_204:
	ret;

}


// ===== COMPILED SASS (sm_100) =====

	.target	sm_100

	.elftype	@"ET_EXEC"


//--------------------- .note.nv.tkinfo           --------------------------
	.section	.note.nv.tkinfo,"",@"SHT_NOTE"
	.sectionflags	@"SHF_NOTE_NV_TKINFO"
	.tkinfo
        /*0018*/ 	.word	0x00000002
        /*0030*/ 	.string	""
        /*0030*/ 	.string	"ptxas"
        /*0030*/ 	.string	"Cuda compilation tools, release 13.0, V13.0.88"
        /*0030*/ 	.string	"Build cuda_13.0.r13.0/compiler.36424714_0"
        /*0030*/ 	.string	"-arch sm_100 -m 64 "



//--------------------- .note.nv.cuinfo           --------------------------
	.section	.note.nv.cuinfo,"",@"SHT_NOTE"
	.sectionflags	@"SHF_NOTE_NV_CUINFO"
        /*0018*/ 	.short	0x0002
        /*001a*/ 	.short	0x0064
        /*001c*/ 	.short	0x0082
	.zero		2


//--------------------- .nv.info                  --------------------------
	.section	.nv.info,"",@"SHT_CUDA_INFO"
	.align	4


	//----- nvinfo : EIATTR_REGCOUNT
	.align		4
        /*0000*/ 	.byte	0x04, 0x2f
        /*0002*/ 	.short	(.L_46 - .L_45)
	.align		4
.L_45:
        /*0004*/ 	.word	index@(_Z13kernel_histeqP6uchar4jjfPiPh)
        /*0008*/ 	.word	0x00000010


	//----- nvinfo : EIATTR_FRAME_SIZE
	.align		4
.L_46:
        /*000c*/ 	.byte	0x04, 0x11
        /*000e*/ 	.short	(.L_48 - .L_47)
	.align		4
.L_47:
        /*0010*/ 	.word	index@($__internal_0_$__cuda_sm3x_div_rn_noftz_f32_slowpath)
        /*0014*/ 	.word	0x00000000


	//----- nvinfo : EIATTR_FRAME_SIZE
	.align		4
.L_48:
        /*0018*/ 	.byte	0x04, 0x11
        /*001a*/ 	.short	(.L_50 - .L_49)
	.align		4
.L_49:
        /*001c*/ 	.word	index@(_Z13kernel_histeqP6uchar4jjfPiPh)
        /*0020*/ 	.word	0x00000000


	//----- nvinfo : EIATTR_REGCOUNT
	.align		4
.L_50:
        /*0024*/ 	.byte	0x04, 0x2f
        /*0026*/ 	.short	(.L_52 - .L_51)
	.align		4
.L_51:
        /*0028*/ 	.word	index@(_ZN3cub18CUB_300001_SM_10006detail11EmptyKernelIvEEvv)
        /*002c*/ 	.word	0x00000004


	//----- nvinfo : EIATTR_FRAME_SIZE
	.align		4
.L_52:
        /*0030*/ 	.byte	0x04, 0x11
        /*0032*/ 	.short	(.L_54 - .L_53)
	.align		4
.L_53:
        /*0034*/ 	.word	index@(_ZN3cub18CUB_300001_SM_10006detail11EmptyKernelIvEEvv)
        /*0038*/ 	.word	0x00000000


	//----- nvinfo : EIATTR_REGCOUNT
	.align		4
.L_54:
        /*003c*/ 	.byte	0x04, 0x2f
        /*003e*/ 	.short	(.L_56 - .L_55)
	.align		4
.L_55:
        /*0040*/ 	.word	index@(_ZN3cub18CUB_300001_SM_10006detail8for_each13static_kernelINS2_12policy_hub_t12policy_500_tEmN6thrust24THRUST_300001_SM_1000_NS8cuda_cub20__uninitialized_fill7functorINS7_10device_ptrIhEEhEEEEvT0_T1_)
        /*0044*/ 	.word	0x0000000a


	//----- nvinfo : EIATTR_FRAME_SIZE
	.align		4
.L_56:
        /*0048*/ 	.byte	0x04, 0x11
        /*004a*/ 	.short	(.L_58 - .L_57)
	.align		4
.L_57:
        /*004c*/ 	.word	index@(_ZN3cub18CUB_300001_SM_10006detail8for_each13static_kernelINS2_12policy_hub_t12policy_500_tEmN6thrust24THRUST_300001_SM_1000_NS8cuda_cub20__uninitialized_fill7functorINS7_10device_ptrIhEEhEEEEvT0_T1_)
        /*0050*/ 	.word	0x00000000


	//----- nvinfo : EIATTR_REGCOUNT
	.align		4
.L_58:
        /*0054*/ 	.byte	0x04, 0x2f
        /*0056*/ 	.short	(.L_60 - .L_59)
	.align		4
.L_59:
        /*0058*/ 	.word	index@(_ZN3cub18CUB_300001_SM_10006detail8for_each13static_kernelINS2_12policy_hub_t12policy_500_tEmN6thrust24THRUST_300001_SM_1000_NS8cuda_cub20__uninitialized_fill7functorINS7_10device_ptrIiEEiEEEEvT0_T1_)
        /*005c*/ 	.word	0x00000008


	//----- nvinfo : EIATTR_FRAME_SIZE
	.align		4
.L_60:
        /*0060*/ 	.byte	0x04, 0x11
        /*0062*/ 	.short	(.L_62 - .L_61)
	.align		4
.L_61:
        /*0064*/ 	.word	index@(_ZN3cub18CUB_300001_SM_10006detail8for_each13static_kernelINS2_12policy_hub_t12policy_500_tEmN6thrust24THRUST_300001_SM_1000_NS8cuda_cub20__uninitialized_fill7functorINS7_10device_ptrIiEEiEEEEvT0_T1_)
        /*0068*/ 	.word	0x00000000


	//----- nvinfo : EIATTR_REGCOUNT
	.align		4
.L_62:
        /*006c*/ 	.byte	0x04, 0x2f
        /*006e*/ 	.short	(.L_64 - .L_63)
	.align		4
.L_63:
        /*0070*/ 	.word	index@(_ZN3cub18CUB_300001_SM_10006detail8for_each13static_kernelINS2_12policy_hub_t12policy_500_tElNS2_12op_wrapper_tIlN6thrust24THRUST_300001_SM_1000_NS6system6detail7generic6detail21binary_search_functorINS8_6detail15normal_iteratorINS8_10device_ptrIhEEEENSC_18binary_search_lessENSC_3ubfEEENS8_12zip_iteratorIN4cuda3std3__45tupleIJNS8_17counting_iteratorIiNS8_11use_defaultESS_SS_EENSF_INSG_IiEEEEEEEEEEEEEvT0_T1_)
        /*0074*/ 	.word	0x00000014


	//----- nvinfo : EIATTR_FRAME_SIZE
	.align		4
.L_64:
        /*0078*/ 	.byte	0x04, 0x11
        /*007a*/ 	.short	(.L_66 - .L_65)
	.align		4
.L_65:
        /*007c*/ 	.word	index@(_ZN3cub18CUB_300001_SM_10006detail8for_each13static_kernelINS2_12policy_hub_t12policy_500_tElNS2_12op_wrapper_tIlN6thrust24THRUST_300001_SM_1000_NS6system6detail7generic6detail21binary_search_functorINS8_6detail15normal_iteratorINS8_10device_ptrIhEEEENSC_18binary_search_lessENSC_3ubfEEENS8_12zip_iteratorIN4cuda3std3__45tupleIJNS8_17counting_iteratorIiNS8_11use_defaultESS_SS_EENSF_INSG_IiEEEEEEEEEEEEEvT0_T1_)
        /*0080*/ 	.word	0x00000000


	//----- nvinfo : EIATTR_REGCOUNT
	.align		4
.L_66:
        /*0084*/ 	.byte	0x04, 0x2f
        /*0086*/ 	.short	(.L_68 - .L_67)
	.align		4
.L_67:
        /*0088*/ 	.word	index@(_ZN3cub18CUB_300001_SM_10006detail10radix_sort31DeviceRadixSortSingleTileKernelINS1_5radix10policy_hubIhNS0_8NullTypeEyE10Policy1000ELNS0_9SortOrderE0EhS6_yNS1_21identity_decomposer_tEEEvPKT1_PSB_PKT2_PSF_T3_iiT4_)
        /*008c*/ 	.word	0x00000060


	//----- nvinfo : EIATTR_FRAME_SIZE
	.align		4
.L_68:
        /*0090*/ 	.byte	0x04, 0x11
        /*0092*/ 	.short	(.L_70 - .L_69)
	.align		4
.L_69:
        /*0094*/ 	.word	index@(_ZN3cub18CUB_300001_SM_10006detail10radix_sort31DeviceRadixSortSingleTileKernelINS1_5radix10policy_hubIhNS0_8NullTypeEyE10Policy1000ELNS0_9SortOrderE0EhS6_yNS1_21identity_decomposer_tEEEvPKT1_PSB_PKT2_PSF_T3_iiT4_)
        /*0098*/ 	.word	0x00000000


	//----- nvinfo : EIATTR_REGCOUNT
	.align		4
.L_70:
        /*009c*/ 	.byte	0x04, 0x2f
        /*009e*/ 	.short	(.L_72 - .L_71)
	.align		4
.L_71:
        /*00a0*/ 	.word	index@(_ZN3cub18CUB_300001_SM_10006detail10radix_sort30DeviceRadixSortHistogramKernelINS1_5radix10policy_hubIhNS0_8NullTypeEyE10Policy1000ELNS0_9SortOrderE0EhyNS1_21identity_decomposer_tEEEvPT2_PKT1_SB_iiT3_)
        /*00a4*/ 	.word	0x00000020


	//----- nvinfo : EIATTR_FRAME_SIZE
	.align		4
.L_72:
        /*00a8*/ 	.byte	0x04, 0x11
        /*00aa*/ 	.short	(.L_74 - .L_73)
	.align		4
.L_73:
        /*00ac*/ 	.word	index@(_ZN3cub18CUB_300001_SM_10006detail10radix_sort30DeviceRadixSortHistogramKernelINS1_5radix10policy_hubIhNS0_8NullTypeEyE10Policy1000ELNS0_9SortOrderE0EhyNS1_21identity_decomposer_tEEEvPT2_PKT1_SB_iiT3_)
        /*00b0*/ 	.word	0x00000000


	//----- nvinfo : EIATTR_REGCOUNT
	.align		4
.L_74:
        /*00b4*/ 	.byte	0x04, 0x2f
        /*00b6*/ 	.short	(.L_76 - .L_75)
	.align		4
.L_75:
        /*00b8*/ 	.word	index@(_ZN3cub18CUB_300001_SM_10006detail10radix_sort33DeviceRadixSortExclusiveSumKernelINS1_5radix10policy_hubIhNS0_8NullTypeEyE10Policy1000EyEEvPT0_)
        /*00bc*/ 	.word	0x00000020


	//----- nvinfo : EIATTR_FRAME_SIZE
	.align		4
.L_76:
        /*00c0*/ 	.byte	0x04, 0x11
        /*00c2*/ 	.short	(.L_78 - .L_77)
	.align		4
.L_77:
        /*00c4*/ 	.word	index@(_ZN3cub18CUB_300001_SM_10006detail10radix_sort33DeviceRadixSortExclusiveSumKernelINS1_5radix10policy_hubIhNS0_8NullTypeEyE10Policy1000EyEEvPT0_)
        /*00c8*/ 	.word	0x00000000


	//----- nvinfo : EIATTR_REGCOUNT
	.align		4
.L_78:
        /*00cc*/ 	.byte	0x04, 0x2f
        /*00ce*/ 	.short	(.L_80 - .L_79)
	.align		4
.L_79:
        /*00d0*/ 	.word	index@(_ZN3cub18CUB_300001_SM_10006detail10radix_sort29DeviceRadixSortOnesweepKernelINS1_5radix10policy_hubIhNS0_8NullTypeEyE10Policy1000ELNS0_9SortOrderE0EhS6_yiiNS1_21identity_decomposer_tEEEvPT5_SC_PT3_PKSD_PT1_PKSH_PT2_PKSL_T4_iiT6_)
        /*00d4*/ 	.word	0x00000061


	//----- nvinfo : EIATTR_FRAME_SIZE
	.align		4
.L_80:
        /*00d8*/ 	.byte	0x04, 0x11
        /*00da*/ 	.short	(.L_82 - .L_81)
	.align		4
.L_81:
        /*00dc*/ 	.word	index@(_ZN3cub18CUB_300001_SM_10006detail10radix_sort29DeviceRadixSortOnesweepKernelINS1_5radix10policy_hubIhNS0_8NullTypeEyE10Policy1000ELNS0_9SortOrderE0EhS6_yiiNS1_21identity_decomposer_tEEEvPT5_SC_PT3_PKSD_PT1_PKSH_PT2_PKSL_T4_iiT6_)
        /*00e0*/ 	.word	0x00000000


	//----- nvinfo : EIATTR_MIN_STACK_SIZE
	.align		4
.L_82:
        /*00e4*/ 	.byte	0x04, 0x12
        /*00e6*/ 	.short	(.L_84 - .L_83)
	.align		4
.L_83:
        /*00e8*/ 	.word	index@(_ZN3cub18CUB_300001_SM_10006detail10radix_sort29DeviceRadixSortOnesweepKernelINS1_5radix10policy_hubIhNS0_8NullTypeEyE10Policy1000ELNS0_9SortOrderE0EhS6_yiiNS1_21identity_decomposer_tEEEvPT5_SC_PT3_PKSD_PT1_PKSH_PT2_PKSL_T4_iiT6_)
        /*00ec*/ 	.word	0x00000000


	//----- nvinfo : EIATTR_MIN_STACK_SIZE
	.align		4
.L_84:
        /*00f0*/ 	.byte	0x04, 0x12
        /*00f2*/ 	.short	(.L_86 - .L_85)
	.align		4
.L_85:
        /*00f4*/ 	.word	index@(_ZN3cub18CUB_300001_SM_10006detail10radix_sort33DeviceRadixSortExclusiveSumKernelINS1_5radix10policy_hubIhNS0_8NullTypeEyE10Policy1000EyEEvPT0_)
        /*00f8*/ 	.word	0x00000000


	//----- nvinfo : EIATTR_MIN_STACK_SIZE
	.align		4
.L_86:
        /*00fc*/ 	.byte	0x04, 0x12
        /*00fe*/ 	.short	(.L_88 - .L_87)
	.align		4
.L_87:
        /*0100*/ 	.word	index@(_ZN3cub18CUB_300001_SM_10006detail10radix_sort30DeviceRadixSortHistogramKernelINS1_5radix10policy_hubIhNS0_8NullTypeEyE10Policy1000ELNS0_9SortOrderE0EhyNS1_21identity_decomposer_tEEEvPT2_PKT1_SB_iiT3_)
        /*0104*/ 	.word	0x00000000


	//----- nvinfo : EIATTR_MIN_STACK_SIZE
	.align		4
.L_88:
        /*0108*/ 	.byte	0x04, 0x12
        /*010a*/ 	.short	(.L_90 - .L_89)
	.align		4
.L_89:
        /*010c*/ 	.word	index@(_ZN3cub18CUB_300001_SM_10006detail10radix_sort31DeviceRadixSortSingleTileKernelINS1_5radix10policy_hubIhNS0_8NullTypeEyE10Policy1000ELNS0_9SortOrderE0EhS6_yNS1_21identity_decomposer_tEEEvPKT1_PSB_PKT2_PSF_T3_iiT4_)
        /*0110*/ 	.word	0x00000000


	//----- nvinfo : EIATTR_MIN_STACK_SIZE
	.align		4
.L_90:
        /*0114*/ 	.byte	0x04, 0x12
        /*0116*/ 	.short	(.L_92 - .L_91)
	.align		4
.L_91:
        /*0118*/ 	.word	index@(_ZN3cub18CUB_300001_SM_10006detail8for_each13static_kernelINS2_12policy_hub_t12policy_500_tElNS2_12op_wrapper_tIlN6thrust24THRUST_300001_SM_1000_NS6system6detail7generic6detail21binary_search_functorINS8_6detail15normal_iteratorINS8_10device_ptrIhEEEENSC_18binary_search_lessENSC_3ubfEEENS8_12zip_iteratorIN4cuda3std3__45tupleIJNS8_17counting_iteratorIiNS8_11use_defaultESS_SS_EENSF_INSG_IiEEEEEEEEEEEEEvT0_T1_)
        /*011c*/ 	.word	0x00000000


	//----- nvinfo : EIATTR_MIN_STACK_SIZE
	.align		4
.L_92:
        /*0120*/ 	.byte	0x04, 0x12
        /*0122*/ 	.short	(.L_94 - .L_93)
	.align		4
.L_93:
        /*0124*/ 	.word	index@(_ZN3cub18CUB_300001_SM_10006detail8for_each13static_kernelINS2_12policy_hub_t12policy_500_tEmN6thrust24THRUST_300001_SM_1000_NS8cuda_cub20__uninitialized_fill7functorINS7_10device_ptrIiEEiEEEEvT0_T1_)
        /*0128*/ 	.word	0x00000000


	//----- nvinfo : EIATTR_MIN_STACK_SIZE
	.align		4
.L_94:
        /*012c*/ 	.byte	0x04, 0x12
        /*012e*/ 	.short	(.L_96 - .L_95)
	.align		4
.L_95:
        /*0130*/ 	.word	index@(_ZN3cub18CUB_300001_SM_10006detail8for_each13static_kernelINS2_12policy_hub_t12policy_500_tEmN6thrust24THRUST_300001_SM_1000_NS8cuda_cub20__uninitialized_fill7functorINS7_10device_ptrIhEEhEEEEvT0_T1_)
        /*0134*/ 	.word	0x00000000


	//----- nvinfo : EIATTR_MIN_STACK_SIZE
	.align		4
.L_96:
        /*0138*/ 	.byte	0x04, 0x12
        /*013a*/ 	.short	(.L_98 - .L_97)
	.align		4
.L_97:
        /*013c*/ 	.word	index@(_ZN3cub18CUB_300001_SM_10006detail11EmptyKernelIvEEvv)
        /*0140*/ 	.word	0x00000000


	//----- nvinfo : EIATTR_MIN_STACK_SIZE
	.align		4
.L_98:
        /*0144*/ 	.byte	0x04, 0x12
        /*0146*/ 	.short	(.L_100 - .L_99)
	.align		4
.L_99:
        /*0148*/ 	.word	index@(_Z13kernel_histeqP6uchar4jjfPiPh)
        /*014c*/ 	.word	0x00000000
.L_100:


//--------------------- .nv.compat                --------------------------
	.section	.nv.compat,"",@"SHT_CUDA_COMPAT_INFO"
	.align	4
        /*0000*/ 	.byte	0x02, 0x09, 0x00, 0x00, 0x02, 0x02, 0x01, 0x00, 0x02, 0x05, 0x05, 0x00, 0x03, 0x07, 0x01, 0x01
        /*0010*/ 	.byte	0x02, 0x03, 0x00, 0x00, 0x02, 0x06, 0x01, 0x00, 0x04, 0x0b, 0x08, 0x00, 0x01, 0x00, 0x00, 0x00
        /*0020*/ 	.byte	0x00, 0x00, 0x00, 0x00


//--------------------- .nv.info._ZN3cub18CUB_300001_SM_10006detail10radix_sort29DeviceRadixSortOnesweepKernelINS1_5radix10policy_hubIhNS0_8NullTypeEyE10Policy1000ELNS0_9SortOrderE0EhS6_yiiNS1_21identity_decomposer_tEEEvPT5_SC_PT3_PKSD_PT1_PKSH_PT2_PKSL_T4_iiT6_ --------------------------
	.section	.nv.info._ZN3cub18CUB_300001_SM_10006detail10radix_sort29DeviceRadixSortOnesweepKernelINS1_5radix10policy_hubIhNS0_8NullTypeEyE10Policy1000ELNS0_9SortOrderE0EhS6_yiiNS1_21identity_decomposer_tEEEvPT5_SC_PT3_PKSD_PT1_PKSH_PT2_PKSL_T4_iiT6_,"",@"SHT_CUDA_INFO"
	.sectionflags	@""
	.align	4


	//----- nvinfo : EIATTR_CUDA_API_VERSION
	.align		4
        /*0000*/ 	.byte	0x04, 0x37
        /*0002*/ 	.short	(.L_102 - .L_101)
.L_101:
        /*0004*/ 	.word	0x00000082


	//----- nvinfo : EIATTR_KPARAM_INFO
	.align		4
.L_102:
        /*0008*/ 	.byte	0x04, 0x17
        /*000a*/ 	.short	(.L_104 - .L_103)
.L_103:
        /*000c*/ 	.word	0x00000000
        /*0010*/ 	.short	0x000b
        /*0012*/ 	.short	0x004c
        /*0014*/ 	.byte	0x00, 0xf0, 0x05, 0x00


	//----- nvinfo : EIATTR_KPARAM_INFO
	.align		4
.L_104:
        /*0018*/ 	.byte	0x04, 0x17
        /*001a*/ 	.short	(.L_106 - .L_105)
.L_105:
        /*001c*/ 	.word	0x00000000
        /*0020*/ 	.short	0x000a
        /*0022*/ 	.short	0x0048
        /*0024*/ 	.byte	0x00, 0xf0, 0x11, 0x00


	//----- nvinfo : EIATTR_KPARAM_INFO
	.align		4
.L_106:
        /*0028*/ 	.byte	0x04, 0x17
        /*002a*/ 	.short	(.L_108 - .L_107)
.L_107:
        /*002c*/ 	.word	0x00000000
        /*0030*/ 	.short	0x0009
        /*0032*/ 	.short	0x0044
        /*0034*/ 	.byte	0x00, 0xf0, 0x11, 0x00


	//----- nvinfo : EIATTR_KPARAM_INFO
	.align		4
.L_108:
        /*0038*/ 	.byte	0x04, 0x17
        /*003a*/ 	.short	(.L_110 - .L_109)
.L_109:
        /*003c*/ 	.word	0x00000000
        /*0040*/ 	.short	0x0008
        /*0042*/ 	.short	0x0040
        /*0044*/ 	.byte	0x00, 0xf0, 0x11, 0x00


	//----- nvinfo : EIATTR_KPARAM_INFO
	.align		4
.L_110:
        /*0048*/ 	.byte	0x04, 0x17
        /*004a*/ 	.short	(.L_112 - .L_111)
.L_111:
        /*004c*/ 	.word	0x00000000
        /*0050*/ 	.short	0x0007
        /*0052*/ 	.short	0x0038
        /*0054*/ 	.byte	0x00, 0xf5, 0x21, 0x00


	//----- nvinfo : EIATTR_KPARAM_INFO
	.align		4
.L_112:
        /*0058*/ 	.byte	0x04, 0x17
        /*005a*/ 	.short	(.L_114 - .L_113)
.L_113:
        /*005c*/ 	.word	0x00000000
        /*0060*/ 	.short	0x0006
        /*0062*/ 	.short	0x0030
        /*0064*/ 	.byte	0x00, 0xf5, 0x21, 0x00


	//----- nvinfo : EIATTR_KPARAM_INFO
	.align		4
.L_114:
        /*0068*/ 	.byte	0x04, 0x17
        /*006a*/ 	.short	(.L_116 - .L_115)
.L_115:
        /*006c*/ 	.word	0x00000000
        /*0070*/ 	.short	0x0005
        /*0072*/ 	.short	0x0028
        /*0074*/ 	.byte	0x00, 0xf5, 0x21, 0x00


	//----- nvinfo : EIATTR_KPARAM_INFO
	.align		4
.L_116:
        /*0078*/ 	.byte	0x04, 0x17
        /*007a*/ 	.short	(.L_118 - .L_117)
.L_117:
        /*007c*/ 	.word	0x00000000
        /*0080*/ 	.short	0x0004
        /*0082*/ 	.short	0x0020
        /*0084*/ 	.byte	0x00, 0xf5, 0x21, 0x00


	//----- nvinfo : EIATTR_KPARAM_INFO
	.align		4
.L_118:
        /*0088*/ 	.byte	0x04, 0x17
        /*008a*/ 	.short	(.L_120 - .L_119)
.L_119:
        /*008c*/ 	.word	0x00000000
        /*0090*/ 	.short	0x0003
        /*0092*/ 	.short	0x0018
        /*0094*/ 	.byte	0x00, 0xf5, 0x21, 0x00


	//----- nvinfo : EIATTR_KPARAM_INFO
	.align		4
.L_120:
        /*0098*/ 	.byte	0x04, 0x17
        /*009a*/ 	.short	(.L_122 - .L_121)
.L_121:
        /*009c*/ 	.word	0x00000000
        /*00a0*/ 	.short	0x0002
        /*00a2*/ 	.short	0x0010
        /*00a4*/ 	.byte	0x00, 0xf5, 0x21, 0x00


	//----- nvinfo : EIATTR_KPARAM_INFO
	.align		4
.L_122:
        /*00a8*/ 	.byte	0x04, 0x17
        /*00aa*/ 	.short	(.L_124 - .L_123)
.L_123:
        /*00ac*/ 	.word	0x00000000
        /*00b0*/ 	.short	0x0001
        /*00b2*/ 	.short	0x0008
        /*00b4*/ 	.byte	0x00, 0xf5, 0x21, 0x00


	//----- nvinfo : EIATTR_KPARAM_INFO
	.align		4
.L_124:
        /*00b8*/ 	.byte	0x04, 0x17
        /*00ba*/ 	.short	(.L_126 - .L_125)
.L_125:
        /*00bc*/ 	.word	0x00000000
        /*00c0*/ 	.short	0x0000
        /*00c2*/ 	.short	0x0000
        /*00c4*/ 	.byte	0x00, 0xf5, 0x21, 0x00


	//----- nvinfo : EIATTR_SPARSE_MMA_MASK
	.align		4
.L_126:
        /*00c8*/ 	.byte	0x03, 0x50
        /*00ca*/ 	.short	0x0000


	//----- nvinfo : EIATTR_MAXREG_COUNT
	.align		4
        /*00cc*/ 	.byte	0x03, 0x1b
        /*00ce*/ 	.short	0x0080


	//----- nvinfo : EIATTR_NUM_BARRIERS
	.align		4
        /*00d0*/ 	.byte	0x02, 0x4c
        /*00d2*/ 	.byte	0x01
	.zero		1


	//----- nvinfo : EIATTR_MERCURY_ISA_VERSION
	.align		4
        /*00d4*/ 	.byte	0x03, 0x5f
        /*00d6*/ 	.short	0x0101


	//----- nvinfo : EIATTR_COOP_GROUP_MASK_REGIDS
	.align		4
        /*00d8*/ 	.byte	0x04, 0x29
        /*00da*/ 	.short	(.L_128 - .L_127)


	//   ....[0]....
.L_127:
        /*00dc*/ 	.word	0xffffffff


	//   ....[1]....
        /*00e0*/ 	.word	0x0500001d


	//   ....[2]....
        /*00e4*/ 	.word	0xffffffff


	//   ....[3]....
        /*00e8*/ 	.word	0xffffffff


	//   ....[4]....
        /*00ec*/ 	.word	0xffffffff


	//   ....[5]....
        /*00f0*/ 	.word	0xffffffff


	//   ....[6]....
        /*00f4*/ 	.word	0xffffffff


	//   ....[7]....
        /*00f8*/ 	.word	0xffffffff


	//   ....[8]....
        /*00fc*/ 	.word	0xffffffff


	//   ....[9]....
        /*0100*/ 	.word	0xffffffff


	//   ....[10]....
        /*0104*/ 	.word	0xffffffff


	//   ....[11]....
        /*0108*/ 	.word	0xffffffff


	//   ....[12]....
        /*010c*/ 	.word	0xffffffff


	//   ....[13]....
        /*0110*/ 	.word	0xffffffff


	//   ....[14]....
        /*0114*/ 	.word	0xffffffff


	//   ....[15]....
        /*0118*/ 	.word	0xffffffff


	//   ....[16]....
        /*011c*/ 	.word	0xffffffff


	//   ....[17]....
        /*0120*/ 	.word	0xffffffff


	//   ....[18]....
        /*0124*/ 	.word	0xffffffff


	//   ....[19]....
        /*0128*/ 	.word	0xffffffff


	//   ....[20]....
        /*012c*/ 	.word	0xffffffff


	//   ....[21]....
        /*0130*/ 	.word	0xffffffff


	//   ....[22]....
        /*0134*/ 	.word	0xffffffff


	//   ....[23]....
        /*0138*/ 	.word	0xffffffff


	//   ....[24]....
        /*013c*/ 	.word	0xffffffff


	//   ....[25]....
        /*0140*/ 	.word	0xffffffff


	//   ....[26]....
        /*0144*/ 	.word	0xffffffff


	//   ....[27]....
        /*0148*/ 	.word	0xffffffff


	//   ....[28]....
        /*014c*/ 	.word	0xffffffff


	//   ....[29]....
        /*0150*/ 	.word	0xffffffff


	//   ....[30]....
        /*0154*/ 	.word	0xffffffff


	//   ....[31]....
        /*0158*/ 	.word	0xffffffff


	//   ....[32]....
        /*015c*/ 	.word	0xffffffff


	//   ....[33]....
        /*0160*/ 	.word	0xffffffff


	//   ....[34]....
        /*0164*/ 	.word	0xffffffff


	//   ....[35]....
        /*0168*/ 	.word	0xffffffff


	//   ....[36]....
        /*016c*/ 	.word	0xffffffff


	//   ....[37]....
        /*0170*/ 	.word	0xffffffff


	//   ....[38]....
        /*0174*/ 	.word	0xffffffff


	//   ....[39]....
        /*0178*/ 	.word	0xffffffff


	//   ....[40]....
        /*017c*/ 	.word	0xffffffff


	//   ....[41]....
        /*0180*/ 	.word	0xffffffff


	//   ....[42]....
        /*0184*/ 	.word	0xffffffff


	//   ....[43]....
        /*0188*/ 	.word	0xffffffff


	//   ....[44]....
        /*018c*/ 	.word	0xffffffff


	//   ....[45]....
        /*0190*/ 	.word	0xffffffff


	//   ....[46]....
        /*0194*/ 	.word	0xffffffff


	//   ....[47]....
        /*0198*/ 	.word	0xffffffff


	//   ....[48]....
        /*019c*/ 	.word	0xffffffff


	//   ....[49]....
        /*01a0*/ 	.word	0xffffffff


	//   ....[50]....
        /*01a4*/ 	.word	0xffffffff


	//   ....[51]....
        /*01a8*/ 	.word	0xffffffff


	//   ....[52]....
        /*01ac*/ 	.word	0xffffffff


	//   ....[53]....
        /*01b0*/ 	.word	0xffffffff


	//   ....[54]....
        /*01b4*/ 	.word	0xffffffff


	//   ....[55]....
        /*01b8*/ 	.word	0xffffffff


	//   ....[56]....
        /*01bc*/ 	.word	0xffffffff


	//   ....[57]....
        /*01c0*/ 	.word	0xffffffff


	//   ....[58]....
        /*01c4*/ 	.word	0xffffffff


	//   ....[59]....
        /*01c8*/ 	.word	0xffffffff


	//   ....[60]....
        /*01cc*/ 	.word	0xffffffff


	//   ....[61]....
        /*01d0*/ 	.word	0xffffffff


	//   ....[62]....
        /*01d4*/ 	.word	0xffffffff


	//   ....[63]....
        /*01d8*/ 	.word	0xffffffff


	//   ....[64]....
        /*01dc*/ 	.word	0xffffffff


	//   ....[65]....
        /*01e0*/ 	.word	0xffffffff


	//   ....[66]....
        /*01e4*/ 	.word	0xffffffff


	//   ....[67]....
        /*01e8*/ 	.word	0xffffffff


	//   ....[68]....
        /*01ec*/ 	.word	0xffffffff


	//   ....[69]....
        /*01f0*/ 	.word	0xffffffff


	//   ....[70]....
        /*01f4*/ 	.word	0xffffffff


	//   ....[71]....
        /*01f8*/ 	.word	0xffffffff


	//   ....[72]....
        /*01fc*/ 	.word	0xffffffff


	//   ....[73]....
        /*0200*/ 	.word	0xffffffff


	//   ....[74]....
        /*0204*/ 	.word	0xffffffff


	//   ....[75]....
        /*0208*/ 	.word	0xffffffff


	//   ....[76]....
        /*020c*/ 	.word	0xffffffff


	//   ....[77]....
        /*0210*/ 	.word	0xffffffff


	//   ....[78]....
        /*0214*/ 	.word	0xffffffff


	//   ....[79]....
        /*0218*/ 	.word	0xffffffff


	//   ....[80]....
        /*021c*/ 	.word	0xffffffff


	//   ....[81]....
        /*0220*/ 	.word	0xffffffff


	//   ....[82]....
        /*0224*/ 	.word	0xffffffff


	//   ....[83]....
        /*0228*/ 	.word	0xffffffff


	//   ....[84]....
        /*022c*/ 	.word	0xffffffff


	//   ....[85]....
        /*0230*/ 	.word	0xffffffff


	//   ....[86]....
        /*0234*/ 	.word	0xffffffff


	//   ....[87]....
        /*0238*/ 	.word	0xffffffff


	//   ....[88]....
        /*023c*/ 	.word	0xffffffff


	//   ....[89]....
        /*0240*/ 	.word	0xffffffff


	//   ....[90]....
        /*0244*/ 	.word	0xffffffff


	//   ....[91]....
        /*0248*/ 	.word	0xffffffff


	//   ....[92]....
        /*024c*/ 	.word	0xffffffff


	//   ....[93]....
        /*0250*/ 	.word	0xffffffff


	//   ....[94]....
        /*0254*/ 	.word	0xffffffff


	//   ....[95]....
        /*0258*/ 	.word	0xffffffff


	//   ....[96]....
        /*025c*/ 	.word	0xffffffff


	//   ....[97]....
        /*0260*/ 	.word	0xffffffff


	//   ....[98]....
        /*0264*/ 	.word	0xffffffff


	//   ....[99]....
        /*0268*/ 	.word	0xffffffff


	//   ....[100]....
        /*026c*/ 	.word	0xffffffff


	//   ....[101]....
        /*0270*/ 	.word	0xffffffff


	//   ....[102]....
        /*0274*/ 	.word	0xffffffff


	//   ....[103]....
        /*0278*/ 	.word	0xffffffff


	//   ....[104]....
        /*027c*/ 	.word	0xffffffff


	//   ....[105]....
        /*0280*/ 	.word	0xffffffff


	//   ....[106]....
        /*0284*/ 	.word	0xffffffff


	//   ....[107]....
        /*0288*/ 	.word	0xffffffff


	//   ....[108]....
        /*028c*/ 	.word	0xffffffff


	//   ....[109]....
        /*0290*/ 	.word	0xffffffff


	//   ....[110]....
        /*0294*/ 	.word	0xffffffff


	//   ....[111]....
        /*0298*/ 	.word	0xffffffff


	//   ....[112]....
        /*029c*/ 	.word	0xffffffff


	//   ....[113]....
        /*02a0*/ 	.word	0xffffffff


	//   ....[114]....
        /*02a4*/ 	.word	0xffffffff


	//   ....[115]....
        /*02a8*/ 	.word	0xffffffff


	//   ....[116]....
        /*02ac*/ 	.word	0xffffffff


	//   ....[117]....
        /*02b0*/ 	.word	0xffffffff


	//   ....[118]....
        /*02b4*/ 	.word	0xffffffff


	//   ....[119]....
        /*02b8*/ 	.word	0xffffffff


	//   ....[120]....
        /*02bc*/ 	.word	0xffffffff


	//   ....[121]....
        /*02c0*/ 	.word	0xffffffff


	//   ....[122]....
        /*02c4*/ 	.word	0xffffffff


	//   ....[123]....
        /*02c8*/ 	.word	0xffffffff


	//   ....[124]....
        /*02cc*/ 	.word	0xffffffff


	//   ....[125]....
        /*02d0*/ 	.word	0xffffffff


	//   ....[126]....
        /*02d4*/ 	.word	0xffffffff


	//   ....[127]....
        /*02d8*/ 	.word	0xffffffff


	//   ....[128]....
        /*02dc*/ 	.word	0xffffffff


	//   ....[129]....
        /*02e0*/ 	.word	0xffffffff


	//   ....[130]....
        /*02e4*/ 	.word	0xffffffff


	//   ....[131]....
        /*02e8*/ 	.word	0xffffffff


	//   ....[132]....
        /*02ec*/ 	.word	0xffffffff


	//   ....[133]....
        /*02f0*/ 	.word	0xffffffff


	//   ....[134]....
        /*02f4*/ 	.word	0xffffffff


	//   ....[135]....
        /*02f8*/ 	.word	0xffffffff


	//   ....[136]....
        /*02fc*/ 	.word	0xffffffff


	//   ....[137]....
        /*0300*/ 	.word	0xffffffff


	//   ....[138]....
        /*0304*/ 	.word	0xffffffff


	//   ....[139]....
        /*0308*/ 	.word	0xffffffff


	//   ....[140]....
        /*030c*/ 	.word	0xffffffff


	//   ....[141]....
        /*0310*/ 	.word	0xffffffff


	//   ....[142]....
        /*0314*/ 	.word	0xffffffff


	//   ....[143]....
        /*0318*/ 	.word	0xffffffff


	//   ....[144]....
        /*031c*/ 	.word	0xffffffff


	//   ....[145]....
        /*0320*/ 	.word	0xffffffff


	//   ....[146]....
        /*0324*/ 	.word	0xffffffff


	//   ....[147]....
        /*0328*/ 	.word	0xffffffff


	//   ....[148]....
        /*032c*/ 	.word	0xffffffff


	//   ....[149]....
        /*0330*/ 	.word	0xffffffff


	//   ....[150]....
        /*0334*/ 	.word	0xffffffff


	//   ....[151]....
        /*0338*/ 	.word	0xffffffff


	//   ....[152]....
        /*033c*/ 	.word	0xffffffff


	//   ....[153]....
        /*0340*/ 	.word	0xffffffff


	//   ....[154]....
        /*0344*/ 	.word	0xffffffff


	//   ....[155]....
        /*0348*/ 	.word	0xffffffff


	//   ....[156]....
        /*034c*/ 	.word	0xffffffff


	//   ....[157]....
        /*0350*/ 	.word	0xffffffff


	//   ....[158]....
        /*0354*/ 	.word	0xffffffff


	//   ....[159]....
        /*0358*/ 	.word	0xffffffff


	//   ....[160]....
        /*035c*/ 	.word	0xffffffff


	//   ....[161]....
        /*0360*/ 	.word	0xffffffff


	//   ....[162]....
        /*0364*/ 	.word	0xffffffff


	//   ....[163]....
        /*0368*/ 	.word	0xffffffff


	//   ....[164]....
        /*036c*/ 	.word	0xffffffff


	//   ....[165]....
        /*0370*/ 	.word	0xffffffff


	//   ....[166]....
        /*0374*/ 	.word	0xffffffff


	//   ....[167]....
        /*0378*/ 	.word	0xffffffff


	//   ....[168]....
        /*037c*/ 	.word	0xffffffff


	//   ....[169]....
        /*0380*/ 	.word	0xffffffff


	//   ....[170]....
        /*0384*/ 	.word	0xffffffff


	//   ....[171]....
        /*0388*/ 	.word	0xffffffff


	//   ....[172]....
        /*038c*/ 	.word	0xffffffff


	//   ....[173]....
        /*0390*/ 	.word	0xffffffff


	//   ....[174]....
        /*0394*/ 	.word	0xffffffff


	//   ....[175]....
        /*0398*/ 	.word	0xffffffff


	//   ....[176]....
        /*039c*/ 	.word	0xffffffff


	//   ....[177]....
        /*03a0*/ 	.word	0xffffffff


	//   ....[178]....
        /*03a4*/ 	.word	0x05000004


	//   ....[179]....
        /*03a8*/ 	.word	0xffffffff


	//   ....[180]....
        /*03ac*/ 	.word	0xffffffff


	//   ....[181]....
        /*03b0*/ 	.word	0xffffffff


	//   ....[182]....
        /*03b4*/ 	.word	0xffffffff


	//   ....[183]....
        /*03b8*/ 	.word	0xffffffff


	//   ....[184]....
        /*03bc*/ 	.word	0xffffffff


	//   ....[185]....
        /*03c0*/ 	.word	0xffffffff


	//   ....[186]....
        /*03c4*/ 	.word	0xffffffff


	//   ....[187]....
        /*03c8*/ 	.word	0xffffffff


	//   ....[188]....
        /*03cc*/ 	.word	0xffffffff


	//   ....[189]....
        /*03d0*/ 	.word	0xffffffff


	//   ....[190]....
        /*03d4*/ 	.word	0xffffffff


	//   ....[191]....
        /*03d8*/ 	.word	0xffffffff


	//   ....[192]....
        /*03dc*/ 	.word	0xffffffff


	//   ....[193]....
        /*03e0*/ 	.word	0xffffffff


	//   ....[194]....
        /*03e4*/ 	.word	0xffffffff


	//   ....[195]....
        /*03e8*/ 	.word	0xffffffff


	//   ....[196]....
        /*03ec*/ 	.word	0xffffffff


	//   ....[197]....
        /*03f0*/ 	.word	0xffffffff


	//   ....[198]....
        /*03f4*/ 	.word	0xffffffff


	//   ....[199]....
        /*03f8*/ 	.word	0xffffffff


	//   ....[200]....
        /*03fc*/ 	.word	0xffffffff


	//   ....[201]....
        /*0400*/ 	.word	0xffffffff


	//   ....[202]....
        /*0404*/ 	.word	0xffffffff


	//   ....[203]....
        /*0408*/ 	.word	0xffffffff


	//   ....[204]....
        /*040c*/ 	.word	0xffffffff


	//   ....[205]....
        /*0410*/ 	.word	0xffffffff


	//   ....[206]....
        /*0414*/ 	.word	0xffffffff


	//   ....[207]....
        /*0418*/ 	.word	0xffffffff


	//   ....[208]....
        /*041c*/ 	.word	0xffffffff


	//   ....[209]....
        /*0420*/ 	.word	0xffffffff


	//   ....[210]....
        /*0424*/ 	.word	0xffffffff


	//   ....[211]....
        /*0428*/ 	.word	0xffffffff


	//   ....[212]....
        /*042c*/ 	.word	0xffffffff


	//   ....[213]....
        /*0430*/ 	.word	0xffffffff


	//   ....[214]....
        /*0434*/ 	.word	0xffffffff


	//   ....[215]....
        /*0438*/ 	.word	0xffffffff


	//   ....[216]....
        /*043c*/ 	.word	0xffffffff


	//   ....[217]....
        /*0440*/ 	.word	0x0500004d


	//   ....[218]....
        /*0444*/ 	.word	0x0500004d


	//   ....[219]....
        /*0448*/ 	.word	0x0500004d


	//   ....[220]....
        /*044c*/ 	.word	0x0500004d


	//   ....[221]....
        /*0450*/ 	.word	0x0500004d


	//----- nvinfo : EIATTR_COOP_GROUP_INSTR_OFFSETS
	.align		4
.L_128:
        /*0454*/ 	.byte	0x04, 0x28
        /*0456*/ 	.short	(.L_130 - .L_129)


	//   ....[0]....
.L_129:
        /*0458*/ 	.word	0x00000f00


	//   ....[1]....
        /*045c*/ 	.word	0x00001a20


	//   ....[2]....
        /*0460*/ 	.word	0x00002450


	//   ....[3]....
        /*0464*/ 	.word	0x00002470


	//   ....[4]....
        /*0468*/ 	.word	0x00002490


	//   ....[5]....
        /*046c*/ 	.word	0x000024b0


	//   ....[6]....
        /*0470*/ 	.word	0x000024d0


	//   ....[7]....
        /*0474*/ 	.word	0x00002aa0


	//   ....[8]....
        /*0478*/ 	.word	0x00002ab0


	//   ....[9]....
        /*047c*/ 	.word	0x00002ad0


	//   ....[10]....
        /*0480*/ 	.word	0x00002af0


	//   ....[11]....
        /*0484*/ 	.word	0x00002b40


	//   ....[12]....
        /*0488*/ 	.word	0x00002b80


	//   ....[13]....
        /*048c*/ 	.word	0x00002bc0


	//   ....[14]....
        /*0490*/ 	.word	0x00002c00


	//   ....[15]....
        /*0494*/ 	.word	0x00002ce0


	//   ....[16]....
        /*0498*/ 	.word	0x00002cf0


	//   ....[17]....
        /*049c*/ 	.word	0x00002d10


	//   ....[18]....
        /*04a0*/ 	.word	0x00002d50


	//   ....[19]....
        /*04a4*/ 	.word	0x00002d80


	//   ....[20]....
        /*04a8*/ 	.word	0x00002dc0


	//   ....[21]....
        /*04ac*/ 	.word	0x00002de0


	//   ....[22]....
        /*04b0*/ 	.word	0x00002e00


	//   ....[23]....
        /*04b4*/ 	.word	0x00002e70


	//   ....[24]....
        /*04b8*/ 	.word	0x00002f20


	//   ....[25]....
        /*04bc*/ 	.word	0x00002f30


	//   ....[26]....
        /*04c0*/ 	.word	0x00002f50


	//   ....[27]....
        /*04c4*/ 	.word	0x00002f90


	//   ....[28]....
        /*04c8*/ 	.word	0x00002fc0


	//   ....[29]....
        /*04cc*/ 	.word	0x00003000


	//   ....[30]....
        /*04d0*/ 	.word	0x00003020


	//   ....[31]....
        /*04d4*/ 	.word	0x00003040


	//   ....[32]....
        /*04d8*/ 	.word	0x000030b0


	//   ....[33]....
        /*04dc*/ 	.word	0x00003160


	//   ....[34]....
        /*04e0*/ 	.word	0x00003170


	//   ....[35]....
        /*04e4*/ 	.word	0x00003190


	//   ....[36]....
        /*04e8*/ 	.word	0x000031d0


	//   ....[37]....
        /*04ec*/ 	.word	0x00003200


	//   ....[38]....
        /*04f0*/ 	.word	0x00003240


	//   ....[39]....
        /*04f4*/ 	.word	0x00003260


	//   ....[40]....
        /*04f8*/ 	.word	0x00003280


	//   ....[41]....
        /*04fc*/ 	.word	0x000032f0


	//   ....[42]....
        /*0500*/ 	.word	0x000033b0


	//   ....[43]....
        /*0504*/ 	.word	0x000033c0


	//   ....[44]....
        /*0508*/ 	.word	0x000033e0


	//   ....[45]....
        /*050c*/ 	.word	0x00003420


	//   ....[46]....
        /*0510*/ 	.word	0x00003450


	//   ....[47]....
        /*0514*/ 	.word	0x00003490


	//   ....[48]....
        /*0518*/ 	.word	0x000034b0


	//   ....[49]....
        /*051c*/ 	.word	0x000034d0


	//   ....[50]....
        /*0520*/ 	.word	0x00003530


	//   ....[51]....
        /*0524*/ 	.word	0x000035f0


	//   ....[52]....
        /*0528*/ 	.word	0x00003600


	//   ....[53]....
        /*052c*/ 	.word	0x00003630


	//   ....[54]....
        /*0530*/ 	.word	0x00003650


	//   ....[55]....
        /*0534*/ 	.word	0x000036a0


	//   ....[56]....
        /*0538*/ 	.word	0x000036c0


	//   ....[57]....
        /*053c*/ 	.word	0x00003700


	//   ....[58]....
        /*0540*/ 	.word	0x00003720


	//   ....[59]....
        /*0544*/ 	.word	0x00003770


	//   ....[60]....
        /*0548*/ 	.word	0x00003820


	//   ....[61]....
        /*054c*/ 	.word	0x00003830


	//   ....[62]....
        /*0550*/ 	.word	0x00003860


	//   ....[63]....
        /*0554*/ 	.word	0x00003890


	//   ....[64]....
        /*0558*/ 	.word	0x000038c0


	//   ....[65]....
        /*055c*/ 	.word	0x00003900


	//   ....[66]....
        /*0560*/ 	.word	0x00003920


	//   ....[67]....
        /*0564*/ 	.word	0x00003940


	//   ....[68]....
        /*0568*/ 	.word	0x000039b0


	//   ....[69]....
        /*056c*/ 	.word	0x00003a50


	//   ....[70]....
        /*0570*/ 	.word	0x00003a60


	//   ....[71]....
        /*0574*/ 	.word	0x00003a90


	//   ....[72]....
        /*0578*/ 	.word	0x00003ac0


	//   ....[73]....
        /*057c*/ 	.word	0x00003af0


	//   ....[74]....
        /*0580*/ 	.word	0x00003b30


	//   ....[75]....
        /*0584*/ 	.word	0x00003b50


	//   ....[76]....
        /*0588*/ 	.word	0x00003b70


	//   ....[77]....
        /*058c*/ 	.word	0x00003be0


	//   ....[78]....
        /*0590*/ 	.word	0x00003c80


	//   ....[79]....
        /*0594*/ 	.word	0x00003c90


	//   ....[80]....
        /*0598*/ 	.word	0x00003cc0


	//   ....[81]....
        /*059c*/ 	.word	0x00003cf0


	//   ....[82]....
        /*05a0*/ 	.word	0x00003d20


	//   ....[83]....
        /*05a4*/ 	.word	0x00003d60


	//   ....[84]....
        /*05a8*/ 	.word	0x00003d80


	//   ....[85]....
        /*05ac*/ 	.word	0x00003da0


	//   ....[86]....
        /*05b0*/ 	.word	0x00003e10


	//   ....[87]....
        /*05b4*/ 	.word	0x00003eb0


	//   ....[88]....
        /*05b8*/ 	.word	0x00003ec0


	//   ....[89]....
        /*05bc*/ 	.word	0x00003ef0


	//   ....[90]....
        /*05c0*/ 	.word	0x00003f20


	//   ....[91]....
        /*05c4*/ 	.word	0x00003f50


	//   ....[92]....
        /*05c8*/ 	.word	0x00003f90


	//   ....[93]....
        /*05cc*/ 	.word	0x00003fb0


	//   ....[94]....
        /*05d0*/ 	.word	0x00003fd0


	//   ....[95]....
        /*05d4*/ 	.word	0x00004040


	//   ....[96]....
        /*05d8*/ 	.word	0x000040e0


	//   ....[97]....
        /*05dc*/ 	.word	0x000040f0


	//   ....[98]....
        /*05e0*/ 	.word	0x00004120


	//   ....[99]....
        /*05e4*/ 	.word	0x00004150


	//   ....[100]....
        /*05e8*/ 	.word	0x00004180


	//   ....[101]....
        /*05ec*/ 	.word	0x000041c0


	//   ....[102]....
        /*05f0*/ 	.word	0x000041e0


	//   ....[103]....
        /*05f4*/ 	.word	0x00004200


	//   ....[104]....
        /*05f8*/ 	.word	0x00004270


	//   ....[105]....
        /*05fc*/ 	.word	0x00004310


	//   ....[106]....
        /*0600*/ 	.word	0x00004320


	//   ....[107]....
        /*0604*/ 	.word	0x00004350


	//   ....[108]....
        /*0608*/ 	.word	0x00004380


	//   ....[109]....
        /*060c*/ 	.word	0x000043b0


	//   ....[110]....
        /*0610*/ 	.word	0x000043f0


	//   ....[111]....
        /*0614*/ 	.word	0x00004410


	//   ....[112]....
        /*0618*/ 	.word	0x00004430


	//   ....[113]....
        /*061c*/ 	.word	0x000044a0


	//   ....[114]....
        /*0620*/ 	.word	0x00004540


	//   ....[115]....
        /*0624*/ 	.word	0x00004550


	//   ....[116]....
        /*0628*/ 	.word	0x00004580


	//   ....[117]....
        /*062c*/ 	.word	0x000045b0


	//   ....[118]....
        /*0630*/ 	.word	0x000045e0


	//   ....[119]....
        /*0634*/ 	.word	0x00004620


	//   ....[120]....
        /*0638*/ 	.word	0x00004640


	//   ....[121]....
        /*063c*/ 	.word	0x00004660


	//   ....[122]....
        /*0640*/ 	.word	0x000046d0


	//   ....[123]....
        /*0644*/ 	.word	0x00004770


	//   ....[124]....
        /*0648*/ 	.word	0x00004780


	//   ....[125]....
        /*064c*/ 	.word	0x000047b0


	//   ....[126]....
        /*0650*/ 	.word	0x000047e0


	//   ....[127]....
        /*0654*/ 	.word	0x00004810


	//   ....[128]....
        /*0658*/ 	.word	0x00004850


	//   ....[129]....
        /*065c*/ 	.word	0x00004870


	//   ....[130]....
        /*0660*/ 	.word	0x00004890


	//   ....[131]....
        /*0664*/ 	.word	0x00004900


	//   ....[132]....
        /*0668*/ 	.word	0x000049a0


	//   ....[133]....
        /*066c*/ 	.word	0x000049b0


	//   ....[134]....
        /*0670*/ 	.word	0x000049e0


	//   ....[135]....
        /*0674*/ 	.word	0x00004a10


	//   ....[136]....
        /*0678*/ 	.word	0x00004a40


	//   ....[137]....
        /*067c*/ 	.word	0x00004a80


	//   ....[138]....
        /*0680*/ 	.word	0x00004aa0


	//   ....[139]....
        /*0684*/ 	.word	0x00004ac0


	//   ....[140]....
        /*0688*/ 	.word	0x00004b30


	//   ....[141]....
        /*068c*/ 	.word	0x00004bd0


	//   ....[142]....
        /*0690*/ 	.word	0x00004be0


	//   ....[143]....
        /*0694*/ 	.word	0x00004c10


	//   ....[144]....
        /*0698*/ 	.word	0x00004c40


	//   ....[145]....
        /*069c*/ 	.word	0x00004c70


	//   ....[146]....
        /*06a0*/ 	.word	0x00004cb0


	//   ....[147]....
        /*06a4*/ 	.word	0x00004cd0


	//   ....[148]....
        /*06a8*/ 	.word	0x00004cf0


	//   ....[149]....
        /*06ac*/ 	.word	0x00004d60


	//   ....[150]....
        /*06b0*/ 	.word	0x00004df0


	//   ....[151]....
        /*06b4*/ 	.word	0x00004e10


	//   ....[152]....
        /*06b8*/ 	.word	0x00004e20


	//   ....[153]....
        /*06bc*/ 	.word	0x00004e50


	//   ....[154]....
        /*06c0*/ 	.word	0x00004e80


	//   ....[155]....
        /*06c4*/ 	.word	0x00004eb0


	//   ....[156]....
        /*06c8*/ 	.word	0x00004ef0


	//   ....[157]....
        /*06cc*/ 	.word	0x00004f10


	//   ....[158]....
        /*06d0*/ 	.word	0x00004f30


	//   ....[159]....
        /*06d4*/ 	.word	0x00005020


	//   ....[160]....
        /*06d8*/ 	.word	0x00005040


	//   ....[161]....
        /*06dc*/ 	.word	0x00005050


	//   ....[162]....
        /*06e0*/ 	.word	0x00005080


	//   ....[163]....
        /*06e4*/ 	.word	0x000050b0


	//   ....[164]....
        /*06e8*/ 	.word	0x000050e0


	//   ....[165]....
        /*06ec*/ 	.word	0x00005120


	//   ....[166]....
        /*06f0*/ 	.word	0x00005140


	//   ....[167]....
        /*06f4*/ 	.word	0x00005160


	//   ....[168]....
        /*06f8*/ 	.word	0x00005250


	//   ....[169]....
        /*06fc*/ 	.word	0x00005270


	//   ....[170]....
        /*0700*/ 	.word	0x00005280


	//   ....[171]....
        /*0704*/ 	.word	0x000052b0


	//   ....[172]....
        /*0708*/ 	.word	0x000052e0


	//   ....[173]....
        /*070c*/ 	.word	0x00005310


	//   ....[174]....
        /*0710*/ 	.word	0x00005350


	//   ....[175]....
        /*0714*/ 	.word	0x00005370


	//   ....[176]....
        /*0718*/ 	.word	0x00005390


	//   ....[177]....
        /*071c*/ 	.word	0x000054d0


	//   ....[178]....
        /*0720*/ 	.word	0x00005920


	//   ....[179]....
        /*0724*/ 	.word	0x00005c30


	//   ....[180]....
        /*0728*/ 	.word	0x00005cc0


	//   ....[181]....
        /*072c*/ 	.word	0x00005d50


	//   ....[182]....
        /*0730*/ 	.word	0x00005de0


	//   ....[183]....
        /*0734*/ 	.word	0x00005e70


	//   ....[184]....
        /*0738*/ 	.word	0x00005f00


	//   ....[185]....
        /*073c*/ 	.word	0x00005f90


	//   ....[186]....
        /*0740*/ 	.word	0x00006020


	//   ....[187]....
        /*0744*/ 	.word	0x000060b0


	//   ....[188]....
        /*0748*/ 	.word	0x00006140


	//   ....[189]....
        /*074c*/ 	.word	0x000061d0


	//   ....[190]....
        /*0750*/ 	.word	0x00006260


	//   ....[191]....
        /*0754*/ 	.word	0x000062f0


	//   ....[192]....
        /*0758*/ 	.word	0x00006380


	//   ....[193]....
        /*075c*/ 	.word	0x00006410


	//   ....[194]....
        /*0760*/ 	.word	0x000064a0


	//   ....[195]....
        /*0764*/ 	.word	0x00006530


	//   ....[196]....
        /*0768*/ 	.word	0x000065c0


	//   ....[197]....
        /*076c*/ 	.word	0x00006650


	//   ....[198]....
        /*0770*/ 	.word	0x00006810


	//   ....[199]....
        /*0774*/ 	.word	0x00006900


	//   ....[200]....
        /*0778*/ 	.word	0x000069f0


	//   ....[201]....
        /*077c*/ 	.word	0x00006ae0


	//   ....[202]....
        /*0780*/ 	.word	0x00006bd0


	//   ....[203]....
        /*0784*/ 	.word	0x00006cc0


	//   ....[204]....
        /*0788*/ 	.word	0x00006db0


	//   ....[205]....
        /*078c*/ 	.word	0x00006ea0


	//   ....[206]....
        /*0790*/ 	.word	0x00006f90


	//   ....[207]....
        /*0794*/ 	.word	0x00007080


	//   ....[208]....
        /*0798*/ 	.word	0x00007170


	//   ....[209]....
        /*079c*/ 	.word	0x00007260


	//   ....[210]....
        /*07a0*/ 	.word	0x00007340


	//   ....[211]....
        /*07a4*/ 	.word	0x00007410


	//   ....[212]....
        /*07a8*/ 	.word	0x000074e0


	//   ....[213]....
        /*07ac*/ 	.word	0x000075b0


	//   ....[214]....
        /*07b0*/ 	.word	0x00007680


	//   ....[215]....
        /*07b4*/ 	.word	0x00007750


	//   ....[216]....
        /*07b8*/ 	.word	0x00007810


	//   ....[217]....
        /*07bc*/ 	.word	0x00007880


	//   ....[218]....
        /*07c0*/ 	.word	0x000078f0


	//   ....[219]....
        /*07c4*/ 	.word	0x00007960


	//   ....[220]....
        /*07c8*/ 	.word	0x000079d0


	//   ....[221]....
        /*07cc*/ 	.word	0x00007a40


	//----- nvinfo : EIATTR_VRC_CTA_INIT_COUNT
	.align		4
.L_130:
        /*07d0*/ 	.byte	0x02, 0x4a
	.zero		1
	.zero		1


	//----- nvinfo : EIATTR_EXIT_INSTR_OFFSETS
	.align		4
        /*07d4*/ 	.byte	0x04, 0x1c
        /*07d6*/ 	.short	(.L_132 - .L_131)


	//   ....[0]....
.L_131:
        /*07d8*/ 	.word	0x00001e10


	//   ....[1]....
        /*07dc*/ 	.word	0x00002200


	//   ....[2]....
        /*07e0*/ 	.word	0x00002220


	//   ....[3]....
        /*07e4*/ 	.word	0x00006660


	//   ....[4]....
        /*07e8*/ 	.word	0x00007820


	//----- nvinfo : EIATTR_MAX_THREADS
	.align		4
.L_132:
        /*07ec*/ 	.byte	0x04, 0x05
        /*07ee*/ 	.short	(.L_134 - .L_133)
.L_133:
        /*07f0*/ 	.word	0x00000200
        /*07f4*/ 	.word	0x00000001
        /*07f8*/ 	.word	0x00000001


	//----- nvinfo : EIATTR_CRS_STACK_SIZE
	.align		4
.L_134:
        /*07fc*/ 	.byte	0x04, 0x1e
        /*07fe*/ 	.short	(.L_136 - .L_135)
.L_135:
        /*0800*/ 	.word	0x00000000


	//----- nvinfo : EIATTR_CBANK_PARAM_SIZE
	.align		4
.L_136:
        /*0804*/ 	.byte	0x03, 0x19
        /*0806*/ 	.short	0x004d


	//----- nvinfo : EIATTR_PARAM_CBANK
	.align		4
        /*0808*/ 	.byte	0x04, 0x0a
        /*080a*/ 	.short	(.L_138 - .L_137)
	.align		4
.L_137:
        /*080c*/ 	.word	index@(.nv.constant0._ZN3cub18CUB_300001_SM_10006detail10radix_sort29DeviceRadixSortOnesweepKernelINS1_5radix10policy_hubIhNS0_8NullTypeEyE10Policy1000ELNS0_9SortOrderE0EhS6_yiiNS1_21identity_decomposer_tEEEvPT5_SC_PT3_PKSD_PT1_PKSH_PT2_PKSL_T4_iiT6_)
        /*0810*/ 	.short	0x0380
        /*0812*/ 	.short	0x004d


	//----- nvinfo : EIATTR_SW_WAR
	.align		4
.L_138:
        /*0814*/ 	.byte	0x04, 0x36
        /*0816*/ 	.short	(.L_140 - .L_139)
.L_139:
        /*0818*/ 	.word	0x00000008
.L_140:


//--------------------- .nv.info._ZN3cub18CUB_300001_SM_10006detail10radix_sort33DeviceRadixSortExclusiveSumKernelINS1_5radix10policy_hubIhNS0_8NullTypeEyE10Policy1000EyEEvPT0_ --------------------------
	.section	.nv.info._ZN3cub18CUB_300001_SM_10006detail10radix_sort33DeviceRadixSortExclusiveSumKernelINS1_5radix10policy_hubIhNS0_8NullTypeEyE10Policy1000EyEEvPT0_,"",@"SHT_CUDA_INFO"
	.sectionflags	@""
	.align	4


	//----- nvinfo : EIATTR_CUDA_API_VERSION
	.align		4
        /*0000*/ 	.byte	0x04, 0x37
        /*0002*/ 	.short	(.L_142 - .L_141)
.L_141:
        /*0004*/ 	.word	0x00000082


	//----- nvinfo : EIATTR_KPARAM_INFO
	.align		4
.L_142:
        /*0008*/ 	.byte	0x04, 0x17
        /*000a*/ 	.short	(.L_144 - .L_143)
.L_143:
        /*000c*/ 	.word	0x00000000
        /*0010*/ 	.short	0x0000
        /*0012*/ 	.short	0x0000
        /*0014*/ 	.byte	0x00, 0xf5, 0x21, 0x00


	//----- nvinfo : EIATTR_SPARSE_MMA_MASK
	.align		4
.L_144:
        /*0018*/ 	.byte	0x03, 0x50
        /*001a*/ 	.short	0x0000


	//----- nvinfo : EIATTR_MAXREG_COUNT
	.align		4
        /*001c*/ 	.byte	0x03, 0x1b
        /*001e*/ 	.short	0x00ff


	//----- nvinfo : EIATTR_NUM_BARRIERS
	.align		4
        /*0020*/ 	.byte	0x02, 0x4c
        /*0022*/ 	.byte	0x01
	.zero		1


	//----- nvinfo : EIATTR_MERCURY_ISA_VERSION
	.align		4
        /*0024*/ 	.byte	0x03, 0x5f
        /*0026*/ 	.short	0x0101


	//----- nvinfo : EIATTR_COOP_GROUP_MASK_REGIDS
	.align		4
        /*0028*/ 	.byte	0x04, 0x29
        /*002a*/ 	.short	(.L_146 - .L_145)


	//   ....[0]....
.L_145:
        /*002c*/ 	.word	0xffffffff


	//   ....[1]....
        /*0030*/ 	.word	0xffffffff


	//   ....[2]....
        /*0034*/ 	.word	0xffffffff


	//   ....[3]....
        /*0038*/ 	.word	0xffffffff


	//   ....[4]....
        /*003c*/ 	.word	0xffffffff


	//   ....[5]....
        /*0040*/ 	.word	0xffffffff


	//   ....[6]....
        /*0044*/ 	.word	0xffffffff


	//   ....[7]....
        /*0048*/ 	.word	0xffffffff


	//   ....[8]....
        /*004c*/ 	.word	0xffffffff


	//   ....[9]....
        /*0050*/ 	.word	0xffffffff


	//   ....[10]....
        /*0054*/ 	.word	0x05000015


	//   ....[11]....
        /*0058*/ 	.word	0x05000015


	//   ....[12]....
        /*005c*/ 	.word	0x05000015


	//   ....[13]....
        /*0060*/ 	.word	0x05000015


	//   ....[14]....
        /*0064*/ 	.word	0x05000015


	//   ....[15]....
        /*0068*/ 	.word	0x05000015


	//   ....[16]....
        /*006c*/ 	.word	0x05000015


	//   ....[17]....
        /*0070*/ 	.word	0x05000015


	//   ....[18]....
        /*0074*/ 	.word	0x05000015


	//   ....[19]....
        /*0078*/ 	.word	0x05000015


	//----- nvinfo : EIATTR_COOP_GROUP_INSTR_OFFSETS
	.align		4
.L_146:
        /*007c*/ 	.byte	0x04, 0x28
        /*007e*/ 	.short	(.L_148 - .L_147)


	//   ....[0]....
.L_147:
        /*0080*/ 	.word	0x00000250


	//   ....[1]....
        /*0084*/ 	.word	0x00000260


	//   ....[2]....
        /*0088*/ 	.word	0x000002a0


	//   ....[3]....
        /*008c*/ 	.word	0x000002c0


	//   ....[4]....
        /*0090*/ 	.word	0x00000310


	//   ....[5]....
        /*0094*/ 	.word	0x00000320


	//   ....[6]....
        /*0098*/ 	.word	0x00000360


	//   ....[7]....
        /*009c*/ 	.word	0x00000380


	//   ....[8]....
        /*00a0*/ 	.word	0x000003d0


	//   ....[9]....
        /*00a4*/ 	.word	0x000003e0


	//   ....[10]....
        /*00a8*/ 	.word	0x00000660


	//   ....[11]....
        /*00ac*/ 	.word	0x000006b0


	//   ....[12]....
        /*00b0*/ 	.word	0x00000740


	//   ....[13]....
        /*00b4*/ 	.word	0x00000790


	//   ....[14]....
        /*00b8*/ 	.word	0x00000820


	//   ....[15]....
        /*00bc*/ 	.word	0x00000870


	//   ....[16]....
        /*00c0*/ 	.word	0x00000900


	//   ....[17]....
        /*00c4*/ 	.word	0x00000950


	//   ....[18]....
        /*00c8*/ 	.word	0x000009e0


	//   ....[19]....
        /*00cc*/ 	.word	0x00000a30


	//----- nvinfo : EIATTR_VRC_CTA_INIT_COUNT
	.align		4
.L_148:
        /*00d0*/ 	.byte	0x02, 0x4a
	.zero		1
	.zero		1


	//----- nvinfo : EIATTR_EXIT_INSTR_OFFSETS
	.align		4
        /*00d4*/ 	.byte	0x04, 0x1c
        /*00d6*/ 	.short	(.L_150 - .L_149)


	//   ....[0]....
.L_149:
        /*00d8*/ 	.word	0x000005d0


	//   ....[1]....
        /*00dc*/ 	.word	0x00000600


	//----- nvinfo : EIATTR_CRS_STACK_SIZE
	.align		4
.L_150:
        /*00e0*/ 	.byte	0x04, 0x1e
        /*00e2*/ 	.short	(.L_152 - .L_151)
.L_151:
        /*00e4*/ 	.word	0x00000000


	//----- nvinfo : EIATTR_CBANK_PARAM_SIZE
	.align		4
.L_152:
        /*00e8*/ 	.byte	0x03, 0x19
        /*00ea*/ 	.short	0x0008


	//----- nvinfo : EIATTR_PARAM_CBANK
	.align		4
        /*00ec*/ 	.byte	0x04, 0x0a
        /*00ee*/ 	.short	(.L_154 - .L_153)
	.align		4
.L_153:
        /*00f0*/ 	.word	index@(.nv.constant0._ZN3cub18CUB_300001_SM_10006detail10radix_sort33DeviceRadixSortExclusiveSumKernelINS1_5radix10policy_hubIhNS0_8NullTypeEyE10Policy1000EyEEvPT0_)
        /*00f4*/ 	.short	0x0380
        /*00f6*/ 	.short	0x0008


	//----- nvinfo : EIATTR_SW_WAR
	.align		4
.L_154:
        /*00f8*/ 	.byte	0x04, 0x36
        /*00fa*/ 	.short	(.L_156 - .L_155)
.L_155:
        /*00fc*/ 	.word	0x00000008
.L_156:


//--------------------- .nv.info._ZN3cub18CUB_300001_SM_10006detail10radix_sort30DeviceRadixSortHistogramKernelINS1_5radix10policy_hubIhNS0_8NullTypeEyE10Policy1000ELNS0_9SortOrderE0EhyNS1_21identity_decomposer_tEEEvPT2_PKT1_SB_iiT3_ --------------------------
	.section	.nv.info._ZN3cub18CUB_300001_SM_10006detail10radix_sort30DeviceRadixSortHistogramKernelINS1_5radix10policy_hubIhNS0_8NullTypeEyE10Policy1000ELNS0_9SortOrderE0EhyNS1_21identity_decomposer_tEEEvPT2_PKT1_SB_iiT3_,"",@"SHT_CUDA_INFO"
	.sectionflags	@""
	.align	4


	//----- nvinfo : EIATTR_CUDA_API_VERSION
	.align		4
        /*0000*/ 	.byte	0x04, 0x37
        /*0002*/ 	.short	(.L_158 - .L_157)
.L_157:
        /*0004*/ 	.word	0x00000082


	//----- nvinfo : EIATTR_KPARAM_INFO
	.align		4
.L_158:
        /*0008*/ 	.byte	0x04, 0x17
        /*000a*/ 	.short	(.L_160 - .L_159)
.L_159:
        /*000c*/ 	.word	0x00000000
        /*0010*/ 	.short	0x0005
        /*0012*/ 	.short	0x0020
        /*0014*/ 	.byte	0x00, 0xf0, 0x05, 0x00


	//----- nvinfo : EIATTR_KPARAM_INFO
	.align		4
.L_160:
        /*0018*/ 	.byte	0x04, 0x17
        /*001a*/ 	.short	(.L_162 - .L_161)
.L_161:
        /*001c*/ 	.word	0x00000000
        /*0020*/ 	.short	0x0004
        /*0022*/ 	.short	0x001c
        /*0024*/ 	.byte	0x00, 0xf0, 0x11, 0x00


	//----- nvinfo : EIATTR_KPARAM_INFO
	.align		4
.L_162:
        /*0028*/ 	.byte	0x04, 0x17
        /*002a*/ 	.short	(.L_164 - .L_163)
.L_163:
        /*002c*/ 	.word	0x00000000
        /*0030*/ 	.short	0x0003
        /*0032*/ 	.short	0x0018
        /*0034*/ 	.byte	0x00, 0xf0, 0x11, 0x00


	//----- nvinfo : EIATTR_KPARAM_INFO
	.align		4
.L_164:
        /*0038*/ 	.byte	0x04, 0x17
        /*003a*/ 	.short	(.L_166 - .L_165)
.L_165:
        /*003c*/ 	.word	0x00000000
        /*0040*/ 	.short	0x0002
        /*0042*/ 	.short	0x0010
        /*0044*/ 	.byte	0x00, 0xf0, 0x21, 0x00


	//----- nvinfo : EIATTR_KPARAM_INFO
	.align		4
.L_166:
        /*0048*/ 	.byte	0x04, 0x17
        /*004a*/ 	.short	(.L_168 - .L_167)
.L_167:
        /*004c*/ 	.word	0x00000000
        /*0050*/ 	.short	0x0001
        /*0052*/ 	.short	0x0008
        /*0054*/ 	.byte	0x00, 0xf5, 0x21, 0x00


	//----- nvinfo : EIATTR_KPARAM_INFO
	.align		4
.L_168:
        /*0058*/ 	.byte	0x04, 0x17
        /*005a*/ 	.short	(.L_170 - .L_169)
.L_169:
        /*005c*/ 	.word	0x00000000
        /*0060*/ 	.short	0x0000
        /*0062*/ 	.short	0x0000
        /*0064*/ 	.byte	0x00, 0xf5, 0x21, 0x00


	//----- nvinfo : EIATTR_SPARSE_MMA_MASK
	.align		4
.L_170:
        /*0068*/ 	.byte	0x03, 0x50
        /*006a*/ 	.short	0x0000


	//----- nvinfo : EIATTR_MAXREG_COUNT
	.align		4
        /*006c*/ 	.byte	0x03, 0x1b
        /*006e*/ 	.short	0x00ff


	//----- nvinfo : EIATTR_NUM_BARRIERS
	.align		4
        /*0070*/ 	.byte	0x02, 0x4c
        /*0072*/ 	.byte	0x01
	.zero		1


	//----- nvinfo : EIATTR_MERCURY_ISA_VERSION
	.align		4
        /*0074*/ 	.byte	0x03, 0x5f
        /*0076*/ 	.short	0x0101


	//----- nvinfo : EIATTR_VRC_CTA_INIT_COUNT
	.align		4
        /*0078*/ 	.byte	0x02, 0x4a
	.zero		1
	.zero		1


	//----- nvinfo : EIATTR_EXIT_INSTR_OFFSETS
	.align		4
        /*007c*/ 	.byte	0x04, 0x1c
        /*007e*/ 	.short	(.L_172 - .L_171)


	//   ....[0]....
.L_171:
        /*0080*/ 	.word	0x00000040


	//   ....[1]....
        /*0084*/ 	.word	0x00002f10


	//----- nvinfo : EIATTR_MAX_THREADS
	.align		4
.L_172:
        /*0088*/ 	.byte	0x04, 0x05
        /*008a*/ 	.short	(.L_174 - .L_173)
.L_173:
        /*008c*/ 	.word	0x00000080
        /*0090*/ 	.word	0x00000001
        /*0094*/ 	.word	0x00000001


	//----- nvinfo : EIATTR_CRS_STACK_SIZE
	.align		4
.L_174:
        /*0098*/ 	.byte	0x04, 0x1e
        /*009a*/ 	.short	(.L_176 - .L_175)
.L_175:
        /*009c*/ 	.word	0x00000000


	//----- nvinfo : EIATTR_CBANK_PARAM_SIZE
	.align		4
.L_176:
        /*00a0*/ 	.byte	0x03, 0x19
        /*00a2*/ 	.short	0x0021


	//----- nvinfo : EIATTR_PARAM_CBANK
	.align		4
        /*00a4*/ 	.byte	0x04, 0x0a
        /*00a6*/ 	.short	(.L_178 - .L_177)
	.align		4
.L_177:
        /*00a8*/ 	.word	index@(.nv.constant0._ZN3cub18CUB_300001_SM_10006detail10radix_sort30DeviceRadixSortHistogramKernelINS1_5radix10policy_hubIhNS0_8NullTypeEyE10Policy1000ELNS0_9SortOrderE0EhyNS1_21identity_decomposer_tEEEvPT2_PKT1_SB_iiT3_)
        /*00ac*/ 	.short	0x0380
        /*00ae*/ 	.short	0x0021


	//----- nvinfo : EIATTR_SW_WAR
	.align		4
.L_178:
        /*00b0*/ 	.byte	0x04, 0x36
        /*00b2*/ 	.short	(.L_180 - .L_179)
.L_179:
        /*00b4*/ 	.word	0x00000008
.L_180:


//--------------------- .nv.info._ZN3cub18CUB_300001_SM_10006detail10radix_sort31DeviceRadixSortSingleTileKernelINS1_5radix10policy_hubIhNS0_8NullTypeEyE10Policy1000ELNS0_9SortOrderE0EhS6_yNS1_21identity_decomposer_tEEEvPKT1_PSB_PKT2_PSF_T3_iiT4_ --------------------------
	.section	.nv.info._ZN3cub18CUB_300001_SM_10006detail10radix_sort31DeviceRadixSortSingleTileKernelINS1_5radix10policy_hubIhNS0_8NullTypeEyE10Policy1000ELNS0_9SortOrderE0EhS6_yNS1_21identity_decomposer_tEEEvPKT1_PSB_PKT2_PSF_T3_iiT4_,"",@"SHT_CUDA_INFO"
	.sectionflags	@""
	.align	4


	//----- nvinfo : EIATTR_CUDA_API_VERSION
	.align		4
        /*0000*/ 	.byte	0x04, 0x37
        /*0002*/ 	.short	(.L_182 - .L_181)
.L_181:
        /*0004*/ 	.word	0x00000082


	//----- nvinfo : EIATTR_KPARAM_INFO
	.align		4
.L_182:
        /*0008*/ 	.byte	0x04, 0x17
        /*000a*/ 	.short	(.L_184 - .L_183)
.L_183:
        /*000c*/ 	.word	0x00000000
        /*0010*/ 	.short	0x0007
        /*0012*/ 	.short	0x0030
        /*0014*/ 	.byte	0x00, 0xf0, 0x05, 0x00


	//----- nvinfo : EIATTR_KPARAM_INFO
	.align		4
.L_184:
        /*0018*/ 	.byte	0x04, 0x17
        /*001a*/ 	.short	(.L_186 - .L_185)
.L_185:
        /*001c*/ 	.word	0x00000000
        /*0020*/ 	.short	0x0006
        /*0022*/ 	.short	0x002c
        /*0024*/ 	.byte	0x00, 0xf0, 0x11, 0x00


	//----- nvinfo : EIATTR_KPARAM_INFO
	.align		4
.L_186:
        /*0028*/ 	.byte	0x04, 0x17
        /*002a*/ 	.short	(.L_188 - .L_187)
.L_187:
        /*002c*/ 	.word	0x00000000
        /*0030*/ 	.short	0x0005
        /*0032*/ 	.short	0x0028
        /*0034*/ 	.byte	0x00, 0xf0, 0x11, 0x00


	//----- nvinfo : EIATTR_KPARAM_INFO
	.align		4
.L_188:
        /*0038*/ 	.byte	0x04, 0x17
        /*003a*/ 	.short	(.L_190 - .L_189)
.L_189:
        /*003c*/ 	.word	0x00000000
        /*0040*/ 	.short	0x0004
        /*0042*/ 	.short	0x0020
        /*0044*/ 	.byte	0x00, 0xf0, 0x21, 0x00


	//----- nvinfo : EIATTR_KPARAM_INFO
	.align		4
.L_190:
        /*0048*/ 	.byte	0x04, 0x17
        /*004a*/ 	.short	(.L_192 - .L_191)
.L_191:
        /*004c*/ 	.word	0x00000000
        /*0050*/ 	.short	0x0003
        /*0052*/ 	.short	0x0018
        /*0054*/ 	.byte	0x00, 0xf5, 0x21, 0x00


	//----- nvinfo : EIATTR_KPARAM_INFO
	.align		4
.L_192:
        /*0058*/ 	.byte	0x04, 0x17
        /*005a*/ 	.short	(.L_194 - .L_193)
.L_193:
        /*005c*/ 	.word	0x00000000
        /*0060*/ 	.short	0x0002
        /*0062*/ 	.short	0x0010
        /*0064*/ 	.byte	0x00, 0xf5, 0x21, 0x00


	//----- nvinfo : EIATTR_KPARAM_INFO
	.align		4
.L_194:
        /*0068*/ 	.byte	0x04, 0x17
        /*006a*/ 	.short	(.L_196 - .L_195)
.L_195:
        /*006c*/ 	.word	0x00000000
        /*0070*/ 	.short	0x0001
        /*0072*/ 	.short	0x0008
        /*0074*/ 	.byte	0x00, 0xf5, 0x21, 0x00


	//----- nvinfo : EIATTR_KPARAM_INFO
	.align		4
.L_196:
        /*0078*/ 	.byte	0x04, 0x17
        /*007a*/ 	.short	(.L_198 - .L_197)
.L_197:
        /*007c*/ 	.word	0x00000000
        /*0080*/ 	.short	0x0000
        /*0082*/ 	.short	0x0000
        /*0084*/ 	.byte	0x00, 0xf5, 0x21, 0x00


	//----- nvinfo : EIATTR_SPARSE_MMA_MASK
	.align		4
.L_198:
        /*0088*/ 	.byte	0x03, 0x50
        /*008a*/ 	.short	0x0000


	//----- nvinfo : EIATTR_MAXREG_COUNT
	.align		4
        /*008c*/ 	.byte	0x03, 0x1b
        /*008e*/ 	.short	0x00ff


	//----- nvinfo : EIATTR_NUM_BARRIERS
	.align		4
        /*0090*/ 	.byte	0x02, 0x4c
        /*0092*/ 	.byte	0x01
	.zero		1


	//----- nvinfo : EIATTR_MERCURY_ISA_VERSION
	.align		4
        /*0094*/ 	.byte	0x03, 0x5f
        /*0096*/ 	.short	0x0101


	//----- nvinfo : EIATTR_COOP_GROUP_MASK_REGIDS
	.align		4
        /*0098*/ 	.byte	0x04, 0x29
        /*009a*/ 	.short	(.L_200 - .L_199)


	//   ....[0]....
.L_199:
        /*009c*/ 	.word	0xffffffff


	//   ....[1]....
        /*00a0*/ 	.word	0xffffffff


	//   ....[2]....
        /*00a4*/ 	.word	0xffffffff


	//   ....[3]....
        /*00a8*/ 	.word	0xffffffff


	//   ....[4]....
        /*00ac*/ 	.word	0xffffffff


	//----- nvinfo : EIATTR_COOP_GROUP_INSTR_OFFSETS
	.align		4
.L_200:
        /*00b0*/ 	.byte	0x04, 0x28
        /*00b2*/ 	.short	(.L_202 - .L_201)


	//   ....[0]....
.L_201:
        /*00b4*/ 	.word	0x00001700


	//   ....[1]....
        /*00b8*/ 	.word	0x00001720


	//   ....[2]....
        /*00bc*/ 	.word	0x00001740


	//   ....[3]....
        /*00c0*/ 	.word	0x00001760


	//   ....[4]....
        /*00c4*/ 	.word	0x00001780


	//----- nvinfo : EIATTR_VRC_CTA_INIT_COUNT
	.align		4
.L_202:
        /*00c8*/ 	.byte	0x02, 0x4a
	.zero		1
	.zero		1


	//----- nvinfo : EIATTR_EXIT_INSTR_OFFSETS
	.align		4
        /*00cc*/ 	.byte	0x04, 0x1c
        /*00ce*/ 	.short	(.L_204 - .L_203)


	//   ....[0]....
.L_203:
        /*00d0*/ 	.word	0x00002880


	//   ....[1]....
        /*00d4*/ 	.word	0x000028b0


	//----- nvinfo : EIATTR_MAX_THREADS
	.align		4
.L_204:
        /*00d8*/ 	.byte	0x04, 0x05
        /*00da*/ 	.short	(.L_206 - .L_205)
.L_205:
        /*00dc*/ 	.word	0x00000100
        /*00e0*/ 	.word	0x00000001
        /*00e4*/ 	.word	0x00000001


	//----- nvinfo : EIATTR_CBANK_PARAM_SIZE
	.align		4
.L_206:
        /*00e8*/ 	.byte	0x03, 0x19
        /*00ea*/ 	.short	0x0031


	//----- nvinfo : EIATTR_PARAM_CBANK
	.align		4
        /*00ec*/ 	.byte	0x04, 0x0a
        /*00ee*/ 	.short	(.L_208 - .L_207)
	.align		4
.L_207:
        /*00f0*/ 	.word	index@(.nv.constant0._ZN3cub18CUB_300001_SM_10006detail10radix_sort31DeviceRadixSortSingleTileKernelINS1_5radix10policy_hubIhNS0_8NullTypeEyE10Policy1000ELNS0_9SortOrderE0EhS6_yNS1_21identity_decomposer_tEEEvPKT1_PSB_PKT2_PSF_T3_iiT4_)
        /*00f4*/ 	.short	0x0380
        /*00f6*/ 	.short	0x0031


	//----- nvinfo : EIATTR_SW_WAR
	.align		4
.L_208:
        /*00f8*/ 	.byte	0x04, 0x36
        /*00fa*/ 	.short	(.L_210 - .L_209)
.L_209:
        /*00fc*/ 	.word	0x00000008
.L_210:


//--------------------- .nv.info._ZN3cub18CUB_300001_SM_10006detail8for_each13static_kernelINS2_12policy_hub_t12policy_500_tElNS2_12op_wrapper_tIlN6thrust24THRUST_300001_SM_1000_NS6system6detail7generic6detail21binary_search_functorINS8_6detail15normal_iteratorINS8_10device_ptrIhEEEENSC_18binary_search_lessENSC_3ubfEEENS8_12zip_iteratorIN4cuda3std3__45tupleIJNS8_17counting_iteratorIiNS8_11use_defaultESS_SS_EENSF_INSG_IiEEEEEEEEEEEEEvT0_T1_ --------------------------
	.section	.nv.info._ZN3cub18CUB_300001_SM_10006detail8for_each13static_kernelINS2_12policy_hub_t12policy_500_tElNS2_12op_wrapper_tIlN6thrust24THRUST_300001_SM_1000_NS6system6detail7generic6detail21binary_search_functorINS8_6detail15normal_iteratorINS8_10device_ptrIhEEEENSC_18binary_search_lessENSC_3ubfEEENS8_12zip_iteratorIN4cuda3std3__45tupleIJNS8_17counting_iteratorIiNS8_11use_defaultESS_SS_EENSF_INSG_IiEEEEEEEEEEEEEvT0_T1_,"",@"SHT_CUDA_INFO"
	.sectionflags	@""
	.align	4


	//----- nvinfo : EIATTR_CUDA_API_VERSION
	.align		4
        /*0000*/ 	.byte	0x04, 0x37
        /*0002*/ 	.short	(.L_212 - .L_211)
.L_211:
        /*0004*/ 	.word	0x00000082


	//----- nvinfo : EIATTR_KPARAM_INFO
	.align		4
.L_212:
        /*0008*/ 	.byte	0x04, 0x17
        /*000a*/ 	.short	(.L_214 - .L_213)
.L_213:
        /*000c*/ 	.word	0x00000000
        /*0010*/ 	.short	0x0001
        /*0012*/ 	.short	0x0008
        /*0014*/ 	.byte	0x00, 0xf0, 0xa1, 0x00


	//----- nvinfo : EIATTR_KPARAM_INFO
	.align		4
.L_214:
        /*0018*/ 	.byte	0x04, 0x17
        /*001a*/ 	.short	(.L_216 - .L_215)
.L_215:
        /*001c*/ 	.word	0x00000000
        /*0020*/ 	.short	0x0000
        /*0022*/ 	.short	0x0000
        /*0024*/ 	.byte	0x00, 0xf0, 0x21, 0x00


	//----- nvinfo : EIATTR_SPARSE_MMA_MASK
	.align		4
.L_216:
        /*0028*/ 	.byte	0x03, 0x50
        /*002a*/ 	.short	0x0000


	//----- nvinfo : EIATTR_MAXREG_COUNT
	.align		4
        /*002c*/ 	.byte	0x03, 0x1b
        /*002e*/ 	.short	0x00ff


	//----- nvinfo : EIATTR_MERCURY_ISA_VERSION
	.align		4
        /*0030*/ 	.byte	0x03, 0x5f
        /*0032*/ 	.short	0x0101


	//----- nvinfo : EIATTR_VRC_CTA_INIT_COUNT
	.align		4
        /*0034*/ 	.byte	0x02, 0x4a
	.zero		1
	.zero		1


	//----- nvinfo : EIATTR_EXIT_INSTR_OFFSETS
	.align		4
        /*0038*/ 	.byte	0x04, 0x1c
        /*003a*/ 	.short	(.L_218 - .L_217)


	//   ....[0]....
.L_217:
        /*003c*/ 	.word	0x00000520


	//   ....[1]....
        /*0040*/ 	.word	0x000005a0


	//   ....[2]....
        /*0044*/ 	.word	0x00000930


	//   ....[3]....
        /*0048*/ 	.word	0x00000b50


	//   ....[4]....
        /*004c*/ 	.word	0x00000c30


	//   ....[5]....
        /*0050*/ 	.word	0x00000c50


	//----- nvinfo : EIATTR_MAX_THREADS
	.align		4
.L_218:
        /*0054*/ 	.byte	0x04, 0x05
        /*0056*/ 	.short	(.L_220 - .L_219)
.L_219:
        /*0058*/ 	.word	0x00000100
        /*005c*/ 	.word	0x00000001
        /*0060*/ 	.word	0x00000001


	//----- nvinfo : EIATTR_CRS_STACK_SIZE
	.align		4
.L_220:
        /*0064*/ 	.byte	0x04, 0x1e
        /*0066*/ 	.short	(.L_222 - .L_221)
.L_221:
        /*0068*/ 	.word	0x00000000


	//----- nvinfo : EIATTR_CBANK_PARAM_SIZE
	.align		4
.L_222:
        /*006c*/ 	.byte	0x03, 0x19
        /*006e*/ 	.short	0x0030


	//----- nvinfo : EIATTR_PARAM_CBANK
	.align		4
        /*0070*/ 	.byte	0x04, 0x0a
        /*0072*/ 	.short	(.L_224 - .L_223)
	.align		4
.L_223:
        /*0074*/ 	.word	index@(.nv.constant0._ZN3cub18CUB_300001_SM_10006detail8for_each13static_kernelINS2_12policy_hub_t12policy_500_tElNS2_12op_wrapper_tIlN6thrust24THRUST_300001_SM_1000_NS6system6detail7generic6detail21binary_search_functorINS8_6detail15normal_iteratorINS8_10device_ptrIhEEEENSC_18binary_search_lessENSC_3ubfEEENS8_12zip_iteratorIN4cuda3std3__45tupleIJNS8_17counting_iteratorIiNS8_11use_defaultESS_SS_EENSF_INSG_IiEEEEEEEEEEEEEvT0_T1_)
        /*0078*/ 	.short	0x0380
        /*007a*/ 	.short	0x0030


	//----- nvinfo : EIATTR_SW_WAR
	.align		4
.L_224:
        /*007c*/ 	.byte	0x04, 0x36
        /*007e*/ 	.short	(.L_226 - .L_225)
.L_225:
        /*0080*/ 	.word	0x00000008
.L_226:


//--------------------- .nv.info._ZN3cub18CUB_300001_SM_10006detail8for_each13static_kernelINS2_12policy_hub_t12policy_500_tEmN6thrust24THRUST_300001_SM_1000_NS8cuda_cub20__uninitialized_fill7functorINS7_10device_ptrIiEEiEEEEvT0_T1_ --------------------------
	.section	.nv.info._ZN3cub18CUB_300001_SM_10006detail8for_each13static_kernelINS2_12policy_hub_t12policy_500_tEmN6thrust24THRUST_300001_SM_1000_NS8cuda_cub20__uninitialized_fill7functorINS7_10device_ptrIiEEiEEEEvT0_T1_,"",@"SHT_CUDA_INFO"
	.sectionflags	@""
	.align	4


	//----- nvinfo : EIATTR_CUDA_API_VERSION
	.align		4
        /*0000*/ 	.byte	0x04, 0x37
        /*0002*/ 	.short	(.L_228 - .L_227)
.L_227:
        /*0004*/ 	.word	0x00000082


	//----- nvinfo : EIATTR_KPARAM_INFO
	.align		4
.L_228:
        /*0008*/ 	.byte	0x04, 0x17
        /*000a*/ 	.short	(.L_230 - .L_229)
.L_229:
        /*000c*/ 	.word	0x00000000
        /*0010*/ 	.short	0x0001
        /*0012*/ 	.short	0x0008
        /*0014*/ 	.byte	0x00, 0xf0, 0x41, 0x00


	//----- nvinfo : EIATTR_KPARAM_INFO
	.align		4
.L_230:
        /*0018*/ 	.byte	0x04, 0x17
        /*001a*/ 	.short	(.L_232 - .L_231)
.L_231:
        /*001c*/ 	.word	0x00000000
        /*0020*/ 	.short	0x0000
        /*0022*/ 	.short	0x0000
        /*0024*/ 	.byte	0x00, 0xf0, 0x21, 0x00


	//----- nvinfo : EIATTR_SPARSE_MMA_MASK
	.align		4
.L_232:
        /*0028*/ 	.byte	0x03, 0x50
        /*002a*/ 	.short	0x0000


	//----- nvinfo : EIATTR_MAXREG_COUNT
	.align		4
        /*002c*/ 	.byte	0x03, 0x1b
        /*002e*/ 	.short	0x00ff


	//----- nvinfo : EIATTR_MERCURY_ISA_VERSION
	.align		4
        /*0030*/ 	.byte	0x03, 0x5f
        /*0032*/ 	.short	0x0101


	//----- nvinfo : EIATTR_VRC_CTA_INIT_COUNT
	.align		4
        /*0034*/ 	.byte	0x02, 0x4a
	.zero		1
	.zero		1


	//----- nvinfo : EIATTR_EXIT_INSTR_OFFSETS
	.align		4
        /*0038*/ 	.byte	0x04, 0x1c
        /*003a*/ 	.short	(.L_234 - .L_233)


	//   ....[0]....
.L_233:
        /*003c*/ 	.word	0x00000130


	//   ....[1]....
        /*0040*/ 	.word	0x00000230


	//   ....[2]....
        /*0044*/ 	.word	0x00000260


	//----- nvinfo : EIATTR_MAX_THREADS
	.align		4
.L_234:
        /*0048*/ 	.byte	0x04, 0x05
        /*004a*/ 	.short	(.L_236 - .L_235)
.L_235:
        /*004c*/ 	.word	0x00000100
        /*0050*/ 	.word	0x00000001
        /*0054*/ 	.word	0x00000001


	//----- nvinfo : EIATTR_CBANK_PARAM_SIZE
	.align		4
.L_236:
        /*0058*/ 	.byte	0x03, 0x19
        /*005a*/ 	.short	0x0018


	//----- nvinfo : EIATTR_PARAM_CBANK
	.align		4
        /*005c*/ 	.byte	0x04, 0x0a
        /*005e*/ 	.short	(.L_238 - .L_237)
	.align		4
.L_237:
        /*0060*/ 	.word	index@(.nv.constant0._ZN3cub18CUB_300001_SM_10006detail8for_each13static_kernelINS2_12policy_hub_t12policy_500_tEmN6thrust24THRUST_300001_SM_1000_NS8cuda_cub20__uninitialized_fill7functorINS7_10device_ptrIiEEiEEEEvT0_T1_)
        /*0064*/ 	.short	0x0380
        /*0066*/ 	.short	0x0018


	//----- nvinfo : EIATTR_SW_WAR
	.align		4
.L_238:
        /*0068*/ 	.byte	0x04, 0x36
        /*006a*/ 	.short	(.L_240 - .L_239)
.L_239:
        /*006c*/ 	.word	0x00000008
.L_240:


//--------------------- .nv.info._ZN3cub18CUB_300001_SM_10006detail8for_each13static_kernelINS2_12policy_hub_t12policy_500_tEmN6thrust24THRUST_300001_SM_1000_NS8cuda_cub20__uninitialized_fill7functorINS7_10device_ptrIhEEhEEEEvT0_T1_ --------------------------
	.section	.nv.info._ZN3cub18CUB_300001_SM_10006detail8for_each13static_kernelINS2_12policy_hub_t12policy_500_tEmN6thrust24THRUST_300001_SM_1000_NS8cuda_cub20__uninitialized_fill7functorINS7_10device_ptrIhEEhEEEEvT0_T1_,"",@"SHT_CUDA_INFO"
	.sectionflags	@""
	.align	4


	//----- nvinfo : EIATTR_CUDA_API_VERSION
	.align		4
        /*0000*/ 	.byte	0x04, 0x37
        /*0002*/ 	.short	(.L_242 - .L_241)
.L_241:
        /*0004*/ 	.word	0x00000082


	//----- nvinfo : EIATTR_KPARAM_INFO
	.align		4
.L_242:
        /*0008*/ 	.byte	0x04, 0x17
        /*000a*/ 	.short	(.L_244 - .L_243)
.L_243:
        /*000c*/ 	.word	0x00000000
        /*0010*/ 	.short	0x0001
        /*0012*/ 	.short	0x0008
        /*0014*/ 	.byte	0x00, 0xf0, 0x41, 0x00


	//----- nvinfo : EIATTR_KPARAM_INFO
	.align		4
.L_244:
        /*0018*/ 	.byte	0x04, 0x17
        /*001a*/ 	.short	(.L_246 - .L_245)
.L_245:
        /*001c*/ 	.word	0x00000000
        /*0020*/ 	.short	0x0000
        /*0022*/ 	.short	0x0000
        /*0024*/ 	.byte	0x00, 0xf0, 0x21, 0x00


	//----- nvinfo : EIATTR_SPARSE_MMA_MASK
	.align		4
.L_246:
        /*0028*/ 	.byte	0x03, 0x50
        /*002a*/ 	.short	0x0000


	//----- nvinfo : EIATTR_MAXREG_COUNT
	.align		4
        /*002c*/ 	.byte	0x03, 0x1b
        /*002e*/ 	.short	0x00ff


	//----- nvinfo : EIATTR_MERCURY_ISA_VERSION
	.align		4
        /*0030*/ 	.byte	0x03, 0x5f
        /*0032*/ 	.short	0x0101


	//----- nvinfo : EIATTR_VRC_CTA_INIT_COUNT
	.align		4
        /*0034*/ 	.byte	0x02, 0x4a
	.zero		1
	.zero		1


	//----- nvinfo : EIATTR_EXIT_INSTR_OFFSETS
	.align		4
        /*0038*/ 	.byte	0x04, 0x1c
        /*003a*/ 	.short	(.L_248 - .L_247)


	//   ....[0]....
.L_247:
        /*003c*/ 	.word	0x00000120


	//   ....[1]....
        /*0040*/ 	.word	0x000001f0


	//   ....[2]....
        /*0044*/ 	.word	0x00000210


	//----- nvinfo : EIATTR_MAX_THREADS
	.align		4
.L_248:
        /*0048*/ 	.byte	0x04, 0x05
        /*004a*/ 	.short	(.L_250 - .L_249)
.L_249:
        /*004c*/ 	.word	0x00000100
        /*0050*/ 	.word	0x00000001
        /*0054*/ 	.word	0x00000001


	//----- nvinfo : EIATTR_CBANK_PARAM_SIZE
	.align		4
.L_250:
        /*0058*/ 	.byte	0x03, 0x19
        /*005a*/ 	.short	0x0018


	//----- nvinfo : EIATTR_PARAM_CBANK
	.align		4
        /*005c*/ 	.byte	0x04, 0x0a
        /*005e*/ 	.short	(.L_252 - .L_251)
	.align		4
.L_251:
        /*0060*/ 	.word	index@(.nv.constant0._ZN3cub18CUB_300001_SM_10006detail8for_each13static_kernelINS2_12policy_hub_t12policy_500_tEmN6thrust24THRUST_300001_SM_1000_NS8cuda_cub20__uninitialized_fill7functorINS7_10device_ptrIhEEhEEEEvT0_T1_)
        /*0064*/ 	.short	0x0380
        /*0066*/ 	.short	0x0018


	//----- nvinfo : EIATTR_SW_WAR
	.align		4
.L_252:
        /*0068*/ 	.byte	0x04, 0x36
        /*006a*/ 	.short	(.L_254 - .L_253)
.L_253:
        /*006c*/ 	.word	0x00000008
.L_254:


//--------------------- .nv.info._ZN3cub18CUB_300001_SM_10006detail11EmptyKernelIvEEvv --------------------------
	.section	.nv.info._ZN3cub18CUB_300001_SM_10006detail11EmptyKernelIvEEvv,"",@"SHT_CUDA_INFO"
	.sectionflags	@""
	.align	4


	//----- nvinfo : EIATTR_CUDA_API_VERSION
	.align		4
        /*0000*/ 	.byte	0x04, 0x37
        /*0002*/ 	.short	(.L_256 - .L_255)
.L_255:
        /*0004*/ 	.word	0x00000082


	//----- nvinfo : EIATTR_SPARSE_MMA_MASK
	.align		4
.L_256:
        /*0008*/ 	.byte	0x03, 0x50
        /*000a*/ 	.short	0x0000


	//----- nvinfo : EIATTR_MAXREG_COUNT
	.align		4
        /*000c*/ 	.byte	0x03, 0x1b
        /*000e*/ 	.short	0x00ff


	//----- nvinfo : EIATTR_MERCURY_ISA_VERSION
	.align		4
        /*0010*/ 	.byte	0x03, 0x5f
        /*0012*/ 	.short	0x0101


	//----- nvinfo : EIATTR_VRC_CTA_INIT_COUNT
	.align		4
        /*0014*/ 	.byte	0x02, 0x4a
	.zero		1
	.zero		1


	//----- nvinfo : EIATTR_EXIT_INSTR_OFFSETS
	.align		4
        /*0018*/ 	.byte	0x04, 0x1c
        /*001a*/ 	.short	(.L_258 - .L_257)


	//   ....[0]....
.L_257:
        /*001c*/ 	.word	0x00000010


	//----- nvinfo : EIATTR_SW_WAR
	.align		4
.L_258:
        /*0020*/ 	.byte	0x04, 0x36
        /*0022*/ 	.short	(.L_260 - .L_259)
.L_259:
        /*0024*/ 	.word	0x00000008
.L_260:


//--------------------- .nv.info._Z13kernel_histeqP6uchar4jjfPiPh --------------------------
	.section	.nv.info._Z13kernel_histeqP6uchar4jjfPiPh,"",@"SHT_CUDA_INFO"
	.sectionflags	@""
	.align	4


	//----- nvinfo : EIATTR_CUDA_API_VERSION
	.align		4
        /*0000*/ 	.byte	0x04, 0x37
        /*0002*/ 	.short	(.L_262 - .L_261)
.L_261:
        /*0004*/ 	.word	0x00000082


	//----- nvinfo : EIATTR_KPARAM_INFO
	.align		4
.L_262:
        /*0008*/ 	.byte	0x04, 0x17
        /*000a*/ 	.short	(.L_264 - .L_263)
.L_263:
        /*000c*/ 	.word	0x00000000
        /*0010*/ 	.short	0x0005
        /*0012*/ 	.short	0x0020
        /*0014*/ 	.byte	0x00, 0xf5, 0x21, 0x00


	//----- nvinfo : EIATTR_KPARAM_INFO
	.align		4
.L_264:
        /*0018*/ 	.byte	0x04, 0x17
        /*001a*/ 	.short	(.L_266 - .L_265)
.L_265:
        /*001c*/ 	.word	0x00000000
        /*0020*/ 	.short	0x0004
        /*0022*/ 	.short	0x0018
        /*0024*/ 	.byte	0x00, 0xf5, 0x21, 0x00


	//----- nvinfo : EIATTR_KPARAM_INFO
	.align		4
.L_266:
        /*0028*/ 	.byte	0x04, 0x17
        /*002a*/ 	.short	(.L_268 - .L_267)
.L_267:
        /*002c*/ 	.word	0x00000000
        /*0030*/ 	.short	0x0003
        /*0032*/ 	.short	0x0010
        /*0034*/ 	.byte	0x00, 0xf0, 0x11, 0x00


	//----- nvinfo : EIATTR_KPARAM_INFO
	.align		4
.L_268:
        /*0038*/ 	.byte	0x04, 0x17
        /*003a*/ 	.short	(.L_270 - .L_269)
.L_269:
        /*003c*/ 	.word	0x00000000
        /*0040*/ 	.short	0x0002
        /*0042*/ 	.short	0x000c
        /*0044*/ 	.byte	0x00, 0xf0, 0x11, 0x00


	//----- nvinfo : EIATTR_KPARAM_INFO
	.align		4
.L_270:
        /*0048*/ 	.byte	0x04, 0x17
        /*004a*/ 	.short	(.L_272 - .L_271)
.L_271:
        /*004c*/ 	.word	0x00000000
        /*0050*/ 	.short	0x0001
        /*0052*/ 	.short	0x0008
        /*0054*/ 	.byte	0x00, 0xf0, 0x11, 0x00


	//----- nvinfo : EIATTR_KPARAM_INFO
	.align		4
.L_272:
        /*0058*/ 	.byte	0x04, 0x17
        /*005a*/ 	.short	(.L_274 - .L_273)
.L_273:
        /*005c*/ 	.word	0x00000000
        /*0060*/ 	.short	0x0000
        /*0062*/ 	.short	0x0000
        /*0064*/ 	.byte	0x00, 0xf5, 0x21, 0x00


	//----- nvinfo : EIATTR_SPARSE_MMA_MASK
	.align		4
.L_274:
        /*0068*/ 	.byte	0x03, 0x50
        /*006a*/ 	.short	0x0000


	//----- nvinfo : EIATTR_MAXREG_COUNT
	.align		4
        /*006c*/ 	.byte	0x03, 0x1b
        /*006e*/ 	.short	0x00ff


	//----- nvinfo : EIATTR_MERCURY_ISA_VERSION
	.align		4
        /*0070*/ 	.byte	0x03, 0x5f
        /*0072*/ 	.short	0x0101


	//----- nvinfo : EIATTR_VRC_CTA_INIT_COUNT
	.align		4
        /*0074*/ 	.byte	0x02, 0x4a
	.zero		1
	.zero		1


	//----- nvinfo : EIATTR_EXIT_INSTR_OFFSETS
	.align		4
        /*0078*/ 	.byte	0x04, 0x1c
        /*007a*/ 	.short	(.L_276 - .L_275)


	//   ....[0]....
.L_275:
        /*007c*/ 	.word	0x000000c0


	//   ....[1]....
        /*0080*/ 	.word	0x000002f0


	//----- nvinfo : EIATTR_CRS_STACK_SIZE
	.align		4
.L_276:
        /*0084*/ 	.byte	0x04, 0x1e
        /*0086*/ 	.short	(.L_278 - .L_277)
.L_277:
        /*0088*/ 	.word	0x00000000


	//----- nvinfo : EIATTR_CBANK_PARAM_SIZE
	.align		4
.L_278:
        /*008c*/ 	.byte	0x03, 0x19
        /*008e*/ 	.short	0x0028


	//----- nvinfo : EIATTR_PARAM_CBANK
	.align		4
        /*0090*/ 	.byte	0x04, 0x0a
        /*0092*/ 	.short	(.L_280 - .L_279)
	.align		4
.L_279:
        /*0094*/ 	.word	index@(.nv.constant0._Z13kernel_histeqP6uchar4jjfPiPh)
        /*0098*/ 	.short	0x0380
        /*009a*/ 	.short	0x0028


	//----- nvinfo : EIATTR_SW_WAR
	.align		4
.L_280:
        /*009c*/ 	.byte	0x04, 0x36
        /*009e*/ 	.short	(.L_282 - .L_281)
.L_281:
        /*00a0*/ 	.word	0x00000008
.L_282:


//--------------------- .nv.callgraph             --------------------------
	.section	.nv.callgraph,"",@"SHT_CUDA_CALLGRAPH"
	.align	4
	.sectionentsize	8
	.align		4
        /*0000*/ 	.word	0x00000000
	.align		4
        /*0004*/ 	.word	0xffffffff
	.align		4
        /*0008*/ 	.word	0x00000000
	.align		4
        /*000c*/ 	.word	0xfffffffe
	.align		4
        /*0010*/ 	.word	0x00000000
	.align		4
        /*0014*/ 	.word	0xfffffffd
	.align		4
        /*0018*/ 	.word	0x00000000
	.align		4
        /*001c*/ 	.word	0xfffffffc


//--------------------- .nv.constant4             --------------------------
	.section	.nv.constant4,"a",@progbits
	.align	8
	.align		8
.nv.constant4:
        /*0000*/ 	.dword	_ZN34_INTERNAL_23d1ae89_4_k_cu_396188204cuda3std3__45__cpo5beginE
	.align		8
        /*0008*/ 	.dword	_ZN34_INTERNAL_23d1ae89_4_k_cu_396188204cuda3std3__45__cpo3endE
	.align		8
        /*0010*/ 	.dword	_ZN34_INTERNAL_23d1ae89_4_k_cu_396188204cuda3std3__45__cpo6cbeginE
	.align		8
        /*0018*/ 	.dword	_ZN34_INTERNAL_23d1ae89_4_k_cu_396188204cuda3std3__45__cpo4cendE
	.align		8
        /*0020*/ 	.dword	_ZN34_INTERNAL_23d1ae89_4_k_cu_396188204cuda3std3__45__cpo6rbeginE
	.align		8
        /*0028*/ 	.dword	_ZN34_INTERNAL_23d1ae89_4_k_cu_396188204cuda3std3__45__cpo4rendE
	.align		8
        /*0030*/ 	.dword	_ZN34_INTERNAL_23d1ae89_4_k_cu_396188204cuda3std3__45__cpo7crbeginE
	.align		8
        /*0038*/ 	.dword	_ZN34_INTERNAL_23d1ae89_4_k_cu_396188204cuda3std3__45__cpo5crendE
	.align		8
        /*0040*/ 	.dword	_ZN34_INTERNAL_23d1ae89_4_k_cu_396188204cuda3std3__436_GLOBAL__N__23d1ae89_4_k_cu_396188206ignoreE
	.align		8
        /*0048*/ 	.dword	_ZN34_INTERNAL_23d1ae89_4_k_cu_396188204cuda3std3__419piecewise_constructE
	.align		8
        /*0050*/ 	.dword	_ZN34_INTERNAL_23d1ae89_4_k_cu_396188204cuda3std3__48in_placeE
	.align		8
        /*0058*/ 	.dword	_ZN34_INTERNAL_23d1ae89_4_k_cu_396188204cuda3std3__420unreachable_sentinelE
	.align		8
        /*0060*/ 	.dword	_ZN34_INTERNAL_23d1ae89_4_k_cu_396188204cuda3std3__47nulloptE
	.align		8
        /*0068*/ 	.dword	_ZN34_INTERNAL_23d1ae89_4_k_cu_396188204cuda3std3__48unexpectE
	.align		8
        /*0070*/ 	.dword	_ZN34_INTERNAL_23d1ae89_4_k_cu_396188204cuda3std6ranges3__45__cpo4swapE
	.align		8
        /*0078*/ 	.dword	_ZN34_INTERNAL_23d1ae89_4_k_cu_396188204cuda3std6ranges3__45__cpo9iter_moveE
	.align		8
        /*0080*/ 	.dword	_ZN34_INTERNAL_23d1ae89_4_k_cu_396188204cuda3std6ranges3__45__cpo5beginE
	.align		8
        /*0088*/ 	.dword	_ZN34_INTERNAL_23d1ae89_4_k_cu_396188204cuda3std6ranges3__45__cpo3endE
	.align		8
        /*0090*/ 	.dword	_ZN34_INTERNAL_23d1ae89_4_k_cu_396188204cuda3std6ranges3__45__cpo6cbeginE
	.align		8
        /*0098*/ 	.dword	_ZN34_INTERNAL_23d1ae89_4_k_cu_396188204cuda3std6ranges3__45__cpo4cendE
	.align		8
        /*00a0*/ 	.dword	_ZN34_INTERNAL_23d1ae89_4_k_cu_396188204cuda3std6ranges3__45__cpo7advanceE
	.align		8
        /*00a8*/ 	.dword	_ZN34_INTERNAL_23d1ae89_4_k_cu_396188204cuda3std6ranges3__45__cpo9iter_swapE
	.align		8
        /*00b0*/ 	.dword	_ZN34_INTERNAL_23d1ae89_4_k_cu_396188204cuda3std6ranges3__45__cpo4nextE
	.align		8
        /*00b8*/ 	.dword	_ZN34_INTERNAL_23d1ae89_4_k_cu_396188204cuda3std6ranges3__45__cpo4prevE
	.align		8
        /*00c0*/ 	.dword	_ZN34_INTERNAL_23d1ae89_4_k_cu_396188204cuda3std6ranges3__45__cpo4dataE
	.align		8
        /*00c8*/ 	.dword	_ZN34_INTERNAL_23d1ae89_4_k_cu_396188204cuda3std6ranges3__45__cpo5cdataE
	.align		8
        /*00d0*/ 	.dword	_ZN34_INTERNAL_23d1ae89_4_k_cu_396188204cuda3std6ranges3__45__cpo4sizeE
	.align		8
        /*00d8*/ 	.dword	_ZN34_INTERNAL_23d1ae89_4_k_cu_396188204cuda3std6ranges3__45__cpo5ssizeE
	.align		8
        /*00e0*/ 	.dword	_ZN34_INTERNAL_23d1ae89_4_k_cu_396188204cuda3std6ranges3__45__cpo8distanceE
	.align		8
        /*00e8*/ 	.dword	_ZN34_INTERNAL_23d1ae89_4_k_cu_396188206thrust24THRUST_300001_SM_1000_NS8cuda_cub3parE
	.align		8
        /*00f0*/ 	.dword	_ZN34_INTERNAL_23d1ae89_4_k_cu_396188206thrust24THRUST_300001_SM_1000_NS8cuda_cub10par_nosyncE
	.align		8
        /*00f8*/ 	.dword	_ZN34_INTERNAL_23d1ae89_4_k_cu_396188206thrust24THRUST_300001_SM_1000_NS6system6detail10sequential3seqE
	.align		8
        /*0100*/ 	.dword	_ZN34_INTERNAL_23d1ae89_4_k_cu_396188206thrust24THRUST_300001_SM_1000_NS6system3cpp3parE
	.align		8
        /*0108*/ 	.dword	_ZN34_INTERNAL_23d1ae89_4_k_cu_396188206thrust24THRUST_300001_SM_1000_NS12placeholders2_1E
	.align		8
        /*0110*/ 	.dword	_ZN34_INTERNAL_23d1ae89_4_k_cu_396188206thrust24THRUST_300001_SM_1000_NS12placeholders2_2E
	.align		8
        /*0118*/ 	.dword	_ZN34_INTERNAL_23d1ae89_4_k_cu_396188206thrust24THRUST_300001_SM_1000_NS12placeholders2_3E
	.align		8
        /*0120*/ 	.dword	_ZN34_INTERNAL_23d1ae89_4_k_cu_396188206thrust24THRUST_300001_SM_1000_NS12placeholders2_4E
	.align		8
        /*0128*/ 	.dword	_ZN34_INTERNAL_23d1ae89_4_k_cu_396188206thrust24THRUST_300001_SM_1000_NS12placeholders2_5E
	.align		8
        /*0130*/ 	.dword	_ZN34_INTERNAL_23d1ae89_4_k_cu_396188206thrust24THRUST_300001_SM_1000_NS12placeholders2_6E
	.align		8
        /*0138*/ 	.dword	_ZN34_INTERNAL_23d1ae89_4_k_cu_396188206thrust24THRUST_300001_SM_1000_NS12placeholders2_7E
	.align		8
        /*0140*/ 	.dword	_ZN34_INTERNAL_23d1ae89_4_k_cu_396188206thrust24THRUST_300001_SM_1000_NS12placeholders2_8E
	.align		8
        /*0148*/ 	.dword	_ZN34_INTERNAL_23d1ae89_4_k_cu_396188206thrust24THRUST_300001_SM_1000_NS12placeholders2_9E
	.align		8
        /*0150*/ 	.dword	_ZN34_INTERNAL_23d1ae89_4_k_cu_396188206thrust24THRUST_300001_SM_1000_NS12placeholders3_10E
	.align		8
        /*0158*/ 	.dword	_ZN34_INTERNAL_23d1ae89_4_k_cu_396188206thrust24THRUST_300001_SM_1000_NS3seqE
	.align		8
        /*0160*/ 	.dword	_ZN34_INTERNAL_23d1ae89_4_k_cu_396188206thrust24THRUST_300001_SM_1000_NS6deviceE


//--------------------- .text._ZN3cub18CUB_300001_SM_10006detail10radix_sort29DeviceRadixSortOnesweepKernelINS1_5radix10policy_hubIhNS0_8NullTypeEyE10Policy1000ELNS0_9SortOrderE0EhS6_yiiNS1_21identity_decomposer_tEEEvPT5_SC_PT3_PKSD_PT1_PKSH_PT2_PKSL_T4_iiT6_ --------------------------
	.section	.text._ZN3cub18CUB_300001_SM_10006detail10radix_sort29DeviceRadixSortOnesweepKernelINS1_5radix10policy_hubIhNS0_8NullTypeEyE10Policy1000ELNS0_9SortOrderE0EhS6_yiiNS1_21identity_decomposer_tEEEvPT5_SC_PT3_PKSD_PT1_PKSH_PT2_PKSL_T4_iiT6_,"ax",@progbits
	.align	128
        .global         _ZN3cub18CUB_300001_SM_10006detail10radix_sort29DeviceRadixSortOnesweepKernelINS1_5radix10policy_hubIhNS0_8NullTypeEyE10Policy1000ELNS0_9SortOrderE0EhS6_yiiNS1_21identity_decomposer_tEEEvPT5_SC_PT3_PKSD_PT1_PKSH_PT2_PKSL_T4_iiT6_
        .type           _ZN3cub18CUB_300001_SM_10006detail10radix_sort29DeviceRadixSortOnesweepKernelINS1_5radix10policy_hubIhNS0_8NullTypeEyE10Policy1000ELNS0_9SortOrderE0EhS6_yiiNS1_21identity_decomposer_tEEEvPT5_SC_PT3_PKSD_PT1_PKSH_PT2_PKSL_T4_iiT6_,@function
        .size           _ZN3cub18CUB_300001_SM_10006detail10radix_sort29DeviceRadixSortOnesweepKernelINS1_5radix10policy_hubIhNS0_8NullTypeEyE10Policy1000ELNS0_9SortOrderE0EhS6_yiiNS1_21identity_decomposer_tEEEvPT5_SC_PT3_PKSD_PT1_PKSH_PT2_PKSL_T4_iiT6_,(.L_x_256 - _ZN3cub18CUB_300001_SM_10006detail10radix_sort29DeviceRadixSortOnesweepKernelINS1_5radix10policy_hubIhNS0_8NullTypeEyE10Policy1000ELNS0_9SortOrderE0EhS6_yiiNS1_21identity_decomposer_tEEEvPT5_SC_PT3_PKSD_PT1_PKSH_PT2_PKSL_T4_iiT6_)
        .other          _ZN3cub18CUB_300001_SM_10006detail10radix_sort29DeviceRadixSortOnesweepKernelINS1_5radix10policy_hubIhNS0_8NullTypeEyE10Policy1000ELNS0_9SortOrderE0EhS6_yiiNS1_21identity_decomposer_tEEEvPT5_SC_PT3_PKSD_PT1_PKSH_PT2_PKSL_T4_iiT6_,@"STO_CUDA_ENTRY STV_DEFAULT"
_ZN3cub18CUB_300001_SM_10006detail10radix_sort29DeviceRadixSortOnesweepKernelINS1_5radix10policy_hubIhNS0_8NullTypeEyE10Policy1000ELNS0_9SortOrderE0EhS6_yiiNS1_21identity_decomposer_tEEEvPT5_SC_PT3_PKSD_PT1_PKSH_PT2_PKSL_T4_iiT6_:
.text._ZN3cub18CUB_300001_SM_10006detail10radix_sort29DeviceRadixSortOnesweepKernelINS1_5radix10policy_hubIhNS0_8NullTypeEyE10Policy1000ELNS0_9SortOrderE0EhS6_yiiNS1_21identity_decomposer_tEEEvPT5_SC_PT3_PKSD_PT1_PKSH_PT2_PKSL_T4_iiT6_:
[----:B------:R-:W-:Y:S01]  /*0000*/  LDC R1, c[0x0][0x37c] ;  /* 0x0000df00ff017b82 */ /* 0x000fe20000000800 */
[----:B------:R-:W0:Y:S01]  /*0010*/  S2R R3, SR_TID.X ;  /* 0x0000000000037919 */ /* 0x000e220000002100 */
[----:B------:R-:W-:Y:S01]  /*0020*/  MOV R0, 0x400 ;  /* 0x0000040000007802 */ /* 0x000fe20000000f00 */
[----:B------:R-:W1:Y:S01]  /*0030*/  LDCU.64 UR8, c[0x0][0x358] ;  /* 0x00006b00ff0877ac */ /* 0x000e620008000a00 */
[----:B------:R-:W-:Y:S01]  /*0040*/  BSSY.RECONVERGENT B0, `(.L_x_0) ;  /* 0x000000c000007945 */ /* 0x000fe20003800200 */
[----:B------:R-:W2:Y:S01]  /*0050*/  S2R R5, SR_CgaCtaId ;  /* 0x0000000000057919 */ /* 0x000ea20000008800 */
[----:B0-----:R-:W-:Y:S02]  /*0060*/  ISETP.NE.AND P0, PT, R3, RZ, PT ;  /* 0x000000ff0300720c */ /* 0x001fe40003f05270 */
[----:B--2---:R-:W-:-:S11]  /*0070*/  LEA R0, R5, R0, 0x18 ;  /* 0x0000000005007211 */ /* 0x004fd600078ec0ff */
[----:B-1----:R-:W-:Y:S05]  /*0080*/  @P0 BRA `(.L_x_1) ;  /* 0x00000000001c0947 */ /* 0x002fea0003800000 */
[----:B------:R-:W0:Y:S01]  /*0090*/  LDC.64 R4, c[0x0][0x388] ;  /* 0x0000e200ff047b82 */ /* 0x000e220000000a00 */
[----:B------:R-:W-:-:S05]  /*00a0*/  IMAD.MOV.U32 R7, RZ, RZ, 0x1 ;  /* 0x00000001ff077424 */ /* 0x000fca00078e00ff */
[----:B0-----:R-:W2:Y:S02]  /*00b0*/  ATOMG.E.ADD.STRONG.GPU PT, R4, desc[UR8][R4.64], R7 ;  /* 0x80000007040479a8 */ /* 0x001ea400081ef108 */
[----:B------:R-:W0:Y:S01]  /*00c0*/  S2UR UR5, SR_CgaCtaId ;  /* 0x00000000000579c3 */ /* 0x000e220000008800 */
[----:B------:R-:W-:Y:S02]  /*00d0*/  UMOV UR4, 0x400 ;  /* 0x0000040000047882 */ /* 0x000fe40000000000 */
[----:B0-----:R-:W-:-:S09]  /*00e0*/  ULEA UR4, UR5, UR4, 0x18 ;  /* 0x0000000405047291 */ /* 0x001fd2000f8ec0ff */
[----:B--2---:R0:W-:Y:S03]  /*00f0*/  STS [UR4+0x4ca0], R4 ;  /* 0x004ca004ff007988 */ /* 0x0041e60008000804 */
.L_x_1:
[----:B------:R-:W-:Y:S05]  /*0100*/  BSYNC.RECONVERGENT B0 ;  /* 0x0000000000007941 */ /* 0x000fea0003800200 */
.L_x_0:
[----:B------:R-:W-:Y:S01]  /*0110*/  BAR.SYNC.DEFER_BLOCKING 0x0 ;  /* 0x0000000000007b1d */ /* 0x000fe20000010000 */
[----:B------:R-:W-:-:S05]  /*0120*/  SHF.R.U32.HI R6, RZ, 0x5, R3 ;  /* 0x00000005ff067819 */ /* 0x000fca0000011603 */
[----:B------:R-:W1:Y:S01]  /*0130*/  LDCU UR4, c[0x0][0x3c0] ;  /* 0x00007800ff0477ac */ /* 0x000e620008000800 */
[----:B------:R-:W2:Y:S01]  /*0140*/  S2R R19, SR_LANEID ;  /* 0x0000000000137919 */ /* 0x000ea20000000000 */
[----:B------:R-:W0:Y:S02]  /*0150*/  LDS R2, [R0+0x4ca0] ;  /* 0x004ca00000027984 */ /* 0x000e240000000800 */
[----:B0-----:R-:W-:-:S04]  /*0160*/  IMAD R4, R2, 0x2600, RZ ;  /* 0x0000260002047824 */ /* 0x001fc800078e02ff */
[----:B------:R-:W-:Y:S01]  /*0170*/  VIADD R5, R4, 0x2600 ;  /* 0x0000260004057836 */ /* 0x000fe20000000000 */
[----:B------:R-:W-:-:S04]  /*0180*/  SHF.R.S32.HI R10, RZ, 0x1f, R4 ;  /* 0x0000001fff0a7819 */ /* 0x000fc80000011404 */
[----:B-1----:R-:W-:-:S13]  /*0190*/  ISETP.GT.AND P0, PT, R5, UR4, PT ;  /* 0x0000000405007c0c */ /* 0x002fda000bf04270 */
[----:B--2---:R-:W-:Y:S05]  /*01a0*/  @P0 BRA `(.L_x_2) ;  /* 0x0000000000680947 */ /* 0x004fea0003800000 */
[----:B------:R-:W0:Y:S01]  /*01b0*/  LDCU.64 UR4, c[0x0][0x3a8] ;  /* 0x00007500ff0477ac */ /* 0x000e220008000a00 */
[C---:B------:R-:W-:Y:S02]  /*01c0*/  LOP3.LUT R5, R3.reuse, 0x1f, RZ, 0xc0, !PT ;  /* 0x0000001f03057812 */ /* 0x040fe400078ec0ff */
[----:B------:R-:W-:-:S05]  /*01d0*/  LOP3.LUT R8, R3, 0x3e0, RZ, 0xc0, !PT ;  /* 0x000003e003087812 */ /* 0x000fca00078ec0ff */
[----:B------:R-:W-:-:S05]  /*01e0*/  IMAD R5, R8, 0x13, R5 ;  /* 0x0000001308057824 */ /* 0x000fca00078e0205 */
[----:B0-----:R-:W-:-:S04]  /*01f0*/  IADD3 R4, P0, P1, R5, UR4, R4 ;  /* 0x0000000405047c10 */ /* 0x001fc8000f91e004 */
[----:B------:R-:W-:-:S05]  /*0200*/  IADD3.X R5, PT, PT, RZ, UR5, R10, P0, P1 ;  /* 0x00000005ff057c10 */ /* 0x000fca00087e240a */
[----:B------:R0:W5:Y:S04]  /*0210*/  LDG.E.U8 R8, desc[UR8][R4.64] ;  /* 0x0000000804087981 */ /* 0x000168000c1e1100 */
        /* <DEDUP_REMOVED lines=17> */
[----:B------:R0:W5:Y:S01]  /*0330*/  LDG.E.U8 R26, desc[UR8][R4.64+0x240] ;  /* 0x00024008041a7981 */ /* 0x000162000c1e1100 */
[----:B------:R-:W-:Y:S05]  /*0340*/  BRA `(.L_x_3) ;  /* 0x0000000400547947 */ /* 0x000fea0003800000 */
.L_x_2:
[----:B------:R-:W0:Y:S01]  /*0350*/  LDCU.64 UR6, c[0x0][0x3a8] ;  /* 0x00007500ff0677ac */ /* 0x000e220008000a00 */
[C---:B------:R-:W-:Y:S02]  /*0360*/  LOP3.LUT R5, R3.reuse, 0x1f, RZ, 0xc0, !PT ;  /* 0x0000001f03057812 */ /* 0x040fe400078ec0ff */
[----:B------:R-:W-:Y:S02]  /*0370*/  LOP3.LUT R8, R3, 0x3e0, RZ, 0xc0, !PT ;  /* 0x000003e003087812 */ /* 0x000fe400078ec0ff */
[----:B------:R-:W-:-:S03]  /*0380*/  IADD3 R20, PT, PT, -R4, UR4, RZ ;  /* 0x0000000404147c10 */ /* 0x000fc6000fffe1ff */
[----:B------:R-:W-:Y:S02]  /*0390*/  IMAD R25, R8, 0x13, R5 ;  /* 0x0000001308197824 */ /* 0x000fe400078e0205 */
[----:B------:R-:W-:Y:S02]  /*03a0*/  IMAD.MOV.U32 R8, RZ, RZ, 0xff ;  /* 0x000000ffff087424 */ /* 0x000fe400078e00ff */
[C---:B------:R-:W-:Y:S01]  /*03b0*/  VIADD R5, R25.reuse, 0x20 ;  /* 0x0000002019057836 */ /* 0x040fe20000000000 */
[CC--:B------:R-:W-:Y:S01]  /*03c0*/  ISETP.GE.AND P1, PT, R25.reuse, R20.reuse, PT ;  /* 0x000000141900720c */ /* 0x0c0fe20003f26270 */
[C---:B------:R-:W-:Y:S02]  /*03d0*/  VIADD R7, R25.reuse, 0x40 ;  /* 0x0000004019077836 */ /* 0x040fe40000000000 */
[----:B------:R-:W-:Y:S01]  /*03e0*/  VIADD R9, R25, 0x60 ;  /* 0x0000006019097836 */ /* 0x000fe20000000000 */
[-C--:B------:R-:W-:Y:S01]  /*03f0*/  ISETP.GE.AND P2, PT, R5, R20.reuse, PT ;  /* 0x000000140500720c */ /* 0x080fe20003f46270 */
[----:B------:R-:W-:Y:S01]  /*0400*/  VIADD R11, R25, 0x80 ;  /* 0x00000080190b7836 */ /* 0x000fe20000000000 */
[-C--:B------:R-:W-:Y:S01]  /*0410*/  ISETP.GE.AND P3, PT, R7, R20.reuse, PT ;  /* 0x000000140700720c */ /* 0x080fe20003f66270 */
[----:B------:R-:W-:Y:S01]  /*0420*/  VIADD R7, R25, 0xa0 ;  /* 0x000000a019077836 */ /* 0x000fe20000000000 */
[----:B------:R-:W-:Y:S01]  /*0430*/  ISETP.GE.AND P4, PT, R9, R20, PT ;  /* 0x000000140900720c */ /* 0x000fe20003f86270 */
[C---:B------:R-:W-:Y:S01]  /*0440*/  VIADD R9, R25.reuse, 0xc0 ;  /* 0x000000c019097836 */ /* 0x040fe20000000000 */
[----:B0-----:R-:W-:-:S02]  /*0450*/  IADD3 R4, P0, P6, R25, UR6, R4 ;  /* 0x0000000619047c10 */ /* 0x001fc4000fe1e004 */
[-C--:B------:R-:W-:Y:S02]  /*0460*/  ISETP.GE.AND P5, PT, R11, R20.reuse, PT ;  /* 0x000000140b00720c */ /* 0x080fe40003fa6270 */
[----:B------:R-:W-:Y:S01]  /*0470*/  IADD3.X R5, PT, PT, RZ, UR7, R10, P0, P6 ;  /* 0x00000007ff057c10 */ /* 0x000fe200087ec40a */
[----:B------:R-:W-:Y:S01]  /*0480*/  IMAD.MOV.U32 R10, RZ, RZ, 0xff ;  /* 0x000000ffff0a7424 */ /* 0x000fe200078e00ff */
[-C--:B------:R-:W-:Y:S01]  /*0490*/  ISETP.GE.AND P6, PT, R7, R20.reuse, PT ;  /* 0x000000140700720c */ /* 0x080fe20003fc6270 */
[----:B------:R-:W-:Y:S01]  /*04a0*/  IMAD.MOV.U32 R7, RZ, RZ, 0xff ;  /* 0x000000ffff077424 */ /* 0x000fe200078e00ff */
[-C--:B------:R-:W-:Y:S01]  /*04b0*/  ISETP.GE.AND P0, PT, R9, R20.reuse, PT ;  /* 0x000000140900720c */ /* 0x080fe20003f06270 */
[C---:B------:R-:W-:Y:S01]  /*04c0*/  VIADD R9, R25.reuse, 0xe0 ;  /* 0x000000e019097836 */ /* 0x040fe20000000000 */
[----:B------:R1:W5:Y:S01]  /*04d0*/  @!P1 LDG.E.U8 R8, desc[UR8][R4.64] ;  /* 0x0000000804089981 */ /* 0x000362000c1e1100 */
[----:B------:R-:W-:Y:S02]  /*04e0*/  VIADD R11, R25, 0x100 ;  /* 0x00000100190b7836 */ /* 0x000fe40000000000 */
[----:B------:R-:W-:Y:S01]  /*04f0*/  IMAD.MOV.U32 R12, RZ, RZ, 0xff ;  /* 0x000000ffff0c7424 */ /* 0x000fe200078e00ff */
[----:B------:R-:W-:Y:S01]  /*0500*/  ISETP.GE.AND P1, PT, R9, R20, PT ;  /* 0x000000140900720c */ /* 0x000fe20003f26270 */
[----:B------:R1:W5:Y:S01]  /*0510*/  @!P2 LDG.E.U8 R7, desc[UR8][R4.64+0x20] ;  /* 0x000020080407a981 */ /* 0x000362000c1e1100 */
[----:B------:R-:W-:-:S02]  /*0520*/  PRMT R9, R10, 0x7610, R9 ;  /* 0x000076100a097816 */ /* 0x000fc40000000009 */
[-C--:B------:R-:W-:Y:S01]  /*0530*/  ISETP.GE.AND P2, PT, R11, R20.reuse, PT ;  /* 0x000000140b00720c */ /* 0x080fe20003f46270 */
[C---:B------:R-:W-:Y:S01]  /*0540*/  VIADD R11, R25.reuse, 0x120 ;  /* 0x00000120190b7836 */ /* 0x040fe20000000000 */
[----:B------:R-:W-:Y:S01]  /*0550*/  PRMT R10, R12, 0x7610, R10 ;  /* 0x000076100c0a7816 */ /* 0x000fe2000000000a */
[----:B------:R-:W-:Y:S01]  /*0560*/  IMAD.MOV.U32 R14, RZ, RZ, 0xff ;  /* 0x000000ffff0e7424 */ /* 0x000fe200078e00ff */
[----:B------:R1:W5:Y:S01]  /*0570*/  @!P3 LDG.E.U8 R9, desc[UR8][R4.64+0x40] ;  /* 0x000040080409b981 */ /* 0x000362000c1e1100 */
[----:B------:R-:W-:Y:S01]  /*0580*/  VIADD R13, R25, 0x140 ;  /* 0x00000140190d7836 */ /* 0x000fe20000000000 */
[-C--:B------:R-:W-:Y:S02]  /*0590*/  ISETP.GE.AND P3, PT, R11, R20.reuse, PT ;  /* 0x000000140b00720c */ /* 0x080fe40003f66270 */
[----:B------:R-:W-:Y:S01]  /*05a0*/  PRMT R11, R14, 0x7610, R11 ;  /* 0x000076100e0b7816 */ /* 0x000fe2000000000b */
[----:B------:R1:W5:Y:S01]  /*05b0*/  @!P4 LDG.E.U8 R10, desc[UR8][R4.64+0x60] ;  /* 0x00006008040ac981 */ /* 0x000362000c1e1100 */
[----:B------:R-:W-:Y:S01]  /*05c0*/  ISETP.GE.AND P4, PT, R13, R20, PT ;  /* 0x000000140d00720c */ /* 0x000fe20003f86270 */
[----:B------:R-:W-:-:S02]  /*05d0*/  VIADD R13, R25, 0x160 ;  /* 0x00000160190d7836 */ /* 0x000fc40000000000 */
[----:B------:R-:W-:Y:S01]  /*05e0*/  VIADD R15, R25, 0x180 ;  /* 0x00000180190f7836 */ /* 0x000fe20000000000 */
[----:B------:R1:W5:Y:S02]  /*05f0*/  @!P5 LDG.E.U8 R11, desc[UR8][R4.64+0x80] ;  /* 0x00008008040bd981 */ /* 0x000364000c1e1100 */
[-C--:B------:R-:W-:Y:S02]  /*0600*/  ISETP.GE.AND P5, PT, R13, R20.reuse, PT ;  /* 0x000000140d00720c */ /* 0x080fe40003fa6270 */
[----:B------:R1:W5:Y:S01]  /*0610*/  @!P6 LDG.E.U8 R12, desc[UR8][R4.64+0xa0] ;  /* 0x0000a008040ce981 */ /* 0x000362000c1e1100 */
[----:B------:R-:W-:Y:S01]  /*0620*/  ISETP.GE.AND P6, PT, R15, R20, PT ;  /* 0x000000140f00720c */ /* 0x000fe20003fc6270 */
[----:B------:R-:W-:Y:S02]  /*0630*/  IMAD.MOV.U32 R13, RZ, RZ, 0xff ;  /* 0x000000ffff0d7424 */ /* 0x000fe400078e00ff */
[----:B------:R-:W-:Y:S01]  /*0640*/  VIADD R15, R25, 0x1a0 ;  /* 0x000001a0190f7836 */ /* 0x000fe20000000000 */
[----:B------:R1:W5:Y:S01]  /*0650*/  @!P0 LDG.E.U8 R14, desc[UR8][R4.64+0xc0] ;  /* 0x0000c008040e8981 */ /* 0x000362000c1e1100 */
[----:B------:R-:W-:-:S02]  /*0660*/  IMAD.MOV.U32 R16, RZ, RZ, 0xff ;  /* 0x000000ffff107424 */ /* 0x000fc400078e00ff */
[----:B------:R-:W-:Y:S01]  /*0670*/  VIADD R17, R25, 0x1c0 ;  /* 0x000001c019117836 */ /* 0x000fe20000000000 */
[-C--:B------:R-:W-:Y:S01]  /*0680*/  ISETP.GE.AND P0, PT, R15, R20.reuse, PT ;  /* 0x000000140f00720c */ /* 0x080fe20003f06270 */
[----:B------:R1:W5:Y:S01]  /*0690*/  @!P1 LDG.E.U8 R13, desc[UR8][R4.64+0xe0] ;  /* 0x0000e008040d9981 */ /* 0x000362000c1e1100 */
[----:B------:R-:W-:Y:S02]  /*06a0*/  PRMT R15, R16, 0x7610, R15 ;  /* 0x00007610100f7816 */ /* 0x000fe4000000000f */
[----:B------:R-:W-:Y:S01]  /*06b0*/  ISETP.GE.AND P1, PT, R17, R20, PT ;  /* 0x000000141100720c */ /* 0x000fe20003f26270 */
[----:B------:R-:W-:-:S03]  /*06c0*/  VIADD R17, R25, 0x1e0 ;  /* 0x000001e019117836 */ /* 0x000fc60000000000 */
[----:B------:R1:W5:Y:S01]  /*06d0*/  @!P2 LDG.E.U8 R15, desc[UR8][R4.64+0x100] ;  /* 0x00010008040fa981 */ /* 0x000362000c1e1100 */
[----:B------:R-:W-:Y:S01]  /*06e0*/  IMAD.MOV.U32 R18, RZ, RZ, 0xff ;  /* 0x000000ffff127424 */ /* 0x000fe200078e00ff */
[-C--:B------:R-:W-:Y:S01]  /*06f0*/  ISETP.GE.AND P2, PT, R17, R20.reuse, PT ;  /* 0x000000141100720c */ /* 0x080fe20003f46270 */
[----:B------:R-:W-:Y:S01]  /*0700*/  IMAD.MOV.U32 R22, RZ, RZ, 0xff ;  /* 0x000000ffff167424 */ /* 0x000fe200078e00ff */
[----:B------:R-:W-:Y:S01]  /*0710*/  PRMT R17, R16, 0x7610, R17 ;  /* 0x0000761010117816 */ /* 0x000fe20000000011 */
[----:B------:R-:W-:Y:S01]  /*0720*/  VIADD R21, R25, 0x200 ;  /* 0x0000020019157836 */ /* 0x000fe20000000000 */
[----:B------:R-:W-:Y:S02]  /*0730*/  PRMT R16, R18, 0x7610, R16 ;  /* 0x0000761012107816 */ /* 0x000fe40000000010 */
[----:B------:R-:W-:Y:S02]  /*0740*/  PRMT R18, R22, 0x7610, R18 ;  /* 0x0000761016127816 */ /* 0x000fe40000000012 */
        /* <DEDUP_REMOVED lines=9> */
[----:B------:R-:W-:Y:S01]  /*07e0*/  IMAD.MOV.U32 R21, RZ, RZ, 0xff ;  /* 0x000000ffff157424 */ /* 0x000fe200078e00ff */
[----:B------:R1:W5:Y:S01]  /*07f0*/  @!P1 LDG.E.U8 R22, desc[UR8][R4.64+0x1c0] ;  /* 0x0001c00804169981 */ /* 0x000362000c1e1100 */
[----:B------:R-:W-:-:S02]  /*0800*/  IMAD.MOV.U32 R23, RZ, RZ, 0xff ;  /* 0x000000ffff177424 */ /* 0x000fc400078e00ff */
[----:B------:R-:W-:Y:S01]  /*0810*/  IMAD.MOV.U32 R24, RZ, RZ, 0xff ;  /* 0x000000ffff187424 */ /* 0x000fe200078e00ff */
[----:B------:R1:W5:Y:S01]  /*0820*/  @!P6 LDG.E.U8 R20, desc[UR8][R4.64+0x180] ;  /* 0x000180080414e981 */ /* 0x000362000c1e1100 */
[----:B------:R-:W-:Y:S02]  /*0830*/  IMAD.MOV.U32 R25, RZ, RZ, 0xff ;  /* 0x000000ffff197424 */ /* 0x000fe400078e00ff */
[----:B------:R-:W-:Y:S01]  /*0840*/  IMAD.MOV.U32 R26, RZ, RZ, 0xff ;  /* 0x000000ffff1a7424 */ /* 0x000fe200078e00ff */
[----:B------:R1:W5:Y:S04]  /*0850*/  @!P0 LDG.E.U8 R21, desc[UR8][R4.64+0x1a0] ;  /* 0x0001a00804158981 */ /* 0x000368000c1e1100 */
[----:B------:R1:W5:Y:S04]  /*0860*/  @!P2 LDG.E.U8 R23, desc[UR8][R4.64+0x1e0] ;  /* 0x0001e0080417a981 */ /* 0x000368000c1e1100 */
[----:B------:R1:W5:Y:S04]  /*0870*/  @!P3 LDG.E.U8 R24, desc[UR8][R4.64+0x200] ;  /* 0x000200080418b981 */ /* 0x000368000c1e1100 */
[----:B------:R1:W5:Y:S04]  /*0880*/  @!P4 LDG.E.U8 R25, desc[UR8][R4.64+0x220] ;  /* 0x000220080419c981 */ /* 0x000368000c1e1100 */
[----:B------:R1:W5:Y:S02]  /*0890*/  @!P5 LDG.E.U8 R26, desc[UR8][R4.64+0x240] ;  /* 0x00024008041ad981 */ /* 0x000364000c1e1100 */
.L_x_3:
[----:B01----:R-:W-:Y:S01]  /*08a0*/  VIMNMX R4, PT, PT, R19, 0xe0, !PT ;  /* 0x000000e013047848 */ /* 0x003fe20007fe0100 */
[----:B------:R-:W-:Y:S01]  /*08b0*/  BSSY.RECONVERGENT B0, `(.L_x_4) ;  /* 0x0000023000007945 */ /* 0x000fe20003800200 */
[----:B------:R-:W-:Y:S02]  /*08c0*/  IMAD.SHL.U32 R6, R6, 0x400, RZ ;  /* 0x0000040006067824 */ /* 0x000fe400078e00ff */
[--C-:B------:R-:W-:Y:S01]  /*08d0*/  IADD3 R4, PT, PT, R4, 0x1f, -R19.reuse ;  /* 0x0000001f04047810 */ /* 0x100fe20007ffe813 */
[----:B------:R-:W-:-:S03]  /*08e0*/  IMAD.MOV.U32 R27, RZ, RZ, R19 ;  /* 0x000000ffff1b7224 */ /* 0x000fc600078e0013 */
[C---:B------:R-:W-:Y:S02]  /*08f0*/  ISETP.GE.U32.AND P0, PT, R4.reuse, 0x1e0, PT ;  /* 0x000001e00400780c */ /* 0x040fe40003f06070 */
[----:B------:R-:W-:-:S04]  /*0900*/  LEA.HI R5, R4, 0x1, RZ, 0x1b ;  /* 0x0000000104057811 */ /* 0x000fc800078fd8ff */
[----:B------:R-:W-:-:S04]  /*0910*/  LOP3.LUT R28, R5, 0xf, RZ, 0xc0, !PT ;  /* 0x0000000f051c7812 */ /* 0x000fc800078ec0ff */
[----:B------:R-:W-:-:S03]  /*0920*/  ISETP.NE.AND P1, PT, R28, RZ, PT ;  /* 0x000000ff1c00720c */ /* 0x000fc60003f25270 */
[----:B------:R-:W-:Y:S10]  /*0930*/  @!P0 BRA `(.L_x_5) ;  /* 0x0000000000688947 */ /* 0x000ff40003800000 */
[----:B------:R-:W-:Y:S01]  /*0940*/  IMAD R29, R19, 0x4, R6 ;  /* 0x00000004131d7824 */ /* 0x000fe200078e0206 */
[----:B------:R-:W-:Y:S01]  /*0950*/  LOP3.LUT R4, R5, 0xffffff0, RZ, 0xc0, !PT ;  /* 0x0ffffff005047812 */ /* 0x000fe200078ec0ff */
[----:B------:R-:W-:-:S03]  /*0960*/  IMAD.MOV.U32 R27, RZ, RZ, R19 ;  /* 0x000000ffff1b7224 */ /* 0x000fc600078e0013 */
[----:B------:R-:W-:Y:S01]  /*0970*/  IADD3 R29, PT, PT, R29, 0x400, R0 ;  /* 0x000004001d1d7810 */ /* 0x000fe20007ffe000 */
[----:B------:R-:W-:-:S07]  /*0980*/  IMAD.MOV R4, RZ, RZ, -R4 ;  /* 0x000000ffff047224 */ /* 0x000fce00078e0a04 */
.L_x_6:
[----:B------:R-:W-:Y:S01]  /*0990*/  VIADD R4, R4, 0x10 ;  /* 0x0000001004047836 */ /* 0x000fe20000000000 */
[----:B------:R-:W-:Y:S01]  /*09a0*/  STS [R29+-0x400], RZ ;  /* 0xfffc00ff1d007388 */ /* 0x000fe20000000800 */
[----:B------:R-:W-:-:S03]  /*09b0*/  VIADD R27, R27, 0x200 ;  /* 0x000002001b1b7836 */ /* 0x000fc60000000000 */
[----:B------:R-:W-:Y:S01]  /*09c0*/  ISETP.NE.AND P0, PT, R4, RZ, PT ;  /* 0x000000ff0400720c */ /* 0x000fe20003f05270 */
[----:B------:R-:W-:Y:S04]  /*09d0*/  STS [R29+-0x380], RZ ;  /* 0xfffc80ff1d007388 */ /* 0x000fe80000000800 */
[----:B------:R-:W-:Y:S04]  /*09e0*/  STS [R29+-0x300], RZ ;  /* 0xfffd00ff1d007388 */ /* 0x000fe80000000800 */
[----:B------:R-:W-:Y:S04]  /*09f0*/  STS [R29+-0x280], RZ ;  /* 0xfffd80ff1d007388 */ /* 0x000fe80000000800 */
[----:B------:R-:W-:Y:S04]  /*0a00*/  STS [R29+-0x200], RZ ;  /* 0xfffe00ff1d007388 */ /* 0x000fe80000000800 */
[----:B------:R-:W-:Y:S04]  /*0a10*/  STS [R29+-0x180], RZ ;  /* 0xfffe80ff1d007388 */ /* 0x000fe80000000800 */
[----:B------:R-:W-:Y:S04]  /*0a20*/  STS [R29+-0x100], RZ ;  /* 0xffff00ff1d007388 */ /* 0x000fe80000000800 */
[----:B------:R-:W-:Y:S04]  /*0a30*/  STS [R29+-0x80], RZ ;  /* 0xffff80ff1d007388 */ /* 0x000fe80000000800 */
[----:B------:R-:W-:Y:S04]  /*0a40*/  STS [R29], RZ ;  /* 0x000000ff1d007388 */ /* 0x000fe80000000800 */
[----:B------:R-:W-:Y:S04]  /*0a50*/  STS [R29+0x80], RZ ;  /* 0x000080ff1d007388 */ /* 0x000fe80000000800 */
[----:B------:R-:W-:Y:S04]  /*0a60*/  STS [R29+0x100], RZ ;  /* 0x000100ff1d007388 */ /* 0x000fe80000000800 */
[----:B------:R-:W-:Y:S04]  /*0a70*/  STS [R29+0x180], RZ ;  /* 0x000180ff1d007388 */ /* 0x000fe80000000800 */
[----:B------:R-:W-:Y:S04]  /*0a80*/  STS [R29+0x200], RZ ;  /* 0x000200ff1d007388 */ /* 0x000fe80000000800 */
[----:B------:R-:W-:Y:S04]  /*0a90*/  STS [R29+0x280], RZ ;  /* 0x000280ff1d007388 */ /* 0x000fe80000000800 */
[----:B------:R-:W-:Y:S04]  /*0aa0*/  STS [R29+0x300], RZ ;  /* 0x000300ff1d007388 */ /* 0x000fe80000000800 */
[----:B------:R0:W-:Y:S02]  /*0ab0*/  STS [R29+0x380], RZ ;  /* 0x000380ff1d007388 */ /* 0x0001e40000000800 */
[----:B0-----:R-:W-:Y:S01]  /*0ac0*/  VIADD R29, R29, 0x800 ;  /* 0x000008001d1d7836 */ /* 0x001fe20000000000 */
[----:B------:R-:W-:Y:S06]  /*0ad0*/  @P0 BRA `(.L_x_6) ;  /* 0xfffffffc00ac0947 */ /* 0x000fec000383ffff */
.L_x_5:
[----:B------:R-:W-:Y:S05]  /*0ae0*/  BSYNC.RECONVERGENT B0 ;  /* 0x0000000000007941 */ /* 0x000fea0003800200 */
.L_x_4:
[----:B------:R-:W-:Y:S01]  /*0af0*/  BSSY.RECONVERGENT B0, `(.L_x_7) ;  /* 0x0000026000007945 */ /* 0x000fe20003800200 */
[----:B------:R-:W-:-:S03]  /*0b00*/  IMAD.IADD R4, R0, 0x1, R6 ;  /* 0x0000000100047824 */ /* 0x000fc600078e0206 */
[----:B------:R-:W-:Y:S05]  /*0b10*/  @!P1 BRA `(.L_x_8) ;  /* 0x00000000008c9947 */ /* 0x000fea0003800000 */
[----:B------:R-:W-:Y:S01]  /*0b20*/  ISETP.GE.U32.AND P0, PT, R28, 0x8, PT ;  /* 0x000000081c00780c */ /* 0x000fe20003f06070 */
[----:B------:R-:W-:Y:S01]  /*0b30*/  BSSY.RECONVERGENT B1, `(.L_x_9) ;  /* 0x000000e000017945 */ /* 0x000fe20003800200 */
[----:B------:R-:W-:-:S04]  /*0b40*/  LOP3.LUT R29, R5, 0x7, RZ, 0xc0, !PT ;  /* 0x00000007051d7812 */ /* 0x000fc800078ec0ff */
[----:B------:R-:W-:-:S07]  /*0b50*/  ISETP.NE.AND P1, PT, R29, RZ, PT ;  /* 0x000000ff1d00720c */ /* 0x000fce0003f25270 */
[----:B------:R-:W-:Y:S06]  /*0b60*/  @!P0 BRA `(.L_x_10) ;  /* 0x0000000000288947 */ /* 0x000fec0003800000 */
[C---:B------:R-:W-:Y:S02]  /*0b70*/  IMAD R28, R27.reuse, 0x4, R4 ;  /* 0x000000041b1c7824 */ /* 0x040fe400078e0204 */
[----:B------:R-:W-:-:S03]  /*0b80*/  VIADD R27, R27, 0x100 ;  /* 0x000001001b1b7836 */ /* 0x000fc60000000000 */
[----:B------:R0:W-:Y:S04]  /*0b90*/  STS [R28], RZ ;  /* 0x000000ff1c007388 */ /* 0x0001e80000000800 */
[----:B------:R0:W-:Y:S04]  /*0ba0*/  STS [R28+0x80], RZ ;  /* 0x000080ff1c007388 */ /* 0x0001e80000000800 */
[----:B------:R0:W-:Y:S04]  /*0bb0*/  STS [R28+0x100], RZ ;  /* 0x000100ff1c007388 */ /* 0x0001e80000000800 */
[----:B------:R0:W-:Y:S04]  /*0bc0*/  STS [R28+0x180], RZ ;  /* 0x000180ff1c007388 */ /* 0x0001e80000000800 */
[----:B------:R0:W-:Y:S04]  /*0bd0*/  STS [R28+0x200], RZ ;  /* 0x000200ff1c007388 */ /* 0x0001e80000000800 */
[----:B------:R0:W-:Y:S04]  /*0be0*/  STS [R28+0x280], RZ ;  /* 0x000280ff1c007388 */ /* 0x0001e80000000800 */
[----:B------:R0:W-:Y:S04]  /*0bf0*/  STS [R28+0x300], RZ ;  /* 0x000300ff1c007388 */ /* 0x0001e80000000800 */
[----:B------:R0:W-:Y:S02]  /*0c00*/  STS [R28+0x380], RZ ;  /* 0x000380ff1c007388 */ /* 0x0001e40000000800 */
.L_x_10:
[----:B------:R-:W-:Y:S05]  /*0c10*/  BSYNC.RECONVERGENT B1 ;  /* 0x0000000000017941 */ /* 0x000fea0003800200 */
.L_x_9:
[----:B------:R-:W-:Y:S05]  /*0c20*/  @!P1 BRA `(.L_x_8) ;  /* 0x0000000000489947 */ /* 0x000fea0003800000 */
[----:B------:R-:W-:Y:S02]  /*0c30*/  ISETP.GE.U32.AND P0, PT, R29, 0x4, PT ;  /* 0x000000041d00780c */ /* 0x000fe40003f06070 */
[----:B------:R-:W-:-:S04]  /*0c40*/  LOP3.LUT R5, R5, 0x3, RZ, 0xc0, !PT ;  /* 0x0000000305057812 */ /* 0x000fc800078ec0ff */
[----:B------:R-:W-:-:S07]  /*0c50*/  ISETP.NE.AND P1, PT, R5, RZ, PT ;  /* 0x000000ff0500720c */ /* 0x000fce0003f25270 */
[C---:B------:R-:W-:Y:S02]  /*0c60*/  @P0 IMAD R4, R27.reuse, 0x4, R4 ;  /* 0x000000041b040824 */ /* 0x040fe400078e0204 */
[----:B------:R-:W-:-:S03]  /*0c70*/  @P0 VIADD R27, R27, 0x80 ;  /* 0x000000801b1b0836 */ /* 0x000fc60000000000 */
[----:B------:R1:W-:Y:S04]  /*0c80*/  @P0 STS [R4], RZ ;  /* 0x000000ff04000388 */ /* 0x0003e80000000800 */
[----:B------:R1:W-:Y:S04]  /*0c90*/  @P0 STS [R4+0x80], RZ ;  /* 0x000080ff04000388 */ /* 0x0003e80000000800 */
[----:B------:R1:W-:Y:S04]  /*0ca0*/  @P0 STS [R4+0x100], RZ ;  /* 0x000100ff04000388 */ /* 0x0003e80000000800 */
[----:B------:R1:W-:Y:S01]  /*0cb0*/  @P0 STS [R4+0x180], RZ ;  /* 0x000180ff04000388 */ /* 0x0003e20000000800 */
[----:B------:R-:W-:Y:S05]  /*0cc0*/  @!P1 BRA `(.L_x_8) ;  /* 0x0000000000209947 */ /* 0x000fea0003800000 */
[----:B------:R-:W-:Y:S02]  /*0cd0*/  IMAD R27, R27, 0x4, R6 ;  /* 0x000000041b1b7824 */ /* 0x000fe400078e0206 */
[----:B------:R-:W-:Y:S02]  /*0ce0*/  IMAD.MOV R5, RZ, RZ, -R5 ;  /* 0x000000ffff057224 */ /* 0x000fe400078e0a05 */
[----:B------:R-:W-:-:S07]  /*0cf0*/  IMAD.IADD R27, R0, 0x1, R27 ;  /* 0x00000001001b7824 */ /* 0x000fce00078e021b */
.L_x_11:
[----:B------:R-:W-:Y:S01]  /*0d00*/  VIADD R5, R5, 0x1 ;  /* 0x0000000105057836 */ /* 0x000fe20000000000 */
[----:B------:R2:W-:Y:S04]  /*0d10*/  STS [R27], RZ ;  /* 0x000000ff1b007388 */ /* 0x0005e80000000800 */
[----:B------:R-:W-:Y:S01]  /*0d20*/  ISETP.NE.AND P0, PT, R5, RZ, PT ;  /* 0x000000ff0500720c */ /* 0x000fe20003f05270 */
[----:B--2---:R-:W-:-:S12]  /*0d30*/  VIADD R27, R27, 0x80 ;  /* 0x000000801b1b7836 */ /* 0x004fd80000000000 */
[----:B------:R-:W-:Y:S05]  /*0d40*/  @P0 BRA `(.L_x_11) ;  /* 0xfffffffc00ec0947 */ /* 0x000fea000383ffff */
.L_x_8:
[----:B------:R-:W-:Y:S05]  /*0d50*/  BSYNC.RECONVERGENT B0 ;  /* 0x0000000000007941 */ /* 0x000fea0003800200 */
.L_x_7:
[----:B------:R-:W2:Y:S01]  /*0d60*/  LDCU UR4, c[0x0][0x3c4] ;  /* 0x00007880ff0477ac */ /* 0x000ea20008000800 */
[----:B------:R-:W-:Y:S01]  /*0d70*/  IMAD.SHL.U32 R5, R3, 0x20, RZ ;  /* 0x0000002003057824 */ /* 0x000fe200078e00ff */
[----:B-1---5:R-:W-:Y:S01]  /*0d80*/  LOP3.LUT R4, R8, 0xff, RZ, 0xc0, !PT ;  /* 0x000000ff08047812 */ /* 0x022fe200078ec0ff */
[----:B------:R-:W-:Y:S01]  /*0d90*/  BSSY.RECONVERGENT B0, `(.L_x_12) ;  /* 0x000009c000007945 */ /* 0x000fe20003800200 */
[----:B------:R-:W1:Y:S01]  /*0da0*/  LDCU UR5, c[0x0][0x3c8] ;  /* 0x00007900ff0577ac */ /* 0x000e620008000800 */
[----:B------:R-:W-:Y:S02]  /*0db0*/  LOP3.LUT R6, R9, 0xff, RZ, 0xc0, !PT ;  /* 0x000000ff09067812 */ /* 0x000fe400078ec0ff */
[----:B------:R-:W-:Y:S01]  /*0dc0*/  LOP3.LUT R5, R5, 0x7c00, RZ, 0xc0, !PT ;  /* 0x00007c0005057812 */ /* 0x000fe200078ec0ff */
[----:B------:R-:W-:Y:S01]  /*0dd0*/  UMOV UR6, 0xffffffff ;  /* 0xffffffff00067882 */ /* 0x000fe20000000000 */
[----:B------:R-:W-:Y:S02]  /*0de0*/  LOP3.LUT R29, R10, 0xff, RZ, 0xc0, !PT ;  /* 0x000000ff0a1d7812 */ /* 0x000fe400078ec0ff */
[----:B------:R-:W-:Y:S01]  /*0df0*/  LOP3.LUT R30, R11, 0xff, RZ, 0xc0, !PT ;  /* 0x000000ff0b1e7812 */ /* 0x000fe200078ec0ff */
[----:B------:R-:W-:Y:S01]  /*0e00*/  IMAD.IADD R27, R0, 0x1, R5 ;  /* 0x00000001001b7824 */ /* 0x000fe200078e0205 */
[----:B------:R-:W-:-:S02]  /*0e10*/  LOP3.LUT R5, R7, 0xff, RZ, 0xc0, !PT ;  /* 0x000000ff07057812 */ /* 0x000fc400078ec0ff */
[----:B------:R-:W-:Y:S02]  /*0e20*/  LOP3.LUT R31, R12, 0xff, RZ, 0xc0, !PT ;  /* 0x000000ff0c1f7812 */ /* 0x000fe400078ec0ff */
[----:B------:R-:W-:Y:S01]  /*0e30*/  LOP3.LUT R33, R14, 0xff, RZ, 0xc0, !PT ;  /* 0x000000ff0e217812 */ /* 0x000fe200078ec0ff */
[----:B--2---:R-:W-:Y:S01]  /*0e40*/  ULOP3.LUT UR4, UR4, 0xff, URZ, 0xc0, !UPT ;  /* 0x000000ff04047892 */ /* 0x004fe2000f8ec0ff */
[----:B------:R-:W-:Y:S02]  /*0e50*/  LOP3.LUT R35, R13, 0xff, RZ, 0xc0, !PT ;  /* 0x000000ff0d237812 */ /* 0x000fe400078ec0ff */
[----:B------:R-:W-:Y:S01]  /*0e60*/  LOP3.LUT R37, R15, 0xff, RZ, 0xc0, !PT ;  /* 0x000000ff0f257812 */ /* 0x000fe200078ec0ff */
[----:B-1----:R-:W-:Y:S01]  /*0e70*/  USHF.L.U32 UR5, UR6, UR5, URZ ;  /* 0x0000000506057299 */ /* 0x002fe200080006ff */
[----:B------:R-:W-:Y:S02]  /*0e80*/  LOP3.LUT R39, R17, 0xff, RZ, 0xc0, !PT ;  /* 0x000000ff11277812 */ /* 0x000fe400078ec0ff */
[----:B------:R-:W-:-:S02]  /*0e90*/  SHF.R.U32.HI R4, RZ, UR4, R4 ;  /* 0x00000004ff047c19 */ /* 0x000fc40008011604 */
[----:B------:R-:W-:Y:S02]  /*0ea0*/  SHF.R.U32.HI R5, RZ, UR4, R5 ;  /* 0x00000004ff057c19 */ /* 0x000fe40008011605 */
[----:B0-----:R-:W-:Y:S02]  /*0eb0*/  LOP3.LUT R28, R4, UR5, RZ, 0x30, !PT ;  /* 0x00000005041c7c12 */ /* 0x001fe4000f8e30ff */
[----:B------:R-:W-:Y:S02]  /*0ec0*/  SHF.R.U32.HI R6, RZ, UR4, R6 ;  /* 0x00000004ff067c19 */ /* 0x000fe40008011606 */
[----:B------:R-:W-:Y:S01]  /*0ed0*/  SHF.R.U32.HI R29, RZ, UR4, R29 ;  /* 0x00000004ff1d7c19 */ /* 0x000fe2000801161d */
[----:B------:R-:W-:Y:S01]  /*0ee0*/  IMAD R4, R28, 0x4, R27 ;  /* 0x000000041c047824 */ /* 0x000fe200078e021b */
[----:B------:R-:W-:Y:S01]  /*0ef0*/  SHF.R.U32.HI R30, RZ, UR4, R30 ;  /* 0x00000004ff1e7c19 */ /* 0x000fe2000801161e */
[----:B------:R-:W-:Y:S01]  /*0f00*/  NOP ;  /* 0x0000000000007918 */ /* 0x000fe20000000000 */
[----:B------:R-:W-:-:S02]  /*0f10*/  LOP3.LUT R36, R5, UR5, RZ, 0x30, !PT ;  /* 0x0000000505247c12 */ /* 0x000fc4000f8e30ff */
[----:B------:R0:W-:Y:S01]  /*0f20*/  ATOMS.POPC.INC.32 RZ, [R4+URZ] ;  /* 0x0000000004ff7f8c */ /* 0x0001e2000d8000ff */
[----:B------:R-:W-:Y:S02]  /*0f30*/  SHF.R.U32.HI R31, RZ, UR4, R31 ;  /* 0x00000004ff1f7c19 */ /* 0x000fe4000801161f */
[----:B------:R-:W-:Y:S02]  /*0f40*/  LOP3.LUT R38, R6, UR5, RZ, 0x30, !PT ;  /* 0x0000000506267c12 */ /* 0x000fe4000f8e30ff */
[----:B------:R-:W-:Y:S02]  /*0f50*/  LOP3.LUT R34, R29, UR5, RZ, 0x30, !PT ;  /* 0x000000051d227c12 */ /* 0x000fe4000f8e30ff */
[----:B------:R-:W-:Y:S01]  /*0f60*/  LOP3.LUT R32, R30, UR5, RZ, 0x30, !PT ;  /* 0x000000051e207c12 */ /* 0x000fe2000f8e30ff */
[--C-:B0-----:R-:W-:Y:S01]  /*0f70*/  IMAD R4, R36, 0x4, R27.reuse ;  /* 0x0000000424047824 */ /* 0x101fe200078e021b */
[----:B------:R-:W-:Y:S01]  /*0f80*/  LOP3.LUT R30, R31, UR5, RZ, 0x30, !PT ;  /* 0x000000051f1e7c12 */ /* 0x000fe2000f8e30ff */
[--C-:B------:R-:W-:Y:S01]  /*0f90*/  IMAD R5, R38, 0x4, R27.reuse ;  /* 0x0000000426057824 */ /* 0x100fe200078e021b */
[----:B------:R-:W-:Y:S01]  /*0fa0*/  ISETP.GT.U32.AND P1, PT, R3, 0xff, PT ;  /* 0x000000ff0300780c */ /* 0x000fe20003f24070 */
[--C-:B------:R-:W-:Y:S01]  /*0fb0*/  IMAD R6, R34, 0x4, R27.reuse ;  /* 0x0000000422067824 */ /* 0x100fe200078e021b */
[----:B------:R-:W-:Y:S01]  /*0fc0*/  LOP3.LUT R40, R16, 0xff, RZ, 0xc0, !PT ;  /* 0x000000ff10287812 */ /* 0x000fe200078ec0ff */
[----:B------:R-:W-:Y:S01]  /*0fd0*/  IMAD R29, R32, 0x4, R27 ;  /* 0x00000004201d7824 */ /* 0x000fe200078e021b */
[----:B------:R-:W-:Y:S01]  /*0fe0*/  SHF.R.U32.HI R33, RZ, UR4, R33 ;  /* 0x00000004ff217c19 */ /* 0x000fe20008011621 */
[----:B------:R0:W-:Y:S01]  /*0ff0*/  ATOMS.POPC.INC.32 RZ, [R4+URZ] ;  /* 0x0000000004ff7f8c */ /* 0x0001e2000d8000ff */
[----:B------:R-:W-:Y:S01]  /*1000*/  IMAD R31, R30, 0x4, R27 ;  /* 0x000000041e1f7824 */ /* 0x000fe200078e021b */
[----:B------:R-:W-:-:S02]  /*1010*/  LOP3.LUT R41, R18, 0xff, RZ, 0xc0, !PT ;  /* 0x000000ff12297812 */ /* 0x000fc400078ec0ff */
[----:B------:R-:W-:Y:S01]  /*1020*/  SHF.R.U32.HI R35, RZ, UR4, R35 ;  /* 0x00000004ff237c19 */ /* 0x000fe20008011623 */
[----:B------:R-:W-:Y:S01]  /*1030*/  ATOMS.POPC.INC.32 RZ, [R5+URZ] ;  /* 0x0000000005ff7f8c */ /* 0x000fe2000d8000ff */
[----:B------:R-:W-:Y:S02]  /*1040*/  LOP3.LUT R42, R20, 0xff, RZ, 0xc0, !PT ;  /* 0x000000ff142a7812 */ /* 0x000fe400078ec0ff */
[----:B------:R-:W-:Y:S01]  /*1050*/  SHF.R.U32.HI R37, RZ, UR4, R37 ;  /* 0x00000004ff257c19 */ /* 0x000fe20008011625 */
[----:B------:R1:W-:Y:S01]  /*1060*/  ATOMS.POPC.INC.32 RZ, [R6+URZ] ;  /* 0x0000000006ff7f8c */ /* 0x0003e2000d8000ff */
[----:B------:R-:W-:Y:S02]  /*1070*/  LOP3.LUT R43, R21, 0xff, RZ, 0xc0, !PT ;  /* 0x000000ff152b7812 */ /* 0x000fe400078ec0ff */
[----:B------:R-:W-:Y:S01]  /*1080*/  SHF.R.U32.HI R39, RZ, UR4, R39 ;  /* 0x00000004ff277c19 */ /* 0x000fe20008011627 */
[----:B------:R2:W-:Y:S01]  /*1090*/  ATOMS.POPC.INC.32 RZ, [R29+URZ] ;  /* 0x000000001dff7f8c */ /* 0x0005e2000d8000ff */
[----:B0-----:R-:W-:-:S02]  /*10a0*/  P2R R4, PR, RZ, 0x2 ;  /* 0x00000002ff047803 */ /* 0x001fc40000000000 */
[----:B------:R-:W-:Y:S01]  /*10b0*/  LOP3.LUT R44, R22, 0xff, RZ, 0xc0, !PT ;  /* 0x000000ff162c7812 */ /* 0x000fe200078ec0ff */
[----:B------:R0:W-:Y:S01]  /*10c0*/  ATOMS.POPC.INC.32 RZ, [R31+URZ] ;  /* 0x000000001fff7f8c */ /* 0x0001e2000d8000ff */
[----:B------:R-:W-:Y:S01]  /*10d0*/  LOP3.LUT R45, R24, 0xff, RZ, 0xc0, !PT ;  /* 0x000000ff182d7812 */ /* 0x000fe200078ec0ff */
[----:B-1----:R-:W-:Y:S01]  /*10e0*/  IMAD.MOV.U32 R6, RZ, RZ, RZ ;  /* 0x000000ffff067224 */ /* 0x002fe200078e00ff */
[----:B------:R-:W-:Y:S01]  /*10f0*/  SHF.R.U32.HI R40, RZ, UR4, R40 ;  /* 0x00000004ff287c19 */ /* 0x000fe20008011628 */
[----:B------:R-:W1:Y:S01]  /*1100*/  LDC.64 R4, c[0x0][0x380] ;  /* 0x0000e000ff047b82 */ /* 0x000e620000000a00 */
[----:B------:R-:W-:Y:S02]  /*1110*/  LOP3.LUT R64, R33, UR5, RZ, 0x30, !PT ;  /* 0x0000000521407c12 */ /* 0x000fe4000f8e30ff */
[----:B--2---:R-:W-:Y:S02]  /*1120*/  LOP3.LUT R29, R23, 0xff, RZ, 0xc0, !PT ;  /* 0x000000ff171d7812 */ /* 0x004fe400078ec0ff */
[----:B------:R-:W-:Y:S01]  /*1130*/  SHF.R.U32.HI R41, RZ, UR4, R41 ;  /* 0x00000004ff297c19 */ /* 0x000fe20008011629 */
[----:B------:R-:W-:Y:S01]  /*1140*/  IMAD R53, R64, 0x4, R27 ;  /* 0x0000000440357824 */ /* 0x000fe200078e021b */
[----:B------:R-:W-:-:S02]  /*1150*/  LOP3.LUT R62, R35, UR5, RZ, 0x30, !PT ;  /* 0x00000005233e7c12 */ /* 0x000fc4000f8e30ff */
[----:B------:R-:W-:Y:S02]  /*1160*/  SHF.R.U32.HI R42, RZ, UR4, R42 ;  /* 0x00000004ff2a7c19 */ /* 0x000fe4000801162a */
[----:B------:R-:W-:Y:S01]  /*1170*/  LOP3.LUT R60, R37, UR5, RZ, 0x30, !PT ;  /* 0x00000005253c7c12 */ /* 0x000fe2000f8e30ff */
[--C-:B------:R-:W-:Y:S01]  /*1180*/  IMAD R51, R62, 0x4, R27.reuse ;  /* 0x000000043e337824 */ /* 0x100fe200078e021b */
[----:B0-----:R-:W-:Y:S01]  /*1190*/  LOP3.LUT R31, R25, 0xff, RZ, 0xc0, !PT ;  /* 0x000000ff191f7812 */ /* 0x001fe200078ec0ff */
[----:B------:R0:W-:Y:S01]  /*11a0*/  ATOMS.POPC.INC.32 RZ, [R53+URZ] ;  /* 0x0000000035ff7f8c */ /* 0x0001e2000d8000ff */
[----:B------:R-:W-:Y:S01]  /*11b0*/  LOP3.LUT R46, R26, 0xff, RZ, 0xc0, !PT ;  /* 0x000000ff1a2e7812 */ /* 0x000fe200078ec0ff */
[----:B------:R-:W-:Y:S01]  /*11c0*/  IMAD R49, R60, 0x4, R27 ;  /* 0x000000043c317824 */ /* 0x000fe200078e021b */
[----:B------:R-:W-:Y:S01]  /*11d0*/  SHF.R.U32.HI R43, RZ, UR4, R43 ;  /* 0x00000004ff2b7c19 */ /* 0x000fe2000801162b */
[----:B------:R0:W-:Y:S01]  /*11e0*/  ATOMS.POPC.INC.32 RZ, [R51+URZ] ;  /* 0x0000000033ff7f8c */ /* 0x0001e2000d8000ff */
[----:B------:R-:W-:-:S02]  /*11f0*/  LOP3.LUT R58, R39, UR5, RZ, 0x30, !PT ;  /* 0x00000005273a7c12 */ /* 0x000fc4000f8e30ff */
[----:B------:R-:W-:Y:S01]  /*1200*/  SHF.R.U32.HI R44, RZ, UR4, R44 ;  /* 0x00000004ff2c7c19 */ /* 0x000fe2000801162c */
[----:B------:R0:W-:Y:S01]  /*1210*/  ATOMS.POPC.INC.32 RZ, [R49+URZ] ;  /* 0x0000000031ff7f8c */ /* 0x0001e2000d8000ff */
[----:B------:R-:W-:Y:S01]  /*1220*/  SHF.R.U32.HI R45, RZ, UR4, R45 ;  /* 0x00000004ff2d7c19 */ /* 0x000fe2000801162d */
[----:B------:R-:W-:Y:S01]  /*1230*/  IMAD R47, R58, 0x4, R27 ;  /* 0x000000043a2f7824 */ /* 0x000fe200078e021b */
[----:B------:R-:W-:Y:S02]  /*1240*/  LOP3.LUT R56, R40, UR5, RZ, 0x30, !PT ;  /* 0x0000000528387c12 */ /* 0x000fe4000f8e30ff */
[----:B------:R-:W-:Y:S02]  /*1250*/  SHF.R.U32.HI R29, RZ, UR4, R29 ;  /* 0x00000004ff1d7c19 */ /* 0x000fe4000801161d */
[----:B------:R-:W-:Y:S01]  /*1260*/  LOP3.LUT R54, R41, UR5, RZ, 0x30, !PT ;  /* 0x0000000529367c12 */ /* 0x000fe2000f8e30ff */
[----:B------:R0:W-:Y:S01]  /*1270*/  ATOMS.POPC.INC.32 RZ, [R47+URZ] ;  /* 0x000000002fff7f8c */ /* 0x0001e2000d8000ff */
[----:B------:R-:W-:-:S02]  /*1280*/  LOP3.LUT R52, R42, UR5, RZ, 0x30, !PT ;  /* 0x000000052a347c12 */ /* 0x000fc4000f8e30ff */
[----:B------:R-:W-:Y:S02]  /*1290*/  SHF.R.U32.HI R31, RZ, UR4, R31 ;  /* 0x00000004ff1f7c19 */ /* 0x000fe4000801161f */
[----:B------:R-:W-:Y:S01]  /*12a0*/  SHF.R.U32.HI R48, RZ, UR4, R46 ;  /* 0x00000004ff307c19 */ /* 0x000fe2000801162e */
[--C-:B------:R-:W-:Y:S01]  /*12b0*/  IMAD R41, R52, 0x4, R27.reuse ;  /* 0x0000000434297824 */ /* 0x100fe200078e021b */
[----:B------:R-:W-:Y:S01]  /*12c0*/  LOP3.LUT R50, R43, UR5, RZ, 0x30, !PT ;  /* 0x000000052b327c12 */ /* 0x000fe2000f8e30ff */
[--C-:B------:R-:W-:Y:S01]  /*12d0*/  IMAD R43, R54, 0x4, R27.reuse ;  /* 0x00000004362b7824 */ /* 0x100fe200078e021b */
[----:B------:R-:W-:Y:S02]  /*12e0*/  LOP3.LUT R46, R44, UR5, RZ, 0x30, !PT ;  /* 0x000000052c2e7c12 */ /* 0x000fe4000f8e30ff */
[----:B------:R-:W-:Y:S01]  /*12f0*/  LOP3.LUT R40, R45, UR5, RZ, 0x30, !PT ;  /* 0x000000052d287c12 */ /* 0x000fe2000f8e30ff */
[--C-:B------:R-:W-:Y:S01]  /*1300*/  IMAD R45, R56, 0x4, R27.reuse ;  /* 0x00000004382d7824 */ /* 0x100fe200078e021b */
[----:B------:R-:W-:Y:S01]  /*1310*/  LOP3.LUT R42, R29, UR5, RZ, 0x30, !PT ;  /* 0x000000051d2a7c12 */ /* 0x000fe2000f8e30ff */
[--C-:B------:R-:W-:Y:S01]  /*1320*/  IMAD R39, R50, 0x4, R27.reuse ;  /* 0x0000000432277824 */ /* 0x100fe200078e021b */
[----:B------:R-:W-:Y:S01]  /*1330*/  LOP3.LUT R44, R31, UR5, RZ, 0x30, !PT ;  /* 0x000000051f2c7c12 */ /* 0x000fe2000f8e30ff */
[--C-:B------:R-:W-:Y:S01]  /*1340*/  IMAD R37, R46, 0x4, R27.reuse ;  /* 0x000000042e257824 */ /* 0x100fe200078e021b */
[----:B------:R-:W-:Y:S01]  /*1350*/  LOP3.LUT R48, R48, UR5, RZ, 0x30, !PT ;  /* 0x0000000530307c12 */ /* 0x000fe2000f8e30ff */
[--C-:B------:R-:W-:Y:S01]  /*1360*/  IMAD R29, R42, 0x4, R27.reuse ;  /* 0x000000042a1d7824 */ /* 0x100fe200078e021b */
[----:B------:R0:W-:Y:S01]  /*1370*/  ATOMS.POPC.INC.32 RZ, [R45+URZ] ;  /* 0x000000002dff7f8c */ /* 0x0001e2000d8000ff */
[----:B------:R-:W-:-:S02]  /*1380*/  IMAD R31, R40, 0x4, R27 ;  /* 0x00000004281f7824 */ /* 0x000fc400078e021b */
[--C-:B------:R-:W-:Y:S01]  /*1390*/  IMAD R33, R44, 0x4, R27.reuse ;  /* 0x000000042c217824 */ /* 0x100fe200078e021b */
[----:B------:R0:W-:Y:S01]  /*13a0*/  ATOMS.POPC.INC.32 RZ, [R43+URZ] ;  /* 0x000000002bff7f8c */ /* 0x0001e2000d8000ff */
[----:B------:R-:W-:-:S03]  /*13b0*/  IMAD R35, R48, 0x4, R27 ;  /* 0x0000000430237824 */ /* 0x000fc600078e021b */
[----:B------:R0:W-:Y:S04]  /*13c0*/  ATOMS.POPC.INC.32 RZ, [R41+URZ] ;  /* 0x0000000029ff7f8c */ /* 0x0001e8000d8000ff */
[----:B------:R0:W-:Y:S04]  /*13d0*/  ATOMS.POPC.INC.32 RZ, [R39+URZ] ;  /* 0x0000000027ff7f8c */ /* 0x0001e8000d8000ff */
[----:B------:R0:W-:Y:S04]  /*13e0*/  ATOMS.POPC.INC.32 RZ, [R37+URZ] ;  /* 0x0000000025ff7f8c */ /* 0x0001e8000d8000ff */
[----:B------:R0:W-:Y:S04]  /*13f0*/  ATOMS.POPC.INC.32 RZ, [R29+URZ] ;  /* 0x000000001dff7f8c */ /* 0x0001e8000d8000ff */
[----:B------:R0:W-:Y:S04]  /*1400*/  ATOMS.POPC.INC.32 RZ, [R31+URZ] ;  /* 0x000000001fff7f8c */ /* 0x0001e8000d8000ff */
[----:B------:R0:W-:Y:S04]  /*1410*/  ATOMS.POPC.INC.32 RZ, [R33+URZ] ;  /* 0x0000000021ff7f8c */ /* 0x0001e8000d8000ff */
[----:B------:R0:W-:Y:S01]  /*1420*/  ATOMS.POPC.INC.32 RZ, [R35+URZ] ;  /* 0x0000000023ff7f8c */ /* 0x0001e2000d8000ff */
[----:B------:R-:W-:Y:S06]  /*1430*/  BAR.SYNC.DEFER_BLOCKING 0x0 ;  /* 0x0000000000007b1d */ /* 0x000fec0000010000 */
[----:B-1----:R-:W-:Y:S05]  /*1440*/  @P1 BRA `(.L_x_13) ;  /* 0x0000000000c01947 */ /* 0x002fea0003800000 */
[----:B------:R-:W-:-:S05]  /*1450*/  IMAD R55, R3, 0x4, R0 ;  /* 0x0000000403377824 */ /* 0x000fca00078e0200 */
[----:B------:R-:W-:Y:S04]  /*1460*/  LDS R6, [R55] ;  /* 0x0000000037067984 */ /* 0x000fe80000000800 */
[----:B------:R-:W1:Y:S04]  /*1470*/  LDS R57, [R55+0x400] ;  /* 0x0004000037397984 */ /* 0x000e680000000800 */
[----:B------:R-:W2:Y:S04]  /*1480*/  LDS R59, [R55+0x800] ;  /* 0x00080000373b7984 */ /* 0x000ea80000000800 */
[----:B------:R-:W3:Y:S04]  /*1490*/  LDS R61, [R55+0xc00] ;  /* 0x000c0000373d7984 */ /* 0x000ee80000000800 */
[----:B------:R-:W4:Y:S04]  /*14a0*/  LDS R63, [R55+0x1000] ;  /* 0x00100000373f7984 */ /* 0x000f280000000800 */
[----:B------:R-:W5:Y:S04]  /*14b0*/  LDS R65, [R55+0x1400] ;  /* 0x0014000037417984 */ /* 0x000f680000000800 */
[----:B------:R-:W0:Y:S04]  /*14c0*/  LDS R67, [R55+0x1800] ;  /* 0x0018000037437984 */ /* 0x000e280000000800 */
[----:B------:R-:W0:Y:S04]  /*14d0*/  LDS R69, [R55+0x1c00] ;  /* 0x001c000037457984 */ /* 0x000e280000000800 */
[----:B------:R-:W0:Y:S04]  /*14e0*/  LDS R71, [R55+0x2000] ;  /* 0x0020000037477984 */ /* 0x000e280000000800 */
[----:B------:R-:W0:Y:S04]  /*14f0*/  LDS R73, [R55+0x2400] ;  /* 0x0024000037497984 */ /* 0x000e280000000800 */
[----:B------:R-:W-:Y:S01]  /*1500*/  LDS R75, [R55+0x2c00] ;  /* 0x002c0000374b7984 */ /* 0x000fe20000000800 */
[----:B-1----:R-:W-:-:S03]  /*1510*/  IMAD.IADD R66, R6, 0x1, R57 ;  /* 0x0000000106427824 */ /* 0x002fc600078e0239 */
[----:B------:R0:W-:Y:S01]  /*1520*/  STS [R55+0x400], R6 ;  /* 0x0004000637007388 */ /* 0x0001e20000000800 */
[----:B--2---:R-:W-:-:S03]  /*1530*/  IMAD.IADD R68, R66, 0x1, R59 ;  /* 0x0000000142447824 */ /* 0x004fc600078e023b */
[----:B------:R-:W1:Y:S01]  /*1540*/  LDS R57, [R55+0x2800] ;  /* 0x0028000037397984 */ /* 0x000e620000000800 */
[----:B---3--:R-:W-:-:S03]  /*1550*/  IMAD.IADD R70, R68, 0x1, R61 ;  /* 0x0000000144467824 */ /* 0x008fc600078e023d */
[----:B------:R-:W2:Y:S01]  /*1560*/  LDS R59, [R55+0x3000] ;  /* 0x00300000373b7984 */ /* 0x000ea20000000800 */
[----:B----4-:R-:W-:-:S03]  /*1570*/  IMAD.IADD R72, R70, 0x1, R63 ;  /* 0x0000000146487824 */ /* 0x010fc600078e023f */
[----:B------:R-:W3:Y:S01]  /*1580*/  LDS R61, [R55+0x3400] ;  /* 0x00340000373d7984 */ /* 0x000ee20000000800 */
[----:B-----5:R-:W-:-:S03]  /*1590*/  IMAD.IADD R74, R72, 0x1, R65 ;  /* 0x00000001484a7824 */ /* 0x020fc600078e0241 */
[----:B------:R-:W4:Y:S01]  /*15a0*/  LDS R63, [R55+0x3800] ;  /* 0x00380000373f7984 */ /* 0x000f220000000800 */
[----:B0-----:R-:W-:-:S03]  /*15b0*/  IMAD.IADD R6, R74, 0x1, R67 ;  /* 0x000000014a067824 */ /* 0x001fc600078e0243 */
[----:B------:R-:W0:Y:S01]  /*15c0*/  LDS R65, [R55+0x3c00] ;  /* 0x003c000037417984 */ /* 0x000e220000000800 */
[----:B------:R-:W-:-:S03]  /*15d0*/  IMAD.IADD R76, R6, 0x1, R69 ;  /* 0x00000001064c7824 */ /* 0x000fc600078e0245 */
[----:B------:R2:W-:Y:S01]  /*15e0*/  STS [R55+0x800], R66 ;  /* 0x0008004237007388 */ /* 0x0005e20000000800 */
[----:B------:R-:W-:-:S03]  /*15f0*/  IMAD.IADD R78, R76, 0x1, R71 ;  /* 0x000000014c4e7824 */ /* 0x000fc600078e0247 */
[----:B------:R3:W-:Y:S01]  /*1600*/  STS [R55+0xc00], R68 ;  /* 0x000c004437007388 */ /* 0x0007e20000000800 */
[----:B------:R-:W-:-:S03]  /*1610*/  IMAD.IADD R80, R78, 0x1, R73 ;  /* 0x000000014e507824 */ /* 0x000fc600078e0249 */
[----:B------:R4:W-:Y:S04]  /*1620*/  STS [R55+0x1000], R70 ;  /* 0x0010004637007388 */ /* 0x0009e80000000800 */
[----:B------:R-:W-:Y:S04]  /*1630*/  STS [R55+0x1400], R72 ;  /* 0x0014004837007388 */ /* 0x000fe80000000800 */
[----:B------:R-:W-:Y:S01]  /*1640*/  STS [R55+0x1800], R74 ;  /* 0x0018004a37007388 */ /* 0x000fe20000000800 */
[----:B-1----:R-:W-:-:S03]  /*1650*/  IMAD.IADD R82, R80, 0x1, R57 ;  /* 0x0000000150527824 */ /* 0x002fc600078e0239 */
[----:B------:R-:W-:Y:S01]  /*1660*/  STS [R55+0x2000], R76 ;  /* 0x0020004c37007388 */ /* 0x000fe20000000800 */
[----:B------:R-:W-:-:S03]  /*1670*/  IMAD.IADD R84, R82, 0x1, R75 ;  /* 0x0000000152547824 */ /* 0x000fc600078e024b */
[----:B------:R-:W-:Y:S01]  /*1680*/  STS [R55+0x2400], R78 ;  /* 0x0024004e37007388 */ /* 0x000fe20000000800 */
[----:B--2---:R-:W-:-:S03]  /*1690*/  IMAD.IADD R66, R84, 0x1, R59 ;  /* 0x0000000154427824 */ /* 0x004fc600078e023b */
[----:B------:R-:W-:Y:S01]  /*16a0*/  STS [R55+0x2800], R80 ;  /* 0x0028005037007388 */ /* 0x000fe20000000800 */
[----:B---3--:R-:W-:-:S03]  /*16b0*/  IMAD.IADD R68, R66, 0x1, R61 ;  /* 0x0000000142447824 */ /* 0x008fc600078e023d */
[----:B------:R-:W-:Y:S01]  /*16c0*/  STS [R55+0x2c00], R82 ;  /* 0x002c005237007388 */ /* 0x000fe20000000800 */
[----:B----4-:R-:W-:-:S03]  /*16d0*/  IMAD.IADD R70, R68, 0x1, R63 ;  /* 0x0000000144467824 */ /* 0x010fc600078e023f */
[----:B------:R-:W-:Y:S04]  /*16e0*/  STS [R55+0x3000], R84 ;  /* 0x0030005437007388 */ /* 0x000fe80000000800 */
[----:B------:R-:W-:Y:S04]  /*16f0*/  STS [R55+0x3400], R66 ;  /* 0x0034004237007388 */ /* 0x000fe80000000800 */
[----:B------:R-:W-:Y:S04]  /*1700*/  STS [R55+0x3800], R68 ;  /* 0x0038004437007388 */ /* 0x000fe80000000800 */
[----:B------:R-:W-:Y:S04]  /*1710*/  STS [R55], RZ ;  /* 0x000000ff37007388 */ /* 0x000fe80000000800 */
[----:B------:R-:W-:Y:S04]  /*1720*/  STS [R55+0x3c00], R70 ;  /* 0x003c004637007388 */ /* 0x000fe80000000800 */
[----:B------:R0:W-:Y:S02]  /*1730*/  STS [R55+0x1c00], R6 ;  /* 0x001c000637007388 */ /* 0x0001e40000000800 */
[----:B0-----:R-:W-:-:S07]  /*1740*/  IMAD.IADD R6, R70, 0x1, R65 ;  /* 0x0000000146067824 */ /* 0x001fce00078e0241 */
.L_x_13:
[----:B------:R-:W-:Y:S05]  /*1750*/  BSYNC.RECONVERGENT B0 ;  /* 0x0000000000007941 */ /* 0x000fea0003800200 */
.L_x_12:
[----:B------:R-:W-:Y:S01]  /*1760*/  ISETP.NE.AND P0, PT, R6, 0x2600, PT ;  /* 0x000026000600780c */ /* 0x000fe20003f05270 */
[----:B------:R-:W-:-:S03]  /*1770*/  IMAD R55, R2, 0x100, R3 ;  /* 0x0000010002377824 */ /* 0x000fc600078e0203 */
[----:B------:R-:W-:Y:S01]  /*1780*/  ISETP.LT.U32.AND P0, PT, R3, 0x100, !P0 ;  /* 0x000001000300780c */ /* 0x000fe20004701070 */
[----:B------:R-:W-:Y:S01]  /*1790*/  IMAD.WIDE R4, R55, 0x4, R4 ;  /* 0x0000000437047825 */ /* 0x000fe200078e0204 */
[----:B------:R-:W-:-:S05]  /*17a0*/  @!P1 LOP3.LUT R55, R6, 0x40000000, RZ, 0xfc, !PT ;  /* 0x4000000006379812 */ /* 0x000fca00078efcff */
[----:B------:R1:W-:Y:S06]  /*17b0*/  @!P1 STG.E.STRONG.SYS desc[UR8][R4.64], R55 ;  /* 0x0000003704009986 */ /* 0x0003ec000c115908 */
[----:B------:R-:W-:Y:S06]  /*17c0*/  BAR.RED.OR.DEFER_BLOCKING 0x0, P0 ;  /* 0x0000000000007b1d */ /* 0x000fec0000014800 */
[----:B------:R-:W2:Y:S02]  /*17d0*/  B2R.RESULT RZ, P0 ;  /* 0x0000000000ff731c */ /* 0x000ea40000004000 */
[----:B-12---:R-:W-:Y:S05]  /*17e0*/  @!P0 BRA `(.L_x_14) ;  /* 0x0000000800908947 */ /* 0x006fea0003800000 */
[----:B------:R-:W-:Y:S01]  /*17f0*/  BSSY B1, `(.L_x_15) ;  /* 0x0000030000017945 */ /* 0x000fe20003800000 */
[----:B------:R-:W-:-:S03]  /*1800*/  IMAD R19, R3, 0x8, R0 ;  /* 0x0000000803137824 */ /* 0x000fc600078e0200 */
[----:B------:R-:W-:Y:S05]  /*1810*/  @P1 BRA `(.L_x_16) ;  /* 0x0000000000b41947 */ /* 0x000fea0003800000 */
[----:B------:R-:W1:Y:S02]  /*1820*/  LDCU.64 UR6, c[0x0][0x398] ;  /* 0x00007300ff0677ac */ /* 0x000e640008000a00 */
[----:B-1----:R-:W-:-:S04]  /*1830*/  LEA R32, P0, R3, UR6, 0x3 ;  /* 0x0000000603207c11 */ /* 0x002fc8000f8018ff */
[----:B0-----:R-:W-:-:S05]  /*1840*/  LEA.HI.X R33, R3, UR7, RZ, 0x3, P0 ;  /* 0x0000000703217c11 */ /* 0x001fca00080f1cff */
[----:B------:R-:W2:Y:S01]  /*1850*/  LDG.E.64 R30, desc[UR8][R32.64] ;  /* 0x00000008201e7981 */ /* 0x000ea2000c1e1b00 */
[----:B------:R-:W-:-:S04]  /*1860*/  ISETP.GT.U32.AND P0, PT, R3, R28, PT ;  /* 0x0000001c0300720c */ /* 0x000fc80003f04070 */
[----:B------:R-:W-:-:S04]  /*1870*/  SEL R27, RZ, 0x2600, !P0 ;  /* 0x00002600ff1b7807 */ /* 0x000fc80004000000 */
[----:B--2---:R-:W-:Y:S01]  /*1880*/  IADD3 R30, P0, PT, R30, -R27, RZ ;  /* 0x8000001b1e1e7210 */ /* 0x004fe20007f1e0ff */
[----:B------:R-:W-:-:S03]  /*1890*/  IMAD.MOV.U32 R27, RZ, RZ, R6 ;  /* 0x000000ffff1b7224 */ /* 0x000fc600078e0006 */
[----:B------:R-:W-:Y:S02]  /*18a0*/  IADD3.X R31, PT, PT, R31, -0x1, RZ, P0, !PT ;  /* 0xffffffff1f1f7810 */ /* 0x000fe400007fe4ff */
[----:B------:R-:W-:-:S03]  /*18b0*/  ISETP.GE.AND P0, PT, R2, 0x1, PT ;  /* 0x000000010200780c */ /* 0x000fc60003f06270 */
[----:B------:R0:W-:Y:S10]  /*18c0*/  STS.64 [R19+0x4ca0], R30 ;  /* 0x004ca01e13007388 */ /* 0x0001f40000000a00 */
[----:B------:R-:W-:Y:S05]  /*18d0*/  @!P0 BRA `(.L_x_17) ;  /* 0x00000000006c8947 */ /* 0x000fea0003800000 */
[----:B------:R-:W-:Y:S01]  /*18e0*/  BSSY B0, `(.L_x_18) ;  /* 0x0000019000007945 */ /* 0x000fe20003800000 */
[----:B------:R-:W-:Y:S02]  /*18f0*/  IMAD.MOV.U32 R29, RZ, RZ, -0x1 ;  /* 0xffffffffff1d7424 */ /* 0x000fe400078e00ff */
[----:B------:R-:W-:Y:S02]  /*1900*/  IMAD.MOV.U32 R32, RZ, RZ, R2 ;  /* 0x000000ffff207224 */ /* 0x000fe400078e0002 */
[----:B------:R-:W-:-:S07]  /*1910*/  IMAD.MOV.U32 R27, RZ, RZ, R6 ;  /* 0x000000ffff1b7224 */ /* 0x000fce00078e0006 */
.L_x_22:
[----:B0-----:R-:W0:Y:S01]  /*1920*/  LDC.64 R30, c[0x0][0x380] ;  /* 0x0000e000ff1e7b82 */ /* 0x001e220000000a00 */
[----:B------:R-:W-:Y:S01]  /*1930*/  VIADD R34, R32, 0xffffffff ;  /* 0xffffffff20227836 */ /* 0x000fe20000000000 */
[----:B------:R-:W-:Y:S03]  /*1940*/  BSSY B2, `(.L_x_19) ;  /* 0x0000008000027945 */ /* 0x000fe60003800000 */
[----:B------:R-:W-:-:S04]  /*1950*/  IMAD R33, R34, 0x100, R3 ;  /* 0x0000010022217824 */ /* 0x000fc800078e0203 */
[----:B0-----:R-:W-:-:S07]  /*1960*/  IMAD.WIDE R30, R33, 0x4, R30 ;  /* 0x00000004211e7825 */ /* 0x001fce00078e021e */
.L_x_20:
[----:B------:R-:W-:Y:S05]  /*1970*/  YIELD ;  /* 0x0000000000007946 */ /* 0x000fea0003800000 */
[----:B------:R0:W-:Y:S06]  /*1980*/  MEMBAR.SC.CTA ;  /* 0x0000000000007992 */ /* 0x0001ec0000000000 */
[----:B0-----:R-:W2:Y:S02]  /*1990*/  LDG.E.STRONG.SYS R33, desc[UR8][R30.64] ;  /* 0x000000081e217981 */ /* 0x001ea4000c1f5900 */
[----:B--2---:R-:W-:-:S13]  /*19a0*/  ISETP.NE.AND P0, PT, R33, RZ, PT ;  /* 0x000000ff2100720c */ /* 0x004fda0003f05270 */
[----:B------:R-:W-:Y:S05]  /*19b0*/  @!P0 BRA `(.L_x_20) ;  /* 0xfffffffc00ec8947 */ /* 0x000fea000383ffff */
[----:B------:R-:W-:Y:S05]  /*19c0*/  BSYNC B2 ;  /* 0x0000000000027941 */ /* 0x000fea0003800000 */
.L_x_19:
[----:B------:R-:W-:Y:S01]  /*19d0*/  BSSY.RECONVERGENT B2, `(.L_x_21) ;  /* 0x0000006000027945 */ /* 0x000fe20003800200 */
[C---:B------:R-:W-:Y:S02]  /*19e0*/  ISETP.GT.AND P0, PT, R33.reuse, -0x1, PT ;  /* 0xffffffff2100780c */ /* 0x040fe40003f04270 */
[----:B------:R-:W-:Y:S01]  /*19f0*/  LOP3.LUT R30, R33, 0x3fffffff, RZ, 0xc0, !PT ;  /* 0x3fffffff211e7812 */ /* 0x000fe200078ec0ff */
[----:B------:R-:W-:Y:S05]  /*1a00*/  WARPSYNC.EXCLUSIVE R29 ;  /* 0x000000001d007348 */ /* 0x000fea0003a00000 */
[----:B------:R-:W-:-:S05]  /*1a10*/  IMAD.IADD R27, R30, 0x1, R27 ;  /* 0x000000011e1b7824 */ /* 0x000fca00078e021b */
[----:B------:R-:W-:-:S07]  /*1a20*/  VOTE.ANY R29, PT, P0 ;  /* 0x00000000001d7806 */ /* 0x000fce00000e0100 */
[----:B------:R-:W-:Y:S05]  /*1a30*/  BSYNC.RECONVERGENT B2 ;  /* 0x0000000000027941 */ /* 0x000fea0003800200 */
.L_x_21:
[----:B------:R-:W-:Y:S01]  /*1a40*/  ISETP.GT.U32.AND P1, PT, R32, 0x1, PT ;  /* 0x000000012000780c */ /* 0x000fe20003f24070 */
[----:B------:R-:W-:-:S12]  /*1a50*/  IMAD.MOV.U32 R32, RZ, RZ, R34 ;  /* 0x000000ffff207224 */ /* 0x000fd800078e0022 */
[----:B------:R-:W-:Y:S05]  /*1a60*/  @P0 BRA P1, `(.L_x_22) ;  /* 0xfffffffc00ac0947 */ /* 0x000fea000083ffff */
[----:B------:R-:W-:Y:S05]  /*1a70*/  BSYNC B0 ;  /* 0x0000000000007941 */ /* 0x000fea0003800000 */
.L_x_18:
[----:B------:R1:W2:Y:S02]  /*1a80*/  LDS.64 R30, [R19+0x4ca0] ;  /* 0x004ca000131e7984 */ /* 0x0002a40000000a00 */
.L_x_17:
[C---:B------:R-:W-:Y:S01]  /*1a90*/  IMAD.IADD R29, R27.reuse, 0x1, -R6 ;  /* 0x000000011b1d7824 */ /* 0x040fe200078e0a06 */
[----:B------:R-:W-:-:S04]  /*1aa0*/  LOP3.LUT R27, R27, 0x80000000, RZ, 0xfc, !PT ;  /* 0x800000001b1b7812 */ /* 0x000fc800078efcff */
[C---:B0-2---:R-:W-:Y:S01]  /*1ab0*/  IADD3 R30, P0, PT, R29.reuse, R30, RZ ;  /* 0x0000001e1d1e7210 */ /* 0x045fe20007f1e0ff */
[----:B------:R2:W-:Y:S03]  /*1ac0*/  STG.E.STRONG.SYS desc[UR8][R4.64], R27 ;  /* 0x0000001b04007986 */ /* 0x0005e6000c115908 */
[----:B------:R-:W-:-:S05]  /*1ad0*/  LEA.HI.X.SX32 R31, R29, R31, 0x1, P0 ;  /* 0x0000001f1d1f7211 */ /* 0x000fca00000f0eff */
[----:B------:R2:W-:Y:S04]  /*1ae0*/  STS.64 [R19+0x4ca0], R30 ;  /* 0x004ca01e13007388 */ /* 0x0005e80000000a00 */
.L_x_16:
[----:B------:R-:W-:Y:S05]  /*1af0*/  BSYNC B1 ;  /* 0x0000000000017941 */ /* 0x000fea0003800000 */
.L_x_15:
[----:B0-----:R-:W0:Y:S01]  /*1b00*/  LDC.64 R32, c[0x0][0x390] ;  /* 0x0000e400ff207b82 */ /* 0x001e220000000a00 */
[----:B--2---:R-:W-:Y:S02]  /*1b10*/  IMAD.MOV.U32 R27, RZ, RZ, 0x2600 ;  /* 0x00002600ff1b7424 */ /* 0x004fe400078e00ff */
[----:B------:R-:W-:Y:S02]  /*1b20*/  IMAD R0, R28, 0x8, R0 ;  /* 0x000000081c007824 */ /* 0x000fe400078e0200 */
[----:B------:R-:W-:-:S03]  /*1b30*/  IMAD R27, R2, R27, 0x2600 ;  /* 0x00002600021b7424 */ /* 0x000fc600078e021b */
[----:B------:R-:W2:Y:S01]  /*1b40*/  LDC R30, c[0x0][0x3c0] ;  /* 0x0000f000ff1e7b82 */ /* 0x000ea20000000800 */
[----:B0-----:R-:W-:Y:S02]  /*1b50*/  ISETP.EQ.U32.AND P1, PT, R32, RZ, PT ;  /* 0x000000ff2000720c */ /* 0x001fe40003f22070 */
[----:B--2---:R-:W-:-:S04]  /*1b60*/  ISETP.GE.AND P0, PT, R27, R30, PT ;  /* 0x0000001e1b00720c */ /* 0x004fc80003f06270 */
[----:B------:R-:W-:-:S04]  /*1b70*/  ISETP.EQ.OR.EX P0, PT, R33, RZ, !P0, P1 ;  /* 0x000000ff2100720c */ /* 0x000fc80004702710 */
[----:B------:R-:W-:-:S13]  /*1b80*/  ISETP.GT.U32.OR P0, PT, R3, 0xff, P0 ;  /* 0x000000ff0300780c */ /* 0x000fda0000704470 */
[----:B------:R-:W-:Y:S05]  /*1b90*/  @P0 BRA `(.L_x_23) ;  /* 0x0000000000240947 */ /* 0x000fea0003800000 */
[----:B------:R-:W0:Y:S01]  /*1ba0*/  LDS.64 R4, [R19+0x4ca0] ;  /* 0x004ca00013047984 */ /* 0x000e220000000a00 */
[C---:B------:R-:W-:Y:S02]  /*1bb0*/  ISETP.GT.U32.AND P0, PT, R3.reuse, R28, PT ;  /* 0x0000001c0300720c */ /* 0x040fe40003f04070 */
[C---:B------:R-:W-:Y:S02]  /*1bc0*/  LEA R28, P2, R3.reuse, R32, 0x3 ;  /* 0x00000020031c7211 */ /* 0x040fe400078418ff */
[----:B------:R-:W-:Y:S02]  /*1bd0*/  SEL R29, RZ, 0x2600, !P0 ;  /* 0x00002600ff1d7807 */ /* 0x000fe40004000000 */
[--C-:B------:R-:W-:Y:S02]  /*1be0*/  SHF.R.S32.HI R31, RZ, 0x1f, R6.reuse ;  /* 0x0000001fff1f7819 */ /* 0x100fe40000011406 */
[----:B0-----:R-:W-:Y:S02]  /*1bf0*/  IADD3 R4, P0, P1, R4, R29, R6 ;  /* 0x0000001d04047210 */ /* 0x001fe4000791e006 */
[----:B------:R-:W-:-:S02]  /*1c00*/  LEA.HI.X R29, R3, R33, RZ, 0x3, P2 ;  /* 0x00000021031d7211 */ /* 0x000fc400010f1cff */
[----:B------:R-:W-:-:S05]  /*1c10*/  IADD3.X R5, PT, PT, R5, RZ, R31, P0, P1 ;  /* 0x000000ff05057210 */ /* 0x000fca00007e241f */
[----:B------:R0:W-:Y:S04]  /*1c20*/  STG.E.64 desc[UR8][R28.64], R4 ;  /* 0x000000041c007986 */ /* 0x0001e8000c101b08 */
.L_x_23:
[----:B------:R-:W-:Y:S05]  /*1c30*/  WARPSYNC.ALL ;  /* 0x0000000000007948 */ /* 0x000fea0003800000 */
[----:B------:R-:W-:Y:S01]  /*1c40*/  BAR.SYNC.DEFER_BLOCKING 0x0 ;  /* 0x0000000000007b1d */ /* 0x000fe20000010000 */
[----:B------:R-:W-:-:S05]  /*1c50*/  ISETP.GT.AND P0, PT, R27, R30, PT ;  /* 0x0000001e1b00720c */ /* 0x000fca0003f04270 */
[----:B0-----:R0:W2:Y:S08]  /*1c60*/  LDS.64 R4, [R0+0x4ca0] ;  /* 0x004ca00000047984 */ /* 0x0010b00000000a00 */
[----:B0-----:R-:W-:Y:S05]  /*1c70*/  @P0 BRA `(.L_x_24) ;  /* 0x0000000000680947 */ /* 0x001fea0003800000 */
[----:B------:R-:W2:Y:S01]  /*1c80*/  LDCU.64 UR6, c[0x0][0x3a0] ;  /* 0x00007400ff0677ac */ /* 0x000ea20008000a00 */
[C---:B------:R-:W-:Y:S02]  /*1c90*/  LOP3.LUT R0, R3.reuse, 0x3e0, RZ, 0xc0, !PT ;  /* 0x000003e003007812 */ /* 0x040fe400078ec0ff */
[----:B------:R-:W-:-:S05]  /*1ca0*/  LOP3.LUT R3, R3, 0x1f, RZ, 0xc0, !PT ;  /* 0x0000001f03037812 */ /* 0x000fca00078ec0ff */
[----:B------:R-:W-:-:S05]  /*1cb0*/  IMAD R3, R0, 0x13, R3 ;  /* 0x0000001300037824 */ /* 0x000fca00078e0203 */
[----:B--2---:R-:W-:-:S04]  /*1cc0*/  IADD3 R2, P0, P1, R4, UR6, R3 ;  /* 0x0000000604027c10 */ /* 0x004fc8000f91e003 */
[----:B------:R-:W-:-:S05]  /*1cd0*/  IADD3.X R3, PT, PT, R5, UR7, RZ, P0, P1 ;  /* 0x0000000705037c10 */ /* 0x000fca00087e24ff */
[----:B------:R-:W-:Y:S04]  /*1ce0*/  STG.E.U8 desc[UR8][R2.64], R8 ;  /* 0x0000000802007986 */ /* 0x000fe8000c101108 */
        /* <DEDUP_REMOVED lines=17> */
[----:B------:R-:W-:Y:S01]  /*1e00*/  STG.E.U8 desc[UR8][R2.64+0x240], R26 ;  /* 0x0002401a02007986 */ /* 0x000fe2000c101108 */
[----:B------:R-:W-:Y:S05]  /*1e10*/  EXIT ;  /* 0x000000000000794d */ /* 0x000fea0003800000 */
.L_x_24:
[----:B------:R-:W2:Y:S01]  /*1e20*/  LDCU.64 UR6, c[0x0][0x3a0] ;  /* 0x00007400ff0677ac */ /* 0x000ea20008000a00 */
[C---:B------:R-:W-:Y:S02]  /*1e30*/  LOP3.LUT R0, R3.reuse, 0x3e0, RZ, 0xc0, !PT ;  /* 0x000003e003007812 */ /* 0x040fe400078ec0ff */
[----:B------:R-:W-:-:S05]  /*1e40*/  LOP3.LUT R3, R3, 0x1f, RZ, 0xc0, !PT ;  /* 0x0000001f03037812 */ /* 0x000fca00078ec0ff */
[----:B-1----:R-:W-:Y:S02]  /*1e50*/  IMAD R19, R0, 0x13, R3 ;  /* 0x0000001300137824 */ /* 0x002fe400078e0203 */
[----:B------:R-:W-:Y:S02]  /*1e60*/  IMAD R0, R2, -0x2600, R30 ;  /* 0xffffda0002007824 */ /* 0x000fe400078e021e */
[C---:B------:R-:W-:Y:S02]  /*1e70*/  VIADD R27, R19.reuse, 0x20 ;  /* 0x00000020131b7836 */ /* 0x040fe40000000000 */
[C---:B------:R-:W-:Y:S02]  /*1e80*/  VIADD R29, R19.reuse, 0x40 ;  /* 0x00000040131d7836 */ /* 0x040fe40000000000 */
[----:B------:R-:W-:Y:S01]  /*1e90*/  VIADD R31, R19, 0xc0 ;  /* 0x000000c0131f7836 */ /* 0x000fe20000000000 */
[----:B------:R-:W-:Y:S01]  /*1ea0*/  ISETP.GE.AND P2, PT, R27, R0, PT ;  /* 0x000000001b00720c */ /* 0x000fe20003f46270 */
[----:B------:R-:W-:Y:S01]  /*1eb0*/  VIADD R27, R19, 0x80 ;  /* 0x00000080131b7836 */ /* 0x000fe20000000000 */
[----:B--2---:R-:W-:-:S02]  /*1ec0*/  IADD3 R2, P0, P1, R4, UR6, R19 ;  /* 0x0000000604027c10 */ /* 0x004fc4000f91e013 */
[-C--:B------:R-:W-:Y:S01]  /*1ed0*/  ISETP.GE.AND P3, PT, R29, R0.reuse, PT ;  /* 0x000000001d00720c */ /* 0x080fe20003f66270 */
[----:B------:R-:W-:Y:S01]  /*1ee0*/  VIADD R29, R19, 0xa0 ;  /* 0x000000a0131d7836 */ /* 0x000fe20000000000 */
[----:B------:R-:W-:Y:S01]  /*1ef0*/  IADD3.X R3, PT, PT, R5, UR7, RZ, P0, P1 ;  /* 0x0000000705037c10 */ /* 0x000fe200087e24ff */
[C---:B------:R-:W-:Y:S01]  /*1f00*/  VIADD R5, R19.reuse, 0x60 ;  /* 0x0000006013057836 */ /* 0x040fe20000000000 */
[-C--:B------:R-:W-:Y:S02]  /*1f10*/  ISETP.GE.AND P1, PT, R19, R0.reuse, PT ;  /* 0x000000001300720c */ /* 0x080fe40003f26270 */
[-C--:B------:R-:W-:Y:S01]  /*1f20*/  ISETP.GE.AND P5, PT, R27, R0.reuse, PT ;  /* 0x000000001b00720c */ /* 0x080fe20003fa6270 */
[----:B------:R-:W-:Y:S01]  /*1f30*/  VIADD R27, R19, 0x100 ;  /* 0x00000100131b7836 */ /* 0x000fe20000000000 */
[-C--:B------:R-:W-:Y:S01]  /*1f40*/  ISETP.GE.AND P4, PT, R5, R0.reuse, PT ;  /* 0x000000000500720c */ /* 0x080fe20003f86270 */
[----:B------:R-:W-:Y:S01]  /*1f50*/  VIADD R5, R19, 0xe0 ;  /* 0x000000e013057836 */ /* 0x000fe20000000000 */
[-C--:B------:R-:W-:Y:S01]  /*1f60*/  ISETP.GE.AND P0, PT, R31, R0.reuse, PT ;  /* 0x000000001f00720c */ /* 0x080fe20003f06270 */
[----:B------:R0:W-:Y:S01]  /*1f70*/  @!P2 STG.E.U8 desc[UR8][R2.64+0x20], R7 ;  /* 0x000020070200a986 */ /* 0x0001e2000c101108 */
[-C--:B------:R-:W-:Y:S01]  /*1f80*/  ISETP.GE.AND P2, PT, R27, R0.reuse, PT ;  /* 0x000000001b00720c */ /* 0x080fe20003f46270 */
[----:B------:R-:W-:Y:S01]  /*1f90*/  VIADD R27, R19, 0x140 ;  /* 0x00000140131b7836 */ /* 0x000fe20000000000 */
[-C--:B------:R-:W-:Y:S01]  /*1fa0*/  ISETP.GE.AND P6, PT, R29, R0.reuse, PT ;  /* 0x000000001d00720c */ /* 0x080fe20003fc6270 */
[----:B------:R1:W-:Y:S04]  /*1fb0*/  @!P3 STG.E.U8 desc[UR8][R2.64+0x40], R9 ;  /* 0x000040090200b986 */ /* 0x0003e8000c101108 */
[----:B------:R1:W-:Y:S01]  /*1fc0*/  @!P1 STG.E.U8 desc[UR8][R2.64], R8 ;  /* 0x0000000802009986 */ /* 0x0003e2000c101108 */
[----:B------:R-:W-:Y:S01]  /*1fd0*/  ISETP.GE.AND P1, PT, R5, R0, PT ;  /* 0x000000000500720c */ /* 0x000fe20003f26270 */
[----:B------:R-:W-:-:S02]  /*1fe0*/  VIADD R5, R19, 0x120 ;  /* 0x0000012013057836 */ /* 0x000fc40000000000 */
[----:B------:R1:W-:Y:S01]  /*1ff0*/  @!P5 STG.E.U8 desc[UR8][R2.64+0x80], R11 ;  /* 0x0000800b0200d986 */ /* 0x0003e2000c101108 */
[----:B0-----:R-:W-:Y:S02]  /*2000*/  VIADD R7, R19, 0x1c0 ;  /* 0x000001c013077836 */ /* 0x001fe40000000000 */
[-C--:B------:R-:W-:Y:S01]  /*2010*/  ISETP.GE.AND P3, PT, R5, R0.reuse, PT ;  /* 0x000000000500720c */ /* 0x080fe20003f66270 */
[----:B------:R-:W-:Y:S01]  /*2020*/  VIADD R5, R19, 0x160 ;  /* 0x0000016013057836 */ /* 0x000fe20000000000 */
[----:B------:R1:W-:Y:S01]  /*2030*/  @!P4 STG.E.U8 desc[UR8][R2.64+0x60], R10 ;  /* 0x0000600a0200c986 */ /* 0x0003e2000c101108 */
[-C--:B------:R-:W-:Y:S01]  /*2040*/  ISETP.GE.AND P4, PT, R27, R0.reuse, PT ;  /* 0x000000001b00720c */ /* 0x080fe20003f86270 */
[----:B------:R-:W-:Y:S02]  /*2050*/  VIADD R27, R19, 0x180 ;  /* 0x00000180131b7836 */ /* 0x000fe40000000000 */
[-C--:B------:R-:W-:Y:S01]  /*2060*/  ISETP.GE.AND P5, PT, R5, R0.reuse, PT ;  /* 0x000000000500720c */ /* 0x080fe20003fa6270 */
[----:B------:R-:W-:Y:S01]  /*2070*/  VIADD R5, R19, 0x1a0 ;  /* 0x000001a013057836 */ /* 0x000fe20000000000 */
[----:B------:R1:W-:Y:S04]  /*2080*/  @!P0 STG.E.U8 desc[UR8][R2.64+0xc0], R14 ;  /* 0x0000c00e02008986 */ /* 0x0003e8000c101108 */
[-C--:B------:R-:W-:Y:S01]  /*2090*/  ISETP.GE.AND P0, PT, R5, R0.reuse, PT ;  /* 0x000000000500720c */ /* 0x080fe20003f06270 */
[----:B------:R-:W-:Y:S01]  /*20a0*/  VIADD R5, R19, 0x1e0 ;  /* 0x000001e013057836 */ /* 0x000fe20000000000 */
[----:B------:R1:W-:Y:S01]  /*20b0*/  @!P1 STG.E.U8 desc[UR8][R2.64+0xe0], R13 ;  /* 0x0000e00d02009986 */ /* 0x0003e2000c101108 */
[----:B------:R-:W-:Y:S01]  /*20c0*/  ISETP.GE.AND P1, PT, R7, R0, PT ;  /* 0x000000000700720c */ /* 0x000fe20003f26270 */
[----:B------:R-:W-:-:S02]  /*20d0*/  VIADD R7, R19, 0x200 ;  /* 0x0000020013077836 */ /* 0x000fc40000000000 */
[----:B------:R1:W-:Y:S01]  /*20e0*/  @!P2 STG.E.U8 desc[UR8][R2.64+0x100], R15 ;  /* 0x0001000f0200a986 */ /* 0x0003e2000c101108 */
[-C--:B------:R-:W-:Y:S01]  /*20f0*/  ISETP.GE.AND P2, PT, R5, R0.reuse, PT ;  /* 0x000000000500720c */ /* 0x080fe20003f46270 */
[C---:B------:R-:W-:Y:S02]  /*2100*/  VIADD R5, R19.reuse, 0x220 ;  /* 0x0000022013057836 */ /* 0x040fe40000000000 */
[----:B------:R-:W-:Y:S01]  /*2110*/  VIADD R19, R19, 0x240 ;  /* 0x0000024013137836 */ /* 0x000fe20000000000 */
[----:B------:R1:W-:Y:S01]  /*2120*/  @!P6 STG.E.U8 desc[UR8][R2.64+0xa0], R12 ;  /* 0x0000a00c0200e986 */ /* 0x0003e2000c101108 */
[----:B------:R-:W-:-:S03]  /*2130*/  ISETP.GE.AND P6, PT, R27, R0, PT ;  /* 0x000000001b00720c */ /* 0x000fc60003fc6270 */
[----:B------:R1:W-:Y:S01]  /*2140*/  @!P3 STG.E.U8 desc[UR8][R2.64+0x120], R17 ;  /* 0x000120110200b986 */ /* 0x0003e2000c101108 */
[----:B------:R-:W-:-:S03]  /*2150*/  ISETP.GE.AND P3, PT, R7, R0, PT ;  /* 0x000000000700720c */ /* 0x000fc60003f66270 */
[----:B------:R1:W-:Y:S01]  /*2160*/  @!P4 STG.E.U8 desc[UR8][R2.64+0x140], R16 ;  /* 0x000140100200c986 */ /* 0x0003e2000c101108 */
[----:B------:R-:W-:-:S03]  /*2170*/  ISETP.GE.AND P4, PT, R5, R0, PT ;  /* 0x000000000500720c */ /* 0x000fc60003f86270 */
[----:B------:R1:W-:Y:S01]  /*2180*/  @!P5 STG.E.U8 desc[UR8][R2.64+0x160], R18 ;  /* 0x000160120200d986 */ /* 0x0003e2000c101108 */
[----:B------:R-:W-:-:S03]  /*2190*/  ISETP.GE.AND P5, PT, R19, R0, PT ;  /* 0x000000001300720c */ /* 0x000fc60003fa6270 */
[----:B------:R1:W-:Y:S04]  /*21a0*/  @!P6 STG.E.U8 desc[UR8][R2.64+0x180], R20 ;  /* 0x000180140200e986 */ /* 0x0003e8000c101108 */
[----:B------:R1:W-:Y:S04]  /*21b0*/  @!P0 STG.E.U8 desc[UR8][R2.64+0x1a0], R21 ;  /* 0x0001a01502008986 */ /* 0x0003e8000c101108 */
[----:B------:R1:W-:Y:S04]  /*21c0*/  @!P1 STG.E.U8 desc[UR8][R2.64+0x1c0], R22 ;  /* 0x0001c01602009986 */ /* 0x0003e8000c101108 */
[----:B------:R1:W-:Y:S04]  /*21d0*/  @!P2 STG.E.U8 desc[UR8][R2.64+0x1e0], R23 ;  /* 0x0001e0170200a986 */ /* 0x0003e8000c101108 */
[----:B------:R1:W-:Y:S04]  /*21e0*/  @!P3 STG.E.U8 desc[UR8][R2.64+0x200], R24 ;  /* 0x000200180200b986 */ /* 0x0003e8000c101108 */
[----:B------:R1:W-:Y:S01]  /*21f0*/  @!P4 STG.E.U8 desc[UR8][R2.64+0x220], R25 ;  /* 0x000220190200c986 */ /* 0x0003e2000c101108 */
[----:B------:R-:W-:Y:S05]  /*2200*/  @P5 EXIT ;  /* 0x000000000000594d */ /* 0x000fea0003800000 */
[----:B------:R-:W-:Y:S01]  /*2210*/  STG.E.U8 desc[UR8][R2.64+0x240], R26 ;  /* 0x0002401a02007986 */ /* 0x000fe2000c101108 */
[----:B------:R-:W-:Y:S05]  /*2220*/  EXIT ;  /* 0x000000000000794d */ /* 0x000fea0003800000 */
.L_x_14:
[C---:B------:R-:W-:Y:S01]  /*2230*/  ISETP.GT.U32.AND P0, PT, R3.reuse, 0x1f, PT ;  /* 0x0000001f0300780c */ /* 0x040fe20003f04070 */
[----:B------:R-:W-:Y:S05]  /*2240*/  WARPSYNC.ALL ;  /* 0x0000000000007948 */ /* 0x000fea0003800000 */
[----:B------:R-:W-:-:S05]  /*2250*/  LEA.HI R5, R3, R3, RZ, 0x1c ;  /* 0x0000000303057211 */ /* 0x000fca00078fe0ff */
[----:B------:R-:W-:-:S05]  /*2260*/  IMAD R5, R5, 0x4, R0 ;  /* 0x0000000405057824 */ /* 0x000fca00078e0200 */
[----:B------:R1:W-:Y:S01]  /*2270*/  STS [R5+0x4410], R6 ;  /* 0x0044100605007388 */ /* 0x0003e20000000800 */
[----:B------:R-:W-:Y:S06]  /*2280*/  BAR.SYNC.DEFER_BLOCKING 0x0 ;  /* 0x0000000000007b1d */ /* 0x000fec0000010000 */
[----:B------:R-:W-:Y:S05]  /*2290*/  @P0 BRA `(.L_x_25) ;  /* 0x0000000400140947 */ /* 0x000fea0003800000 */
[----:B------:R-:W-:Y:S01]  /*22a0*/  IMAD R4, R3, 0x44, R0 ;  /* 0x0000004403047824 */ /* 0x000fe200078e0200 */
[----:B------:R-:W-:-:S04]  /*22b0*/  UMOV UR6, 0xffffffff ;  /* 0xffffffff00067882 */ /* 0x000fc80000000000 */
[----:B------:R-:W-:Y:S04]  /*22c0*/  LDS R55, [R4+0x4410] ;  /* 0x0044100004377984 */ /* 0x000fe80000000800 */
[----:B------:R-:W-:Y:S04]  /*22d0*/  LDS R66, [R4+0x4414] ;  /* 0x0044140004427984 */ /* 0x000fe80000000800 */
[----:B------:R-:W2:Y:S04]  /*22e0*/  LDS R57, [R4+0x4418] ;  /* 0x0044180004397984 */ /* 0x000ea80000000800 */
[----:B------:R-:W-:Y:S04]  /*22f0*/  LDS R59, [R4+0x441c] ;  /* 0x00441c00043b7984 */ /* 0x000fe80000000800 */
[----:B------:R-:W3:Y:S04]  /*2300*/  LDS R68, [R4+0x4420] ;  /* 0x0044200004447984 */ /* 0x000ee80000000800 */
[----:B------:R-:W-:Y:S04]  /*2310*/  LDS R61, [R4+0x4424] ;  /* 0x00442400043d7984 */ /* 0x000fe80000000800 */
[----:B------:R-:W4:Y:S04]  /*2320*/  LDS R70, [R4+0x4428] ;  /* 0x0044280004467984 */ /* 0x000f280000000800 */
[----:B------:R-:W-:Y:S04]  /*2330*/  LDS R63, [R4+0x442c] ;  /* 0x00442c00043f7984 */ /* 0x000fe80000000800 */
[----:B------:R-:W5:Y:S04]  /*2340*/  LDS R72, [R4+0x4430] ;  /* 0x0044300004487984 */ /* 0x000f680000000800 */
[----:B------:R-:W-:Y:S04]  /*2350*/  LDS R65, [R4+0x4434] ;  /* 0x0044340004417984 */ /* 0x000fe80000000800 */
[----:B------:R-:W0:Y:S04]  /*2360*/  LDS R74, [R4+0x4438] ;  /* 0x00443800044a7984 */ /* 0x000e280000000800 */
[----:B------:R-:W-:Y:S04]  /*2370*/  LDS R67, [R4+0x443c] ;  /* 0x00443c0004437984 */ /* 0x000fe80000000800 */
[----:B------:R-:W1:Y:S01]  /*2380*/  LDS R76, [R4+0x4440] ;  /* 0x00444000044c7984 */ /* 0x000e620000000800 */
[----:B--2---:R-:W-:-:S03]  /*2390*/  IADD3 R73, PT, PT, R57, R66, R55 ;  /* 0x0000004239497210 */ /* 0x004fc60007ffe037 */
[----:B------:R-:W-:Y:S04]  /*23a0*/  LDS R69, [R4+0x4444] ;  /* 0x0044440004457984 */ /* 0x000fe80000000800 */
[----:B------:R-:W2:Y:S01]  /*23b0*/  LDS R78, [R4+0x4448] ;  /* 0x00444800044e7984 */ /* 0x000ea20000000800 */
[----:B---3--:R-:W-:-:S03]  /*23c0*/  IADD3 R73, PT, PT, R68, R73, R59 ;  /* 0x0000004944497210 */ /* 0x008fc60007ffe03b */
[----:B------:R-:W3:Y:S01]  /*23d0*/  LDS R71, [R4+0x444c] ;  /* 0x00444c0004477984 */ /* 0x000ee20000000800 */
[----:B----4-:R-:W-:-:S04]  /*23e0*/  IADD3 R73, PT, PT, R70, R73, R61 ;  /* 0x0000004946497210 */ /* 0x010fc80007ffe03d */
[----:B-----5:R-:W-:-:S04]  /*23f0*/  IADD3 R73, PT, PT, R72, R73, R63 ;  /* 0x0000004948497210 */ /* 0x020fc80007ffe03f */
[----:B0-----:R-:W-:-:S04]  /*2400*/  IADD3 R73, PT, PT, R74, R73, R65 ;  /* 0x000000494a497210 */ /* 0x001fc80007ffe041 */
[----:B-1----:R-:W-:-:S04]  /*2410*/  IADD3 R73, PT, PT, R76, R73, R67 ;  /* 0x000000494c497210 */ /* 0x002fc80007ffe043 */
[----:B--2---:R-:W-:-:S05]  /*2420*/  IADD3 R80, PT, PT, R78, R73, R69 ;  /* 0x000000494e507210 */ /* 0x004fca0007ffe045 */
[----:B---3--:R-:W-:Y:S01]  /*2430*/  IMAD.IADD R71, R71, 0x1, R80 ;  /* 0x0000000147477824 */ /* 0x008fe200078e0250 */
[----:B------:R-:W-:Y:S06]  /*2440*/  BRA.DIV UR6, `(.L_x_26) ;  /* 0x0000005206f87947 */ /* 0x000fec000b800000 */
[----:B------:R-:W0:Y:S02]  /*2450*/  SHFL.UP P0, R80, R71, 0x1, RZ ;  /* 0x0420000047507989 */ /* 0x000e2400000000ff */
[----:B0-----:R-:W-:-:S05]  /*2460*/  @P0 IMAD.IADD R80, R71, 0x1, R80 ;  /* 0x0000000147500824 */ /* 0x001fca00078e0250 */
[----:B------:R-:W0:Y:S02]  /*2470*/  SHFL.UP P0, R73, R80, 0x2, RZ ;  /* 0x0440000050497989 */ /* 0x000e2400000000ff */
[----:B0-----:R-:W-:-:S05]  /*2480*/  @P0 IMAD.IADD R73, R80, 0x1, R73 ;  /* 0x0000000150490824 */ /* 0x001fca00078e0249 */
[----:B------:R-:W0:Y:S02]  /*2490*/  SHFL.UP P0, R82, R73, 0x4, RZ ;  /* 0x0480000049527989 */ /* 0x000e2400000000ff */
[----:B0-----:R-:W-:-:S05]  /*24a0*/  @P0 IMAD.IADD R82, R73, 0x1, R82 ;  /* 0x0000000149520824 */ /* 0x001fca00078e0252 */
[----:B------:R-:W0:Y:S02]  /*24b0*/  SHFL.UP P0, R75, R82, 0x8, RZ ;  /* 0x05000000524b7989 */ /* 0x000e2400000000ff */
[----:B0-----:R-:W-:-:S05]  /*24c0*/  @P0 IMAD.IADD R75, R82, 0x1, R75 ;  /* 0x00000001524b0824 */ /* 0x001fca00078e024b */
[----:B------:R0:W1:Y:S02]  /*24d0*/  SHFL.UP P0, R84, R75, 0x10, RZ ;  /* 0x060000004b547989 */ /* 0x00006400000000ff */
.L_x_118:
[----:B-1----:R-:W-:-:S04]  /*24e0*/  @P0 IMAD.IADD R84, R75, 0x1, R84 ;  /* 0x000000014b540824 */ /* 0x002fc800078e0254 */
[----:B------:R-:W-:-:S04]  /*24f0*/  IMAD.IADD R71, R84, 0x1, -R71 ;  /* 0x0000000154477824 */ /* 0x000fc800078e0a47 */
[----:B------:R-:W-:Y:S01]  /*2500*/  IMAD.IADD R55, R55, 0x1, R71 ;  /* 0x0000000137377824 */ /* 0x000fe200078e0247 */
[----:B------:R-:W-:Y:S03]  /*2510*/  STS [R4+0x4410], R71 ;  /* 0x0044104704007388 */ /* 0x000fe60000000800 */
[----:B------:R-:W-:Y:S01]  /*2520*/  IMAD.IADD R66, R66, 0x1, R55 ;  /* 0x0000000142427824 */ /* 0x000fe200078e0237 */
[----:B------:R1:W-:Y:S03]  /*2530*/  STS [R4+0x4414], R55 ;  /* 0x0044143704007388 */ /* 0x0003e60000000800 */
        /* <DEDUP_REMOVED lines=24> */
[----:B-1----:R-:W-:Y:S01]  /*26c0*/  IMAD.IADD R55, R78, 0x1, R69 ;  /* 0x000000014e377824 */ /* 0x002fe200078e0245 */
[----:B------:R2:W-:Y:S04]  /*26d0*/  STS [R4+0x4448], R69 ;  /* 0x0044484504007388 */ /* 0x0005e80000000800 */
[----:B------:R2:W-:Y:S02]  /*26e0*/  STS [R4+0x444c], R55 ;  /* 0x00444c3704007388 */ /* 0x0005e40000000800 */
.L_x_25:
[----:B------:R-:W-:Y:S05]  /*26f0*/  WARPSYNC.ALL ;  /* 0x0000000000007948 */ /* 0x000fea0003800000 */
[----:B------:R-:W-:Y:S01]  /*2700*/  BAR.SYNC.DEFER_BLOCKING 0x0 ;  /* 0x0000000000007b1d */ /* 0x000fe20000010000 */
[----:B------:R-:W-:-:S05]  /*2710*/  ISETP.GT.U32.AND P0, PT, R3, 0xff, PT ;  /* 0x000000ff0300780c */ /* 0x000fca0003f04070 */
[----:B------:R-:W-:Y:S01]  /*2720*/  BSSY.RECONVERGENT B0, `(.L_x_27) ;  /* 0x0000034000007945 */ /* 0x000fe20003800200 */
[----:B-1----:R-:W1:Y:S07]  /*2730*/  LDS R5, [R5+0x4410] ;  /* 0x0044100005057984 */ /* 0x002e6e0000000800 */
[----:B------:R-:W-:Y:S05]  /*2740*/  @P0 BRA `(.L_x_28) ;  /* 0x0000000000c40947 */ /* 0x000fea0003800000 */
[----:B--2---:R-:W-:-:S05]  /*2750*/  IMAD R55, R3, 0x4, R0 ;  /* 0x0000000403377824 */ /* 0x004fca00078e0200 */
[----:B------:R-:W1:Y:S04]  /*2760*/  LDS R4, [R55] ;  /* 0x0000000037047984 */ /* 0x000e680000000800 */
        /* <DEDUP_REMOVED lines=8> */
[----:B------:R-:W0:Y:S04]  /*27f0*/  LDS R82, [R55+0x2400] ;  /* 0x0024000037527984 */ /* 0x000e280000000800 */
[----:B------:R-:W0:Y:S01]  /*2800*/  LDS R84, [R55+0x2800] ;  /* 0x0028000037547984 */ /* 0x000e220000000800 */
[----:B-1----:R-:W-:-:S03]  /*2810*/  IMAD.IADD R4, R5, 0x1, R4 ;  /* 0x0000000105047824 */ /* 0x002fc600078e0204 */
[----:B------:R-:W1:Y:S01]  /*2820*/  LDS R86, [R55+0x2c00] ;  /* 0x002c000037567984 */ /* 0x000e620000000800 */
[----:B--2---:R-:W-:-:S03]  /*2830*/  IMAD.IADD R66, R5, 0x1, R66 ;  /* 0x0000000105427824 */ /* 0x004fc600078e0242 */
[----:B------:R-:W2:Y:S01]  /*2840*/  LDS R88, [R55+0x3000] ;  /* 0x0030000037587984 */ /* 0x000ea20000000800 */
[----:B---3--:R-:W-:-:S03]  /*2850*/  IMAD.IADD R68, R5, 0x1, R68 ;  /* 0x0000000105447824 */ /* 0x008fc600078e0244 */
[----:B------:R-:W3:Y:S01]  /*2860*/  LDS R90, [R55+0x3400] ;  /* 0x00340000375a7984 */ /* 0x000ee20000000800 */
[----:B----4-:R-:W-:-:S03]  /*2870*/  IMAD.IADD R70, R5, 0x1, R70 ;  /* 0x0000000105467824 */ /* 0x010fc600078e0246 */
[----:B------:R-:W4:Y:S01]  /*2880*/  LDS R92, [R55+0x3800] ;  /* 0x00380000375c7984 */ /* 0x000f220000000800 */
[----:B-----5:R-:W-:-:S03]  /*2890*/  IMAD.IADD R72, R5, 0x1, R72 ;  /* 0x0000000105487824 */ /* 0x020fc600078e0248 */
[----:B------:R-:W5:Y:S01]  /*28a0*/  LDS R94, [R55+0x3c00] ;  /* 0x003c0000375e7984 */ /* 0x000f620000000800 */
[C---:B0-----:R-:W-:Y:S02]  /*28b0*/  IMAD.IADD R74, R5.reuse, 0x1, R74 ;  /* 0x00000001054a7824 */ /* 0x041fe400078e024a */
[C---:B------:R-:W-:Y:S01]  /*28c0*/  IMAD.IADD R76, R5.reuse, 0x1, R76 ;  /* 0x00000001054c7824 */ /* 0x040fe200078e024c */
[----:B------:R0:W-:Y:S01]  /*28d0*/  STS [R55], R4 ;  /* 0x0000000437007388 */ /* 0x0001e20000000800 */
[----:B------:R-:W-:-:S03]  /*28e0*/  IMAD.IADD R78, R5, 0x1, R78 ;  /* 0x00000001054e7824 */ /* 0x000fc600078e024e */
[----:B------:R0:W-:Y:S01]  /*28f0*/  STS [R55+0x400], R66 ;  /* 0x0004004237007388 */ /* 0x0001e20000000800 */
[----:B------:R-:W-:-:S03]  /*2900*/  IMAD.IADD R80, R5, 0x1, R80 ;  /* 0x0000000105507824 */ /* 0x000fc600078e0250 */
[----:B------:R0:W-:Y:S01]  /*2910*/  STS [R55+0x800], R68 ;  /* 0x0008004437007388 */ /* 0x0001e20000000800 */
[----:B------:R-:W-:-:S03]  /*2920*/  IMAD.IADD R82, R5, 0x1, R82 ;  /* 0x0000000105527824 */ /* 0x000fc600078e0252 */
[----:B------:R0:W-:Y:S01]  /*2930*/  STS [R55+0xc00], R70 ;  /* 0x000c004637007388 */ /* 0x0001e20000000800 */
[----:B------:R-:W-:-:S03]  /*2940*/  IMAD.IADD R84, R5, 0x1, R84 ;  /* 0x0000000105547824 */ /* 0x000fc600078e0254 */
[----:B------:R0:W-:Y:S01]  /*2950*/  STS [R55+0x1000], R72 ;  /* 0x0010004837007388 */ /* 0x0001e20000000800 */
[----:B-1----:R-:W-:-:S03]  /*2960*/  IMAD.IADD R86, R5, 0x1, R86 ;  /* 0x0000000105567824 */ /* 0x002fc600078e0256 */
[----:B------:R0:W-:Y:S01]  /*2970*/  STS [R55+0x1400], R74 ;  /* 0x0014004a37007388 */ /* 0x0001e20000000800 */
[----:B--2---:R-:W-:-:S03]  /*2980*/  IMAD.IADD R88, R5, 0x1, R88 ;  /* 0x0000000105587824 */ /* 0x004fc600078e0258 */
[----:B------:R0:W-:Y:S01]  /*2990*/  STS [R55+0x1800], R76 ;  /* 0x0018004c37007388 */ /* 0x0001e20000000800 */
[----:B---3--:R-:W-:-:S03]  /*29a0*/  IMAD.IADD R90, R5, 0x1, R90 ;  /* 0x00000001055a7824 */ /* 0x008fc600078e025a */
[----:B------:R0:W-:Y:S01]  /*29b0*/  STS [R55+0x1c00], R78 ;  /* 0x001c004e37007388 */ /* 0x0001e20000000800 */
[----:B----4-:R-:W-:-:S03]  /*29c0*/  IMAD.IADD R92, R5, 0x1, R92 ;  /* 0x00000001055c7824 */ /* 0x010fc600078e025c */
[----:B------:R0:W-:Y:S01]  /*29d0*/  STS [R55+0x2000], R80 ;  /* 0x0020005037007388 */ /* 0x0001e20000000800 */
[----:B-----5:R-:W-:-:S03]  /*29e0*/  IMAD.IADD R94, R5, 0x1, R94 ;  /* 0x00000001055e7824 */ /* 0x020fc600078e025e */
[----:B------:R0:W-:Y:S04]  /*29f0*/  STS [R55+0x2400], R82 ;  /* 0x0024005237007388 */ /* 0x0001e80000000800 */
[----:B------:R0:W-:Y:S04]  /*2a00*/  STS [R55+0x2800], R84 ;  /* 0x0028005437007388 */ /* 0x0001e80000000800 */
[----:B------:R0:W-:Y:S04]  /*2a10*/  STS [R55+0x2c00], R86 ;  /* 0x002c005637007388 */ /* 0x0001e80000000800 */
[----:B------:R0:W-:Y:S04]  /*2a20*/  STS [R55+0x3000], R88 ;  /* 0x0030005837007388 */ /* 0x0001e80000000800 */
[----:B------:R0:W-:Y:S04]  /*2a30*/  STS [R55+0x3400], R90 ;  /* 0x0034005a37007388 */ /* 0x0001e80000000800 */
[----:B------:R0:W-:Y:S04]  /*2a40*/  STS [R55+0x3800], R92 ;  /* 0x0038005c37007388 */ /* 0x0001e80000000800 */
[----:B------:R0:W-:Y:S02]  /*2a50*/  STS [R55+0x3c00], R94 ;  /* 0x003c005e37007388 */ /* 0x0001e40000000800 */
.L_x_28:
[----:B------:R-:W-:Y:S05]  /*2a60*/  BSYNC.RECONVERGENT B0 ;  /* 0x0000000000007941 */ /* 0x000fea0003800200 */
.L_x_27:
[----:B------:R-:W-:Y:S01]  /*2a70*/  BAR.SYNC.DEFER_BLOCKING 0x0 ;  /* 0x0000000000007b1d */ /* 0x000fe20000010000 */
[----:B------:R-:W-:-:S05]  /*2a80*/  R2P PR, R28, 0x7f ;  /* 0x0000007f1c007804 */ /* 0x000fca0000000000 */
[----:B------:R-:W-:Y:S08]  /*2a90*/  BSSY.RECONVERGENT B0, `(.L_x_29) ;  /* 0x0000022000007945 */ /* 0x000ff00003800200 */
[----:B0-2---:R-:W-:Y:S02]  /*2aa0*/  VOTE.ANY R4, PT, P0 ;  /* 0x0000000000047806 */ /* 0x005fe400000e0100 */
[----:B------:R-:W-:-:S02]  /*2ab0*/  VOTE.ANY R55, PT, P1 ;  /* 0x0000000000377806 */ /* 0x000fc400008e0100 */
[----:B------:R-:W-:Y:S02]  /*2ac0*/  @!P0 LOP3.LUT R4, RZ, R4, RZ, 0x33, !PT ;  /* 0x00000004ff048212 */ /* 0x000fe400078e33ff */
[----:B------:R-:W-:Y:S02]  /*2ad0*/  VOTE.ANY R57, PT, P2 ;  /* 0x0000000000397806 */ /* 0x000fe400010e0100 */
[----:B------:R-:W-:Y:S02]  /*2ae0*/  @!P1 LOP3.LUT R55, RZ, R55, RZ, 0x33, !PT ;  /* 0x00000037ff379212 */ /* 0x000fe400078e33ff */
[----:B------:R-:W-:Y:S02]  /*2af0*/  VOTE.ANY R59, PT, P3 ;  /* 0x00000000003b7806 */ /* 0x000fe400018e0100 */
[----:B------:R-:W-:Y:S02]  /*2b00*/  @!P2 LOP3.LUT R57, RZ, R57, RZ, 0x33, !PT ;  /* 0x00000039ff39a212 */ /* 0x000fe400078e33ff */
[----:B------:R-:W-:-:S02]  /*2b10*/  LOP3.LUT R4, R55, R4, RZ, 0xc0, !PT ;  /* 0x0000000437047212 */ /* 0x000fc400078ec0ff */
[----:B------:R-:W-:Y:S02]  /*2b20*/  @!P3 LOP3.LUT R59, RZ, R59, RZ, 0x33, !PT ;  /* 0x0000003bff3bb212 */ /* 0x000fe400078e33ff */
[----:B------:R-:W-:Y:S02]  /*2b30*/  LOP3.LUT R4, R57, R4, RZ, 0xc0, !PT ;  /* 0x0000000439047212 */ /* 0x000fe400078ec0ff */
[----:B------:R-:W-:Y:S02]  /*2b40*/  VOTE.ANY R55, PT, P4 ;  /* 0x0000000000377806 */ /* 0x000fe400020e0100 */
[----:B------:R-:W-:Y:S01]  /*2b50*/  LOP3.LUT R4, R59, R4, RZ, 0xc0, !PT ;  /* 0x000000043b047212 */ /* 0x000fe200078ec0ff */
[----:B------:R-:W-:Y:S01]  /*2b60*/  IMAD.MOV.U32 R59, RZ, RZ, RZ ;  /* 0x000000ffff3b7224 */ /* 0x000fe200078e00ff */
[----:B------:R-:W-:Y:S02]  /*2b70*/  @!P4 LOP3.LUT R55, RZ, R55, RZ, 0x33, !PT ;  /* 0x00000037ff37c212 */ /* 0x000fe400078e33ff */
[----:B------:R-:W-:-:S02]  /*2b80*/  VOTE.ANY R57, PT, P5 ;  /* 0x0000000000397806 */ /* 0x000fc400028e0100 */
[----:B------:R-:W-:Y:S02]  /*2b90*/  LOP3.LUT R4, R55, R4, RZ, 0xc0, !PT ;  /* 0x0000000437047212 */ /* 0x000fe400078ec0ff */
[----:B------:R-:W-:Y:S02]  /*2ba0*/  LOP3.LUT P0, RZ, R28, 0x80, RZ, 0xc0, !PT ;  /* 0x000000801cff7812 */ /* 0x000fe4000780c0ff */
[----:B------:R-:W-:Y:S02]  /*2bb0*/  @!P5 LOP3.LUT R57, RZ, R57, RZ, 0x33, !PT ;  /* 0x00000039ff39d212 */ /* 0x000fe400078e33ff */
[----:B------:R-:W-:Y:S02]  /*2bc0*/  VOTE.ANY R66, PT, P6 ;  /* 0x0000000000427806 */ /* 0x000fe400030e0100 */
[----:B------:R-:W-:Y:S02]  /*2bd0*/  LOP3.LUT R57, R57, R4, RZ, 0xc0, !PT ;  /* 0x0000000439397212 */ /* 0x000fe400078ec0ff */
[----:B------:R-:W0:Y:S01]  /*2be0*/  S2R R4, SR_LEMASK ;  /* 0x0000000000047919 */ /* 0x000e220000003a00 */
[----:B------:R-:W-:-:S04]  /*2bf0*/  @!P6 LOP3.LUT R66, RZ, R66, RZ, 0x33, !PT ;  /* 0x00000042ff42e212 */ /* 0x000fc800078e33ff */
[----:B------:R-:W-:Y:S02]  /*2c00*/  VOTE.ANY R68, PT, P0 ;  /* 0x0000000000447806 */ /* 0x000fe400000e0100 */
[----:B------:R-:W-:Y:S02]  /*2c10*/  LOP3.LUT R57, R66, R57, RZ, 0xc0, !PT ;  /* 0x0000003942397212 */ /* 0x000fe400078ec0ff */
[----:B------:R-:W-:-:S04]  /*2c20*/  @!P0 LOP3.LUT R68, RZ, R68, RZ, 0x33, !PT ;  /* 0x00000044ff448212 */ /* 0x000fc800078e33ff */
[----:B------:R-:W-:-:S04]  /*2c30*/  LOP3.LUT R57, R68, R57, RZ, 0xc0, !PT ;  /* 0x0000003944397212 */ /* 0x000fc800078ec0ff */
[----:B------:R-:W2:Y:S01]  /*2c40*/  FLO.U32 R66, R57 ;  /* 0x0000003900427300 */ /* 0x000ea200000e0000 */
[----:B0-----:R-:W-:Y:S02]  /*2c50*/  LOP3.LUT R55, R4, R57, RZ, 0xc0, !PT ;  /* 0x0000003904377212 */ /* 0x001fe400078ec0ff */
[----:B--2---:R-:W-:-:S05]  /*2c60*/  ISETP.NE.AND P0, PT, R19, R66, PT ;  /* 0x000000421300720c */ /* 0x004fca0003f05270 */
[----:B------:R-:W0:Y:S08]  /*2c70*/  POPC R55, R55 ;  /* 0x0000003700377309 */ /* 0x000e300000000000 */
[----:B------:R-:W-:Y:S05]  /*2c80*/  @P0 BRA `(.L_x_30) ;  /* 0x0000000000080947 */ /* 0x000fea0003800000 */
[----:B------:R-:W-:-:S05]  /*2c90*/  IMAD R28, R28, 0x4, R27 ;  /* 0x000000041c1c7824 */ /* 0x000fca00078e021b */
[----:B0-----:R2:W3:Y:S02]  /*2ca0*/  ATOMS.ADD R59, [R28], R55 ;  /* 0x000000371c3b738c */ /* 0x0014e40000000000 */
.L_x_30:
[----:B------:R-:W-:Y:S05]  /*2cb0*/  BSYNC.RECONVERGENT B0 ;  /* 0x0000000000007941 */ /* 0x000fea0003800200 */
.L_x_29:
[----:B------:R-:W-:Y:S01]  /*2cc0*/  R2P PR, R36, 0x7f ;  /* 0x0000007f24007804 */ /* 0x000fe20000000000 */
[----:B------:R-:W-:-:S12]  /*2cd0*/  BSSY.RECONVERGENT B0, `(.L_x_31) ;  /* 0x0000022000007945 */ /* 0x000fd80003800200 */
[----:B--2---:R-:W-:Y:S02]  /*2ce0*/  VOTE.ANY R28, PT, P0 ;  /* 0x00000000001c7806 */ /* 0x004fe400000e0100 */
[----:B------:R-:W-:Y:S02]  /*2cf0*/  VOTE.ANY R57, PT, P1 ;  /* 0x0000000000397806 */ /* 0x000fe400008e0100 */
[----:B------:R-:W-:Y:S02]  /*2d00*/  @!P0 LOP3.LUT R28, RZ, R28, RZ, 0x33, !PT ;  /* 0x0000001cff1c8212 */ /* 0x000fe400078e33ff */
[----:B------:R-:W-:Y:S02]  /*2d10*/  VOTE.ANY R61, PT, P2 ;  /* 0x00000000003d7806 */ /* 0x000fe400010e0100 */
[----:B------:R-:W-:Y:S02]  /*2d20*/  @!P1 LOP3.LUT R57, RZ, R57, RZ, 0x33, !PT ;  /* 0x00000039ff399212 */ /* 0x000fe400078e33ff */
[----:B------:R-:W-:-:S02]  /*2d30*/  @!P2 LOP3.LUT R61, RZ, R61, RZ, 0x33, !PT ;  /* 0x0000003dff3da212 */ /* 0x000fc400078e33ff */
[----:B------:R-:W-:Y:S02]  /*2d40*/  LOP3.LUT R28, R57, R28, RZ, 0xc0, !PT ;  /* 0x0000001c391c7212 */ /* 0x000fe400078ec0ff */
[----:B------:R-:W-:Y:S02]  /*2d50*/  VOTE.ANY R57, PT, P3 ;  /* 0x0000000000397806 */ /* 0x000fe400018e0100 */
[----:B------:R-:W-:Y:S02]  /*2d60*/  LOP3.LUT R28, R61, R28, RZ, 0xc0, !PT ;  /* 0x0000001c3d1c7212 */ /* 0x000fe400078ec0ff */
[----:B------:R-:W-:Y:S02]  /*2d70*/  LOP3.LUT P0, RZ, R36, 0x80, RZ, 0xc0, !PT ;  /* 0x0000008024ff7812 */ /* 0x000fe4000780c0ff */
[----:B------:R-:W-:Y:S02]  /*2d80*/  VOTE.ANY R61, PT, P4 ;  /* 0x00000000003d7806 */ /* 0x000fe400020e0100 */
[----:B------:R-:W-:-:S02]  /*2d90*/  @!P3 LOP3.LUT R57, RZ, R57, RZ, 0x33, !PT ;  /* 0x00000039ff39b212 */ /* 0x000fc400078e33ff */
[----:B------:R-:W-:Y:S02]  /*2da0*/  @!P4 LOP3.LUT R61, RZ, R61, RZ, 0x33, !PT ;  /* 0x0000003dff3dc212 */ /* 0x000fe400078e33ff */
[----:B------:R-:W-:Y:S02]  /*2db0*/  LOP3.LUT R28, R57, R28, RZ, 0xc0, !PT ;  /* 0x0000001c391c7212 */ /* 0x000fe400078ec0ff */
[----:B------:R-:W-:Y:S02]  /*2dc0*/  VOTE.ANY R57, PT, P5 ;  /* 0x0000000000397806 */ /* 0x000fe400028e0100 */
[----:B------:R-:W-:Y:S02]  /*2dd0*/  LOP3.LUT R28, R61, R28, RZ, 0xc0, !PT ;  /* 0x0000001c3d1c7212 */ /* 0x000fe400078ec0ff */
[----:B------:R-:W-:Y:S02]  /*2de0*/  VOTE.ANY R61, PT, P6 ;  /* 0x00000000003d7806 */ /* 0x000fe400030e0100 */
[----:B------:R-:W-:-:S02]  /*2df0*/  @!P5 LOP3.LUT R57, RZ, R57, RZ, 0x33, !PT ;  /* 0x00000039ff39d212 */ /* 0x000fc400078e33ff */
[----:B------:R-:W-:Y:S02]  /*2e00*/  VOTE.ANY R63, PT, P0 ;  /* 0x00000000003f7806 */ /* 0x000fe400000e0100 */
[----:B------:R-:W-:Y:S02]  /*2e10*/  @!P6 LOP3.LUT R61, RZ, R61, RZ, 0x33, !PT ;  /* 0x0000003dff3de212 */ /* 0x000fe400078e33ff */
[----:B------:R-:W-:Y:S02]  /*2e20*/  LOP3.LUT R28, R57, R28, RZ, 0xc0, !PT ;  /* 0x0000001c391c7212 */ /* 0x000fe400078ec0ff */
[----:B------:R-:W-:Y:S02]  /*2e30*/  @!P0 LOP3.LUT R63, RZ, R63, RZ, 0x33, !PT ;  /* 0x0000003fff3f8212 */ /* 0x000fe400078e33ff */
[----:B------:R-:W-:Y:S01]  /*2e40*/  LOP3.LUT R28, R61, R28, RZ, 0xc0, !PT ;  /* 0x0000001c3d1c7212 */ /* 0x000fe200078ec0ff */
[----:B------:R-:W-:-:S03]  /*2e50*/  IMAD.MOV.U32 R61, RZ, RZ, RZ ;  /* 0x000000ffff3d7224 */ /* 0x000fc600078e00ff */
[----:B------:R-:W-:Y:S02]  /*2e60*/  LOP3.LUT R63, R63, R28, RZ, 0xc0, !PT ;  /* 0x0000001c3f3f7212 */ /* 0x000fe400078ec0ff */
[----:B---3--:R2:W3:Y:S02]  /*2e70*/  SHFL.IDX PT, R28, R59, R66, 0x1f ;  /* 0x00001f423b1c7589 */ /* 0x0084e400000e0000 */
[----:B------:R-:W4:Y:S01]  /*2e80*/  FLO.U32 R68, R63 ;  /* 0x0000003f00447300 */ /* 0x000f2200000e0000 */
[----:B------:R-:W-:-:S07]  /*2e90*/  LOP3.LUT R57, R4, R63, RZ, 0xc0, !PT ;  /* 0x0000003f04397212 */ /* 0x000fce00078ec0ff */
[----:B------:R-:W0:Y:S01]  /*2ea0*/  POPC R57, R57 ;  /* 0x0000003900397309 */ /* 0x000e220000000000 */
[----:B----4-:R-:W-:-:S13]  /*2eb0*/  ISETP.NE.AND P0, PT, R19, R68, PT ;  /* 0x000000441300720c */ /* 0x010fda0003f05270 */
[----:B0-23--:R-:W-:Y:S05]  /*2ec0*/  @P0 BRA `(.L_x_32) ;  /* 0x0000000000080947 */ /* 0x00dfea0003800000 */
[----:B------:R-:W-:-:S05]  /*2ed0*/  IMAD R36, R36, 0x4, R27 ;  /* 0x0000000424247824 */ /* 0x000fca00078e021b */
[----:B------:R0:W2:Y:S02]  /*2ee0*/  ATOMS.ADD R61, [R36], R57 ;  /* 0x00000039243d738c */ /* 0x0000a40000000000 */
.L_x_32:
[----:B------:R-:W-:Y:S05]  /*2ef0*/  BSYNC.RECONVERGENT B0 ;  /* 0x0000000000007941 */ /* 0x000fea0003800200 */
.L_x_31:
[----:B------:R-:W-:Y:S01]  /*2f00*/  R2P PR, R38, 0x7f ;  /* 0x0000007f26007804 */ /* 0x000fe20000000000 */
[----:B------:R-:W-:-:S12]  /*2f10*/  BSSY.RECONVERGENT B0, `(.L_x_33) ;  /* 0x0000022000007945 */ /* 0x000fd80003800200 */
[----:B0-----:R-:W-:Y:S02]  /*2f20*/  VOTE.ANY R36, PT, P0 ;  /* 0x0000000000247806 */ /* 0x001fe400000e0100 */
        /* <DEDUP_REMOVED lines=24> */
[----:B--2---:R0:W2:Y:S02]  /*30b0*/  SHFL.IDX PT, R36, R61, R68, 0x1f ;  /* 0x00001f443d247589 */ /* 0x0040a400000e0000 */
[----:B------:R-:W3:Y:S01]  /*30c0*/  FLO.U32 R66, R65 ;  /* 0x0000004100427300 */ /* 0x000ee200000e0000 */
[----:B------:R-:W-:-:S07]  /*30d0*/  LOP3.LUT R59, R4, R65, RZ, 0xc0, !PT ;  /* 0x00000041043b7212 */ /* 0x000fce00078ec0ff */
[----:B------:R-:W4:Y:S01]  /*30e0*/  POPC R59, R59 ;  /* 0x0000003b003b7309 */ /* 0x000f220000000000 */
[----:B---3--:R-:W-:-:S13]  /*30f0*/  ISETP.NE.AND P0, PT, R19, R66, PT ;  /* 0x000000421300720c */ /* 0x008fda0003f05270 */
[----:B0-2-4-:R-:W-:Y:S05]  /*3100*/  @P0 BRA `(.L_x_34) ;  /* 0x0000000000080947 */ /* 0x015fea0003800000 */
[----:B------:R-:W-:-:S05]  /*3110*/  IMAD R38, R38, 0x4, R27 ;  /* 0x0000000426267824 */ /* 0x000fca00078e021b */
[----:B------:R0:W2:Y:S02]  /*3120*/  ATOMS.ADD R63, [R38], R59 ;  /* 0x0000003b263f738c */ /* 0x0000a40000000000 */
.L_x_34:
[----:B------:R-:W-:Y:S05]  /*3130*/  BSYNC.RECONVERGENT B0 ;  /* 0x0000000000007941 */ /* 0x000fea0003800200 */
.L_x_33:
        /* <DEDUP_REMOVED lines=35> */
.L_x_36:
[----:B------:R-:W-:Y:S05]  /*3370*/  BSYNC.RECONVERGENT B0 ;  /* 0x0000000000007941 */ /* 0x000fea0003800200 */
.L_x_35:
[----:B------:R-:W-:Y:S01]  /*3380*/  R2P PR, R32, 0x7f ;  /* 0x0000007f20007804 */ /* 0x000fe20000000000 */
[----:B------:R-:W-:Y:S01]  /*3390*/  BSSY.RECONVERGENT B0, `(.L_x_37) ;  /* 0x0000022000007945 */ /* 0x000fe20003800200 */
[----:B------:R-:W-:-:S11]  /*33a0*/  IMAD.MOV.U32 R66, RZ, RZ, RZ ;  /* 0x000000ffff427224 */ /* 0x000fd600078e00ff */
        /* <DEDUP_REMOVED lines=22> */
[----:B------:R-:W-:-:S04]  /*3510*/  LOP3.LUT R34, R67, R34, RZ, 0xc0, !PT ;  /* 0x0000002243227212 */ /* 0x000fc800078ec0ff */
        /* <DEDUP_REMOVED lines=9> */
.L_x_38:
[----:B------:R-:W-:Y:S05]  /*35b0*/  BSYNC.RECONVERGENT B0 ;  /* 0x0000000000007941 */ /* 0x000fea0003800200 */
.L_x_37:
[----:B------:R-:W-:Y:S01]  /*35c0*/  R2P PR, R30, 0x7f ;  /* 0x0000007f1e007804 */ /* 0x000fe20000000000 */
[----:B------:R-:W-:Y:S01]  /*35d0*/  BSSY.RECONVERGENT B0, `(.L_x_39) ;  /* 0x0000022000007945 */ /* 0x000fe20003800200 */
[----:B------:R-:W-:-:S11]  /*35e0*/  IMAD.MOV.U32 R68, RZ, RZ, RZ ;  /* 0x000000ffff447224 */ /* 0x000fd600078e00ff */
[----:B0-----:R-:W-:Y:S02]  /*35f0*/  VOTE.ANY R32, PT, P0 ;  /* 0x0000000000207806 */ /* 0x001fe400000e0100 */
[----:B------:R-:W-:Y:S02]  /*3600*/  VOTE.ANY R65, PT, P1 ;  /* 0x0000000000417806 */ /* 0x000fe400008e0100 */
[----:B------:R-:W-:Y:S02]  /*3610*/  @!P0 LOP3.LUT R32, RZ, R32, RZ, 0x33, !PT ;  /* 0x00000020ff208212 */ /* 0x000fe400078e33ff */
[----:B------:R-:W-:Y:S02]  /*3620*/  @!P1 LOP3.LUT R65, RZ, R65, RZ, 0x33, !PT ;  /* 0x00000041ff419212 */ /* 0x000fe400078e33ff */
[----:B------:R-:W-:Y:S02]  /*3630*/  VOTE.ANY R67, PT, P2 ;  /* 0x0000000000437806 */ /* 0x000fe400010e0100 */
[----:B------:R-:W-:-:S02]  /*3640*/  LOP3.LUT R32, R65, R32, RZ, 0xc0, !PT ;  /* 0x0000002041207212 */ /* 0x000fc400078ec0ff */
[----:B------:R-:W-:Y:S02]  /*3650*/  VOTE.ANY R65, PT, P3 ;  /* 0x0000000000417806 */ /* 0x000fe400018e0100 */
[----:B------:R-:W-:Y:S02]  /*3660*/  @!P2 LOP3.LUT R67, RZ, R67, RZ, 0x33, !PT ;  /* 0x00000043ff43a212 */ /* 0x000fe400078e33ff */
[----:B------:R-:W-:Y:S02]  /*3670*/  @!P3 LOP3.LUT R65, RZ, R65, RZ, 0x33, !PT ;  /* 0x00000041ff41b212 */ /* 0x000fe400078e33ff */
[----:B------:R-:W-:Y:S02]  /*3680*/  LOP3.LUT R32, R67, R32, RZ, 0xc0, !PT ;  /* 0x0000002043207212 */ /* 0x000fe400078ec0ff */
[----:B------:R-:W-:Y:S02]  /*3690*/  LOP3.LUT P0, RZ, R30, 0x80, RZ, 0xc0, !PT ;  /* 0x000000801eff7812 */ /* 0x000fe4000780c0ff */
[----:B------:R-:W-:-:S02]  /*36a0*/  VOTE.ANY R67, PT, P4 ;  /* 0x0000000000437806 */ /* 0x000fc400020e0100 */
[----:B------:R-:W-:Y:S02]  /*36b0*/  LOP3.LUT R32, R65, R32, RZ, 0xc0, !PT ;  /* 0x0000002041207212 */ /* 0x000fe400078ec0ff */
[----:B------:R-:W-:Y:S02]  /*36c0*/  VOTE.ANY R65, PT, P5 ;  /* 0x0000000000417806 */ /* 0x000fe400028e0100 */
[----:B------:R-:W-:Y:S02]  /*36d0*/  @!P4 LOP3.LUT R67, RZ, R67, RZ, 0x33, !PT ;  /* 0x00000043ff43c212 */ /* 0x000fe400078e33ff */
[----:B------:R-:W-:Y:S02]  /*36e0*/  @!P5 LOP3.LUT R65, RZ, R65, RZ, 0x33, !PT ;  /* 0x00000041ff41d212 */ /* 0x000fe400078e33ff */
[----:B------:R-:W-:Y:S02]  /*36f0*/  LOP3.LUT R32, R67, R32, RZ, 0xc0, !PT ;  /* 0x0000002043207212 */ /* 0x000fe400078ec0ff */
[----:B------:R-:W-:-:S02]  /*3700*/  VOTE.ANY R67, PT, P6 ;  /* 0x0000000000437806 */ /* 0x000fc400030e0100 */
[----:B------:R-:W-:Y:S02]  /*3710*/  LOP3.LUT R32, R65, R32, RZ, 0xc0, !PT ;  /* 0x0000002041207212 */ /* 0x000fe400078ec0ff */
[----:B------:R-:W-:Y:S02]  /*3720*/  VOTE.ANY R65, PT, P0 ;  /* 0x0000000000417806 */ /* 0x000fe400000e0100 */
[----:B------:R-:W-:Y:S02]  /*3730*/  @!P6 LOP3.LUT R67, RZ, R67, RZ, 0x33, !PT ;  /* 0x00000043ff43e212 */ /* 0x000fe400078e33ff */
        /* <DEDUP_REMOVED lines=11> */
.L_x_40:
[----:B------:R-:W-:Y:S05]  /*37f0*/  BSYNC.RECONVERGENT B0 ;  /* 0x0000000000007941 */ /* 0x000fea0003800200 */
.L_x_39:
[----:B------:R-:W-:Y:S01]  /*3800*/  R2P PR, R64, 0x7f ;  /* 0x0000007f40007804 */ /* 0x000fe20000000000 */
[----:B------:R-:W-:-:S12]  /*3810*/  BSSY.RECONVERGENT B0, `(.L_x_41) ;  /* 0x0000021000007945 */ /* 0x000fd80003800200 */
[----:B------:R-:W-:Y:S02]  /*3820*/  VOTE.ANY R27, PT, P0 ;  /* 0x00000000001b7806 */ /* 0x000fe400000e0100 */
[----:B0-----:R-:W-:Y:S02]  /*3830*/  VOTE.ANY R30, PT, P1 ;  /* 0x00000000001e7806 */ /* 0x001fe400008e0100 */
[----:B------:R-:W-:Y:S02]  /*3840*/  @!P0 LOP3.LUT R27, RZ, R27, RZ, 0x33, !PT ;  /* 0x0000001bff1b8212 */ /* 0x000fe400078e33ff */
[----:B------:R-:W-:Y:S02]  /*3850*/  @!P1 LOP3.LUT R30, RZ, R30, RZ, 0x33, !PT ;  /* 0x0000001eff1e9212 */ /* 0x000fe400078e33ff */
[----:B------:R-:W-:Y:S02]  /*3860*/  VOTE.ANY R66, PT, P2 ;  /* 0x0000000000427806 */ /* 0x000fe400010e0100 */
[----:B------:R-:W-:-:S02]  /*3870*/  LOP3.LUT R27, R30, R27, RZ, 0xc0, !PT ;  /* 0x0000001b1e1b7212 */ /* 0x000fc400078ec0ff */
[----:B------:R-:W-:Y:S02]  /*3880*/  @!P2 LOP3.LUT R66, RZ, R66, RZ, 0x33, !PT ;  /* 0x00000042ff42a212 */ /* 0x000fe400078e33ff */
[----:B------:R-:W-:Y:S02]  /*3890*/  VOTE.ANY R30, PT, P3 ;  /* 0x00000000001e7806 */ /* 0x000fe400018e0100 */
[----:B------:R-:W-:Y:S02]  /*38a0*/  LOP3.LUT P0, RZ, R64, 0x80, RZ, 0xc0, !PT ;  /* 0x0000008040ff7812 */ /* 0x000fe4000780c0ff */
[----:B------:R-:W-:Y:S02]  /*38b0*/  LOP3.LUT R27, R66, R27, RZ, 0xc0, !PT ;  /* 0x0000001b421b7212 */ /* 0x000fe400078ec0ff */
        /* <DEDUP_REMOVED lines=21> */
[----:B------:R0:W2:Y:S02]  /*3a10*/  ATOMS.ADD R64, [R53], R30 ;  /* 0x0000001e3540738c */ /* 0x0000a40000000000 */
.L_x_42:
[----:B------:R-:W-:Y:S05]  /*3a20*/  BSYNC.RECONVERGENT B0 ;  /* 0x0000000000007941 */ /* 0x000fea0003800200 */
.L_x_41:
[----:B------:R-:W-:Y:S01]  /*3a30*/  R2P PR, R62, 0x7f ;  /* 0x0000007f3e007804 */ /* 0x000fe20000000000 */
[----:B------:R-:W-:-:S12]  /*3a40*/  BSSY.RECONVERGENT B0, `(.L_x_43) ;  /* 0x0000021000007945 */ /* 0x000fd80003800200 */
[----:B0-----:R-:W-:Y:S02]  /*3a50*/  VOTE.ANY R53, PT, P0 ;  /* 0x0000000000357806 */ /* 0x001fe400000e0100 */
[----:B------:R-:W-:Y:S02]  /*3a60*/  VOTE.ANY R66, PT, P1 ;  /* 0x0000000000427806 */ /* 0x000fe400008e0100 */
        /* <DEDUP_REMOVED lines=18> */
[----:B------:R-:W-:Y:S01]  /*3b90*/  LOP3.LUT R53, R66, R53, RZ, 0xc0, !PT ;  /* 0x0000003542357212 */ /* 0x000fe200078ec0ff */
[----:B------:R-:W-:Y:S01]  /*3ba0*/  IMAD.MOV.U32 R66, RZ, RZ, RZ ;  /* 0x000000ffff427224 */ /* 0x000fe200078e00ff */
        /* <DEDUP_REMOVED lines=10> */
.L_x_44:
[----:B------:R-:W-:Y:S05]  /*3c50*/  BSYNC.RECONVERGENT B0 ;  /* 0x0000000000007941 */ /* 0x000fea0003800200 */
.L_x_43:
        /* <DEDUP_REMOVED lines=34> */
.L_x_46:
[----:B------:R-:W-:Y:S05]  /*3e80*/  BSYNC.RECONVERGENT B0 ;  /* 0x0000000000007941 */ /* 0x000fea0003800200 */
.L_x_45:
        /* <DEDUP_REMOVED lines=34> */
.L_x_48:
[----:B------:R-:W-:Y:S05]  /*40b0*/  BSYNC.RECONVERGENT B0 ;  /* 0x0000000000007941 */ /* 0x000fea0003800200 */
.L_x_47:
        /* <DEDUP_REMOVED lines=34> */
.L_x_50:
[----:B------:R-:W-:Y:S05]  /*42e0*/  BSYNC.RECONVERGENT B0 ;  /* 0x0000000000007941 */ /* 0x000fea0003800200 */
.L_x_49:
        /* <DEDUP_REMOVED lines=34> */
.L_x_52:
[----:B------:R-:W-:Y:S05]  /*4510*/  BSYNC.RECONVERGENT B0 ;  /* 0x0000000000007941 */ /* 0x000fea0003800200 */
.L_x_51:
        /* <DEDUP_REMOVED lines=34> */
.L_x_54:
[----:B------:R-:W-:Y:S05]  /*4740*/  BSYNC.RECONVERGENT B0 ;  /* 0x0000000000007941 */ /* 0x000fea0003800200 */
.L_x_53:
        /* <DEDUP_REMOVED lines=34> */
.L_x_56:
[----:B------:R-:W-:Y:S05]  /*4970*/  BSYNC.RECONVERGENT B0 ;  /* 0x0000000000007941 */ /* 0x000fea0003800200 */
.L_x_55:
        /* <DEDUP_REMOVED lines=34> */
.L_x_58:
[----:B------:R-:W-:Y:S05]  /*4ba0*/  BSYNC.RECONVERGENT B0 ;  /* 0x0000000000007941 */ /* 0x000fea0003800200 */
.L_x_57:
        /* <DEDUP_REMOVED lines=34> */
.L_x_60:
[----:B------:R-:W-:Y:S05]  /*4dd0*/  BSYNC.RECONVERGENT B0 ;  /* 0x0000000000007941 */ /* 0x000fea0003800200 */
.L_x_59:
[----:B------:R-:W-:Y:S01]  /*4de0*/  R2P PR, R40, 0x7f ;  /* 0x0000007f28007804 */ /* 0x000fe20000000000 */
[----:B--2---:R2:W3:Y:S01]  /*4df0*/  SHFL.IDX PT, R69, R66, R69, 0x1f ;  /* 0x00001f4542457589 */ /* 0x0044e200000e0000 */
[----:B------:R-:W-:Y:S11]  /*4e00*/  BSSY.RECONVERGENT B0, `(.L_x_61) ;  /* 0x0000020000007945 */ /* 0x000ff60003800200 */
[----:B0-----:R-:W-:-:S02]  /*4e10*/  VOTE.ANY R29, PT, P0 ;  /* 0x00000000001d7806 */ /* 0x001fc400000e0100 */
[----:B------:R-:W-:Y:S02]  /*4e20*/  VOTE.ANY R64, PT, P1 ;  /* 0x0000000000407806 */ /* 0x000fe400008e0100 */
[----:B------:R-:W-:Y:S02]  /*4e30*/  @!P0 LOP3.LUT R29, RZ, R29, RZ, 0x33, !PT ;  /* 0x0000001dff1d8212 */ /* 0x000fe400078e33ff */
[----:B------:R-:W-:Y:S02]  /*4e40*/  @!P1 LOP3.LUT R64, RZ, R64, RZ, 0x33, !PT ;  /* 0x00000040ff409212 */ /* 0x000fe400078e33ff */
[----:B------:R-:W-:Y:S02]  /*4e50*/  VOTE.ANY R68, PT, P2 ;  /* 0x0000000000447806 */ /* 0x000fe400010e0100 */
[----:B------:R-:W-:Y:S02]  /*4e60*/  LOP3.LUT R29, R64, R29, RZ, 0xc0, !PT ;  /* 0x0000001d401d7212 */ /* 0x000fe400078ec0ff */
[----:B------:R-:W-:-:S02]  /*4e70*/  @!P2 LOP3.LUT R68, RZ, R68, RZ, 0x33, !PT ;  /* 0x00000044ff44a212 */ /* 0x000fc400078e33ff */
[----:B------:R-:W-:Y:S02]  /*4e80*/  VOTE.ANY R64, PT, P3 ;  /* 0x0000000000407806 */ /* 0x000fe400018e0100 */
[----:B------:R-:W-:Y:S02]  /*4e90*/  LOP3.LUT P0, RZ, R40, 0x80, RZ, 0xc0, !PT ;  /* 0x0000008028ff7812 */ /* 0x000fe4000780c0ff */
[----:B------:R-:W-:Y:S02]  /*4ea0*/  LOP3.LUT R29, R68, R29, RZ, 0xc0, !PT ;  /* 0x0000001d441d7212 */ /* 0x000fe400078ec0ff */
[----:B------:R-:W-:Y:S02]  /*4eb0*/  VOTE.ANY R40, PT, P4 ;  /* 0x0000000000287806 */ /* 0x000fe400020e0100 */
[----:B------:R-:W-:Y:S02]  /*4ec0*/  @!P3 LOP3.LUT R64, RZ, R64, RZ, 0x33, !PT ;  /* 0x00000040ff40b212 */ /* 0x000fe400078e33ff */
[----:B------:R-:W-:-:S02]  /*4ed0*/  @!P4 LOP3.LUT R40, RZ, R40, RZ, 0x33, !PT ;  /* 0x00000028ff28c212 */ /* 0x000fc400078e33ff */
[----:B------:R-:W-:Y:S02]  /*4ee0*/  LOP3.LUT R29, R64, R29, RZ, 0xc0, !PT ;  /* 0x0000001d401d7212 */ /* 0x000fe400078ec0ff */
[----:B------:R-:W-:Y:S02]  /*4ef0*/  VOTE.ANY R64, PT, P5 ;  /* 0x0000000000407806 */ /* 0x000fe400028e0100 */
[----:B------:R-:W-:Y:S02]  /*4f00*/  LOP3.LUT R29, R40, R29, RZ, 0xc0, !PT ;  /* 0x0000001d281d7212 */ /* 0x000fe400078ec0ff */
[----:B------:R-:W-:Y:S02]  /*4f10*/  VOTE.ANY R40, PT, P6 ;  /* 0x0000000000287806 */ /* 0x000fe400030e0100 */
[----:B------:R-:W-:Y:S02]  /*4f20*/  @!P5 LOP3.LUT R64, RZ, R64, RZ, 0x33, !PT ;  /* 0x00000040ff40d212 */ /* 0x000fe400078e33ff */
[----:B------:R-:W-:-:S02]  /*4f30*/  VOTE.ANY R68, PT, P0 ;  /* 0x0000000000447806 */ /* 0x000fc400000e0100 */
[----:B------:R-:W-:Y:S02]  /*4f40*/  @!P6 LOP3.LUT R40, RZ, R40, RZ, 0x33, !PT ;  /* 0x00000028ff28e212 */ /* 0x000fe400078e33ff */
[----:B------:R-:W-:Y:S01]  /*4f50*/  LOP3.LUT R29, R64, R29, RZ, 0xc0, !PT ;  /* 0x0000001d401d7212 */ /* 0x000fe200078ec0ff */
[----:B------:R-:W-:Y:S01]  /*4f60*/  IMAD.MOV.U32 R64, RZ, RZ, RZ ;  /* 0x000000ffff407224 */ /* 0x000fe200078e00ff */
[----:B------:R-:W-:Y:S02]  /*4f70*/  @!P0 LOP3.LUT R68, RZ, R68, RZ, 0x33, !PT ;  /* 0x00000044ff448212 */ /* 0x000fe400078e33ff */
[----:B------:R-:W-:-:S04]  /*4f80*/  LOP3.LUT R29, R40, R29, RZ, 0xc0, !PT ;  /* 0x0000001d281d7212 */ /* 0x000fc800078ec0ff */
[----:B------:R-:W-:-:S04]  /*4f90*/  LOP3.LUT R29, R68, R29, RZ, 0xc0, !PT ;  /* 0x0000001d441d7212 */ /* 0x000fc800078ec0ff */
[----:B------:R-:W0:Y:S01]  /*4fa0*/  FLO.U32 R67, R29 ;  /* 0x0000001d00437300 */ /* 0x000e2200000e0000 */
[----:B------:R-:W-:-:S07]  /*4fb0*/  LOP3.LUT R40, R4, R29, RZ, 0xc0, !PT ;  /* 0x0000001d04287212 */ /* 0x000fce00078ec0ff */
[----:B------:R2:W4:Y:S01]  /*4fc0*/  POPC R68, R40 ;  /* 0x0000002800447309 */ /* 0x0005220000000000 */
[----:B0-----:R-:W-:-:S13]  /*4fd0*/  ISETP.NE.AND P0, PT, R19, R67, PT ;  /* 0x000000431300720c */ /* 0x001fda0003f05270 */
[----:B--234-:R-:W-:Y:S05]  /*4fe0*/  @P0 BRA `(.L_x_62) ;  /* 0x0000000000040947 */ /* 0x01cfea0003800000 */
[----:B------:R0:W2:Y:S02]  /*4ff0*/  ATOMS.ADD R64, [R31], R68 ;  /* 0x000000441f40738c */ /* 0x0000a40000000000 */
.L_x_62:
[----:B------:R-:W-:Y:S05]  /*5000*/  BSYNC.RECONVERGENT B0 ;  /* 0x0000000000007941 */ /* 0x000fea0003800200 */
.L_x_61:
[----:B------:R-:W-:Y:S01]  /*5010*/  R2P PR, R44, 0x7f ;  /* 0x0000007f2c007804 */ /* 0x000fe20000000000 */
[----:B--2---:R2:W3:Y:S01]  /*5020*/  SHFL.IDX PT, R67, R64, R67, 0x1f ;  /* 0x00001f4340437589 */ /* 0x0044e200000e0000 */
[----:B------:R-:W-:Y:S11]  /*5030*/  BSSY.RECONVERGENT B0, `(.L_x_63) ;  /* 0x0000020000007945 */ /* 0x000ff60003800200 */
[----:B------:R-:W-:-:S02]  /*5040*/  VOTE.ANY R29, PT, P0 ;  /* 0x00000000001d7806 */ /* 0x000fc400000e0100 */
        /* <DEDUP_REMOVED lines=24> */
[----:B------:R-:W4:Y:S01]  /*51d0*/  FLO.U32 R66, R29 ;  /* 0x0000001d00427300 */ /* 0x000f2200000e0000 */
[----:B0-----:R-:W-:-:S07]  /*51e0*/  LOP3.LUT R31, R4, R29, RZ, 0xc0, !PT ;  /* 0x0000001d041f7212 */ /* 0x001fce00078ec0ff */
[----:B------:R-:W0:Y:S01]  /*51f0*/  POPC R31, R31 ;  /* 0x0000001f001f7309 */ /* 0x000e220000000000 */
[----:B----4-:R-:W-:-:S13]  /*5200*/  ISETP.NE.AND P0, PT, R19, R66, PT ;  /* 0x000000421300720c */ /* 0x010fda0003f05270 */
[----:B0-23--:R-:W-:Y:S05]  /*5210*/  @P0 BRA `(.L_x_64) ;  /* 0x0000000000040947 */ /* 0x00dfea0003800000 */
[----:B------:R0:W2:Y:S02]  /*5220*/  ATOMS.ADD R40, [R33], R31 ;  /* 0x0000001f2128738c */ /* 0x0000a40000000000 */
.L_x_64:
[----:B------:R-:W-:Y:S05]  /*5230*/  BSYNC.RECONVERGENT B0 ;  /* 0x0000000000007941 */ /* 0x000fea0003800200 */
.L_x_63:
        /* <DEDUP_REMOVED lines=23> */
[----:B------:R-:W-:Y:S02]  /*53b0*/  LOP3.LUT R29, R44, R29, RZ, 0xc0, !PT ;  /* 0x0000001d2c1d7212 */ /* 0x000fe400078ec0ff */
[----:B------:R-:W-:Y:S02]  /*53c0*/  @!P0 LOP3.LUT R64, RZ, R64, RZ, 0x33, !PT ;  /* 0x00000040ff408212 */ /* 0x000fe400078e33ff */
[----:B------:R-:W-:-:S04]  /*53d0*/  LOP3.LUT R29, R48, R29, RZ, 0xc0, !PT ;  /* 0x0000001d301d7212 */ /* 0x000fc800078ec0ff */
[----:B------:R-:W-:-:S04]  /*53e0*/  LOP3.LUT R29, R64, R29, RZ, 0xc0, !PT ;  /* 0x0000001d401d7212 */ /* 0x000fc800078ec0ff */
[----:B------:R-:W4:Y:S01]  /*53f0*/  FLO.U32 R44, R29 ;  /* 0x0000001d002c7300 */ /* 0x000f2200000e0000 */
[----:B------:R-:W-:-:S07]  /*5400*/  LOP3.LUT R4, R4, R29, RZ, 0xc0, !PT ;  /* 0x0000001d04047212 */ /* 0x000fce00078ec0ff */
[----:B------:R2:W0:Y:S01]  /*5410*/  POPC R48, R4 ;  /* 0x0000000400307309 */ /* 0x0004220000000000 */
[----:B----4-:R-:W-:Y:S01]  /*5420*/  ISETP.NE.AND P0, PT, R19, R44, PT ;  /* 0x0000002c1300720c */ /* 0x010fe20003f05270 */
[----:B------:R-:W-:-:S12]  /*5430*/  IMAD.MOV.U32 R19, RZ, RZ, RZ ;  /* 0x000000ffff137224 */ /* 0x000fd800078e00ff */
[----:B0-23--:R-:W-:Y:S05]  /*5440*/  @P0 BRA `(.L_x_66) ;  /* 0x0000000000040947 */ /* 0x00dfea0003800000 */
[----:B------:R0:W2:Y:S02]  /*5450*/  ATOMS.ADD R19, [R35], R48 ;  /* 0x000000302313738c */ /* 0x0000a40000000000 */
.L_x_66:
[----:B------:R-:W-:Y:S05]  /*5460*/  BSYNC.RECONVERGENT B0 ;  /* 0x0000000000007941 */ /* 0x000fea0003800200 */
.L_x_65:
[----:B------:R-:W-:Y:S01]  /*5470*/  BAR.SYNC.DEFER_BLOCKING 0x0 ;  /* 0x0000000000007b1d */ /* 0x000fe20000010000 */
[C---:B------:R-:W-:Y:S02]  /*5480*/  IADD3 R55, PT, PT, R0.reuse, R55, R28 ;  /* 0x0000003700377210 */ /* 0x040fe40007ffe01c */
[C---:B------:R-:W-:Y:S02]  /*5490*/  IADD3 R36, PT, PT, R0.reuse, R57, R36 ;  /* 0x0000003900247210 */ /* 0x040fe40007ffe024 */
[C---:B------:R-:W-:Y:S01]  /*54a0*/  IADD3 R38, PT, PT, R0.reuse, R59, R38 ;  /* 0x0000003b00267210 */ /* 0x040fe20007ffe026 */
[----:B------:R-:W-:Y:S01]  /*54b0*/  BSSY B1, `(.L_x_67) ;  /* 0x0000057000017945 */ /* 0x000fe20003800000 */
[C---:B------:R-:W-:Y:S01]  /*54c0*/  IADD3 R61, PT, PT, R0.reuse, R61, R34 ;  /* 0x0000003d003d7210 */ /* 0x040fe20007ffe022 */
[----:B--2---:R-:W2:Y:S01]  /*54d0*/  SHFL.IDX PT, R19, R19, R44, 0x1f ;  /* 0x00001f2c13137589 */ /* 0x004ea200000e0000 */
[C---:B------:R-:W-:Y:S02]  /*54e0*/  IADD3 R32, PT, PT, R0.reuse, R63, R32 ;  /* 0x0000003f00207210 */ /* 0x040fe40007ffe020 */
[----:B------:R-:W-:-:S02]  /*54f0*/  IADD3 R27, PT, PT, R0, R65, R27 ;  /* 0x00000041001b7210 */ /* 0x000fc40007ffe01b */
[C---:B------:R-:W-:Y:S02]  /*5500*/  IADD3 R53, PT, PT, R0.reuse, R30, R53 ;  /* 0x0000001e00357210 */ /* 0x040fe40007ffe035 */
[C---:B------:R-:W-:Y:S02]  /*5510*/  IADD3 R62, PT, PT, R0.reuse, R62, R51 ;  /* 0x0000003e003e7210 */ /* 0x040fe40007ffe033 */
[C---:B------:R-:W-:Y:S02]  /*5520*/  IADD3 R60, PT, PT, R0.reuse, R60, R49 ;  /* 0x0000003c003c7210 */ /* 0x040fe40007ffe031 */
[C---:B------:R-:W-:Y:S02]  /*5530*/  IADD3 R58, PT, PT, R0.reuse, R58, R47 ;  /* 0x0000003a003a7210 */ /* 0x040fe40007ffe02f */
[C---:B------:R-:W-:Y:S02]  /*5540*/  IADD3 R45, PT, PT, R0.reuse, R56, R45 ;  /* 0x00000038002d7210 */ /* 0x040fe40007ffe02d */
[C---:B------:R-:W-:Y:S01]  /*5550*/  IADD3 R43, PT, PT, R0.reuse, R54, R43 ;  /* 0x00000036002b7210 */ /* 0x040fe20007ffe02b */
[----:B------:R-:W-:Y:S01]  /*5560*/  STS.U8 [R55+-0x1], R8 ;  /* 0xffffff0837007388 */ /* 0x000fe20000000000 */
[----:B------:R-:W-:-:S02]  /*5570*/  IADD3 R41, PT, PT, R0, R52, R41 ;  /* 0x0000003400297210 */ /* 0x000fc40007ffe029 */
[C---:B------:R-:W-:Y:S01]  /*5580*/  IADD3 R50, PT, PT, R0.reuse, R50, R39 ;  /* 0x0000003200327210 */ /* 0x040fe20007ffe027 */
[----:B------:R-:W-:Y:S01]  /*5590*/  STS.U8 [R36+-0x1], R7 ;  /* 0xffffff0724007388 */ /* 0x000fe20000000000 */
[C---:B------:R-:W-:Y:S02]  /*55a0*/  IADD3 R37, PT, PT, R0.reuse, R46, R37 ;  /* 0x0000002e00257210 */ /* 0x040fe40007ffe025 */
[C---:B------:R-:W-:Y:S01]  /*55b0*/  IADD3 R42, PT, PT, R0.reuse, R42, R69 ;  /* 0x0000002a002a7210 */ /* 0x040fe20007ffe045 */
[----:B------:R-:W-:Y:S01]  /*55c0*/  STS.U8 [R38+-0x1], R9 ;  /* 0xffffff0926007388 */ /* 0x000fe20000000000 */
[C---:B------:R-:W-:Y:S02]  /*55d0*/  IADD3 R29, PT, PT, R0.reuse, R68, R67 ;  /* 0x00000044001d7210 */ /* 0x040fe40007ffe043 */
[C---:B------:R-:W-:Y:S01]  /*55e0*/  IADD3 R4, PT, PT, R0.reuse, R31, R40 ;  /* 0x0000001f00047210 */ /* 0x040fe20007ffe028 */
[----:B------:R-:W-:Y:S01]  /*55f0*/  STS.U8 [R61+-0x1], R10 ;  /* 0xffffff0a3d007388 */ /* 0x000fe20000000000 */
[----:B--2---:R-:W-:-:S02]  /*5600*/  IADD3 R19, PT, PT, R0, R48, R19 ;  /* 0x0000003000137210 */ /* 0x004fc40007ffe013 */
[C---:B------:R-:W-:Y:S01]  /*5610*/  ISETP.GT.U32.AND P0, PT, R3.reuse, 0xff, PT ;  /* 0x000000ff0300780c */ /* 0x040fe20003f04070 */
[----:B------:R-:W-:Y:S04]  /*5620*/  STS.U8 [R32+-0x1], R11 ;  /* 0xffffff0b20007388 */ /* 0x000fe80000000000 */
[----:B------:R-:W-:Y:S04]  /*5630*/  STS.U8 [R27+-0x1], R12 ;  /* 0xffffff0c1b007388 */ /* 0x000fe80000000000 */
[----:B------:R-:W-:Y:S04]  /*5640*/  STS.U8 [R53+-0x1], R14 ;  /* 0xffffff0e35007388 */ /* 0x000fe80000000000 */
[----:B------:R-:W-:Y:S04]  /*5650*/  STS.U8 [R62+-0x1], R13 ;  /* 0xffffff0d3e007388 */ /* 0x000fe80000000000 */
[----:B------:R2:W-:Y:S04]  /*5660*/  STS.U8 [R60+-0x1], R15 ;  /* 0xffffff0f3c007388 */ /* 0x0005e80000000000 */
[----:B------:R3:W-:Y:S04]  /*5670*/  STS.U8 [R58+-0x1], R17 ;  /* 0xffffff113a007388 */ /* 0x0007e80000000000 */
[----:B------:R3:W-:Y:S01]  /*5680*/  STS.U8 [R45+-0x1], R16 ;  /* 0xffffff102d007388 */ /* 0x0007e20000000000 */
[----:B--2---:R-:W-:-:S03]  /*5690*/  IMAD R15, R3, 0x8, R0 ;  /* 0x00000008030f7824 */ /* 0x004fc600078e0200 */
[----:B------:R3:W-:Y:S04]  /*56a0*/  STS.U8 [R43+-0x1], R18 ;  /* 0xffffff122b007388 */ /* 0x0007e80000000000 */
[----:B------:R3:W-:Y:S04]  /*56b0*/  STS.U8 [R41+-0x1], R20 ;  /* 0xffffff1429007388 */ /* 0x0007e80000000000 */
[----:B------:R3:W-:Y:S04]  /*56c0*/  STS.U8 [R50+-0x1], R21 ;  /* 0xffffff1532007388 */ /* 0x0007e80000000000 */
[----:B------:R3:W-:Y:S04]  /*56d0*/  STS.U8 [R37+-0x1], R22 ;  /* 0xffffff1625007388 */ /* 0x0007e80000000000 */
[----:B------:R3:W-:Y:S04]  /*56e0*/  STS.U8 [R42+-0x1], R23 ;  /* 0xffffff172a007388 */ /* 0x0007e80000000000 */
[----:B------:R3:W-:Y:S04]  /*56f0*/  STS.U8 [R29+-0x1], R24 ;  /* 0xffffff181d007388 */ /* 0x0007e80000000000 */
[----:B------:R3:W-:Y:S04]  /*5700*/  STS.U8 [R4+-0x1], R25 ;  /* 0xffffff1904007388 */ /* 0x0007e80000000000 */
[----:B------:R3:W-:Y:S01]  /*5710*/  STS.U8 [R19+-0x1], R26 ;  /* 0xffffff1a13007388 */ /* 0x0007e20000000000 */
[----:B------:R-:W-:Y:S05]  /*5720*/  @P0 BRA `(.L_x_68) ;  /* 0x0000000000bc0947 */ /* 0x000fea0003800000 */
[----:B------:R-:W2:Y:S02]  /*5730*/  LDCU.64 UR6, c[0x0][0x398] ;  /* 0x00007300ff0677ac */ /* 0x000ea40008000a00 */
[----:B--2---:R-:W-:-:S04]  /*5740*/  LEA R10, P0, R3, UR6, 0x3 ;  /* 0x00000006030a7c11 */ /* 0x004fc8000f8018ff */
[----:B------:R-:W-:-:S05]  /*5750*/  LEA.HI.X R11, R3, UR7, RZ, 0x3, P0 ;  /* 0x00000007030b7c11 */ /* 0x000fca00080f1cff */
[----:B------:R-:W2:Y:S01]  /*5760*/  LDG.E.64 R8, desc[UR8][R10.64] ;  /* 0x000000080a087981 */ /* 0x000ea2000c1e1b00 */
[----:B-1----:R-:W-:Y:S02]  /*5770*/  SHF.R.S32.HI R7, RZ, 0x1f, R5 ;  /* 0x0000001fff077819 */ /* 0x002fe40000011405 */
[----:B--2---:R-:W-:-:S05]  /*5780*/  IADD3 R8, P0, PT, -R5, R8, RZ ;  /* 0x0000000805087210 */ /* 0x004fca0007f1e1ff */
[----:B------:R-:W-:Y:S01]  /*5790*/  IMAD.X R9, R9, 0x1, ~R7, P0 ;  /* 0x0000000109097824 */ /* 0x000fe200000e0e07 */
[----:B------:R-:W-:Y:S01]  /*57a0*/  ISETP.GE.AND P0, PT, R2, 0x1, PT ;  /* 0x000000010200780c */ /* 0x000fe20003f06270 */
[----:B------:R-:W-:-:S03]  /*57b0*/  IMAD.MOV.U32 R7, RZ, RZ, R6 ;  /* 0x000000ffff077224 */ /* 0x000fc600078e0006 */
[----:B------:R1:W-:Y:S09]  /*57c0*/  STS.64 [R15+0x4ca0], R8 ;  /* 0x004ca0080f007388 */ /* 0x0003f20000000a00 */
[----:B------:R-:W-:Y:S05]  /*57d0*/  @!P0 BRA `(.L_x_69) ;  /* 0x00000000006c8947 */ /* 0x000fea0003800000 */
[----:B------:R-:W-:Y:S01]  /*57e0*/  BSSY B0, `(.L_x_70) ;  /* 0x0000019000007945 */ /* 0x000fe20003800000 */
[----:B---3--:R-:W-:Y:S02]  /*57f0*/  IMAD.MOV.U32 R4, RZ, RZ, -0x1 ;  /* 0xffffffffff047424 */ /* 0x008fe400078e00ff */
[----:B------:R-:W-:Y:S02]  /*5800*/  IMAD.MOV.U32 R10, RZ, RZ, R2 ;  /* 0x000000ffff0a7224 */ /* 0x000fe400078e0002 */
[----:B------:R-:W-:-:S07]  /*5810*/  IMAD.MOV.U32 R7, RZ, RZ, R6 ;  /* 0x000000ffff077224 */ /* 0x000fce00078e0006 */
.L_x_74:
[----:B-1----:R-:W1:Y:S01]  /*5820*/  LDC.64 R8, c[0x0][0x380] ;  /* 0x0000e000ff087b82 */ /* 0x002e620000000a00 */
[----:B------:R-:W-:Y:S01]  /*5830*/  VIADD R12, R10, 0xffffffff ;  /* 0xffffffff0a0c7836 */ /* 0x000fe20000000000 */
[----:B------:R-:W-:Y:S03]  /*5840*/  BSSY B2, `(.L_x_71) ;  /* 0x0000008000027945 */ /* 0x000fe60003800000 */
[----:B------:R-:W-:-:S04]  /*5850*/  IMAD R11, R12, 0x100, R3 ;  /* 0x000001000c0b7824 */ /* 0x000fc800078e0203 */
[----:B-1----:R-:W-:-:S07]  /*5860*/  IMAD.WIDE R8, R11, 0x4, R8 ;  /* 0x000000040b087825 */ /* 0x002fce00078e0208 */
.L_x_72:
[----:B------:R-:W-:Y:S05]  /*5870*/  YIELD ;  /* 0x0000000000007946 */ /* 0x000fea0003800000 */
[----:B------:R1:W-:Y:S06]  /*5880*/  MEMBAR.SC.CTA ;  /* 0x0000000000007992 */ /* 0x0003ec0000000000 */
[----:B-1----:R-:W2:Y:S02]  /*5890*/  LDG.E.STRONG.SYS R11, desc[UR8][R8.64] ;  /* 0x00000008080b7981 */ /* 0x002ea4000c1f5900 */
[----:B--2---:R-:W-:-:S13]  /*58a0*/  ISETP.NE.AND P0, PT, R11, RZ, PT ;  /* 0x000000ff0b00720c */ /* 0x004fda0003f05270 */
[----:B------:R-:W-:Y:S05]  /*58b0*/  @!P0 BRA `(.L_x_72) ;  /* 0xfffffffc00ec8947 */ /* 0x000fea000383ffff */
[----:B------:R-:W-:Y:S05]  /*58c0*/  BSYNC B2 ;  /* 0x0000000000027941 */ /* 0x000fea0003800000 */
.L_x_71:
[----:B------:R-:W-:Y:S01]  /*58d0*/  BSSY.RECONVERGENT B2, `(.L_x_73) ;  /* 0x0000006000027945 */ /* 0x000fe20003800200 */
[C---:B------:R-:W-:Y:S02]  /*58e0*/  ISETP.GT.AND P0, PT, R11.reuse, -0x1, PT ;  /* 0xffffffff0b00780c */ /* 0x040fe40003f04270 */
[----:B------:R-:W-:Y:S01]  /*58f0*/  LOP3.LUT R8, R11, 0x3fffffff, RZ, 0xc0, !PT ;  /* 0x3fffffff0b087812 */ /* 0x000fe200078ec0ff */
[----:B------:R-:W-:Y:S05]  /*5900*/  WARPSYNC.EXCLUSIVE R4 ;  /* 0x0000000004007348 */ /* 0x000fea0003a00000 */
[----:B------:R-:W-:-:S05]  /*5910*/  IMAD.IADD R7, R8, 0x1, R7 ;  /* 0x0000000108077824 */ /* 0x000fca00078e0207 */
[----:B------:R-:W-:-:S07]  /*5920*/  VOTE.ANY R4, PT, P0 ;  /* 0x0000000000047806 */ /* 0x000fce00000e0100 */
[----:B------:R-:W-:Y:S05]  /*5930*/  BSYNC.RECONVERGENT B2 ;  /* 0x0000000000027941 */ /* 0x000fea0003800200 */
.L_x_73:
[----:B------:R-:W-:Y:S01]  /*5940*/  ISETP.GT.U32.AND P1, PT, R10, 0x1, PT ;  /* 0x000000010a00780c */ /* 0x000fe20003f24070 */
[----:B------:R-:W-:-:S12]  /*5950*/  IMAD.MOV.U32 R10, RZ, RZ, R12 ;  /* 0x000000ffff0a7224 */ /* 0x000fd800078e000c */
[----:B------:R-:W-:Y:S05]  /*5960*/  @P0 BRA P1, `(.L_x_74) ;  /* 0xfffffffc00ac0947 */ /* 0x000fea000083ffff */
[----:B------:R-:W-:Y:S05]  /*5970*/  BSYNC B0 ;  /* 0x0000000000007941 */ /* 0x000fea0003800000 */
.L_x_70:
[----:B------:R2:W4:Y:S02]  /*5980*/  LDS.64 R8, [R15+0x4ca0] ;  /* 0x004ca0000f087984 */ /* 0x0005240000000a00 */
.L_x_69:
[----:B------:R-:W5:Y:S01]  /*5990*/  LDC.64 R10, c[0x0][0x380] ;  /* 0x0000e000ff0a7b82 */ /* 0x000f620000000a00 */
[C---:B------:R-:W-:Y:S01]  /*59a0*/  IMAD.IADD R13, R7.reuse, 0x1, -R6 ;  /* 0x00000001070d7824 */ /* 0x040fe200078e0a06 */
[----:B------:R-:W-:Y:S01]  /*59b0*/  LOP3.LUT R7, R7, 0x80000000, RZ, 0xfc, !PT ;  /* 0x8000000007077812 */ /* 0x000fe200078efcff */
[----:B---3--:R-:W-:-:S03]  /*59c0*/  IMAD R17, R2, 0x100, R3 ;  /* 0x0000010002117824 */ /* 0x008fc600078e0203 */
[----:B-1--4-:R-:W-:-:S04]  /*59d0*/  IADD3 R8, P0, PT, R13, R8, RZ ;  /* 0x000000080d087210 */ /* 0x012fc80007f1e0ff */
[----:B------:R-:W-:-:S05]  /*59e0*/  LEA.HI.X.SX32 R9, R13, R9, 0x1, P0 ;  /* 0x000000090d097211 */ /* 0x000fca00000f0eff */
[----:B------:R4:W-:Y:S01]  /*59f0*/  STS.64 [R15+0x4ca0], R8 ;  /* 0x004ca0080f007388 */ /* 0x0009e20000000a00 */
[----:B-----5:R-:W-:-:S05]  /*5a00*/  IMAD.WIDE R10, R17, 0x4, R10 ;  /* 0x00000004110a7825 */ /* 0x020fca00078e020a */
[----:B------:R4:W-:Y:S02]  /*5a10*/  STG.E.STRONG.SYS desc[UR8][R10.64], R7 ;  /* 0x000000070a007986 */ /* 0x0009e4000c115908 */
.L_x_68:
[----:B------:R-:W-:Y:S05]  /*5a20*/  BSYNC B1 ;  /* 0x0000000000017941 */ /* 0x000fea0003800000 */
.L_x_67:
[----:B------:R-:W5:Y:S01]  /*5a30*/  LDC.64 R12, c[0x0][0x390] ;  /* 0x0000e400ff0c7b82 */ /* 0x000f620000000a00 */
[----:B----4-:R-:W-:Y:S02]  /*5a40*/  IMAD.MOV.U32 R7, RZ, RZ, 0x2600 ;  /* 0x00002600ff077424 */ /* 0x010fe400078e00ff */
[----:B------:R-:W-:Y:S02]  /*5a50*/  IMAD R14, R3, 0x4, R0 ;  /* 0x00000004030e7824 */ /* 0x000fe400078e0200 */
[----:B------:R-:W-:-:S03]  /*5a60*/  IMAD R7, R2, R7, 0x2600 ;  /* 0x0000260002077424 */ /* 0x000fc600078e0207 */
[----:B------:R-:W4:Y:S01]  /*5a70*/  LDC R10, c[0x0][0x3c0] ;  /* 0x0000f000ff0a7b82 */ /* 0x000f220000000800 */
[----:B-----5:R-:W-:Y:S02]  /*5a80*/  ISETP.EQ.U32.AND P1, PT, R12, RZ, PT ;  /* 0x000000ff0c00720c */ /* 0x020fe40003f22070 */
[CC--:B----4-:R-:W-:Y:S02]  /*5a90*/  ISETP.GE.AND P0, PT, R7.reuse, R10.reuse, PT ;  /* 0x0000000a0700720c */ /* 0x0d0fe40003f06270 */
[----:B------:R-:W-:Y:S02]  /*5aa0*/  ISETP.GT.AND P3, PT, R7, R10, PT ;  /* 0x0000000a0700720c */ /* 0x000fe40003f64270 */
[----:B------:R-:W-:-:S04]  /*5ab0*/  ISETP.EQ.OR.EX P0, PT, R13, RZ, !P0, P1 ;  /* 0x000000ff0d00720c */ /* 0x000fc80004702710 */
[----:B------:R-:W-:-:S13]  /*5ac0*/  ISETP.GT.U32.OR P0, PT, R3, 0xff, P0 ;  /* 0x000000ff0300780c */ /* 0x000fda0000704470 */
[----:B------:R-:W-:Y:S05]  /*5ad0*/  @P0 BRA `(.L_x_75) ;  /* 0x0000000000200947 */ /* 0x000fea0003800000 */
[----:B------:R-:W1:Y:S01]  /*5ae0*/  LDS.64 R8, [R15+0x4ca0] ;  /* 0x004ca0000f087984 */ /* 0x000e620000000a00 */
[--C-:B------:R-:W-:Y:S02]  /*5af0*/  SHF.R.S32.HI R7, RZ, 0x1f, R6.reuse ;  /* 0x0000001fff077819 */ /* 0x100fe40000011406 */
[C---:B---3--:R-:W-:Y:S02]  /*5b00*/  LEA R4, P2, R3.reuse, R12, 0x3 ;  /* 0x0000000c03047211 */ /* 0x048fe400078418ff */
[----:B-1----:R-:W-:Y:S02]  /*5b10*/  IADD3 R6, P0, P1, R8, R5, R6 ;  /* 0x0000000508067210 */ /* 0x002fe4000791e006 */
[----:B------:R-:W-:Y:S02]  /*5b20*/  SHF.R.S32.HI R8, RZ, 0x1f, R5 ;  /* 0x0000001fff087819 */ /* 0x000fe40000011405 */
[----:B------:R-:W-:Y:S02]  /*5b30*/  LEA.HI.X R5, R3, R13, RZ, 0x3, P2 ;  /* 0x0000000d03057211 */ /* 0x000fe400010f1cff */
[----:B------:R-:W-:-:S05]  /*5b40*/  IADD3.X R7, PT, PT, R9, R8, R7, P0, P1 ;  /* 0x0000000809077210 */ /* 0x000fca00007e2407 */
[----:B------:R4:W-:Y:S02]  /*5b50*/  STG.E.64 desc[UR8][R4.64], R6 ;  /* 0x0000000604007986 */ /* 0x0009e4000c101b08 */
.L_x_75:
[----:B------:R-:W-:Y:S05]  /*5b60*/  WARPSYNC.ALL ;  /* 0x0000000000007948 */ /* 0x000fea0003800000 */
[----:B------:R-:W-:Y:S06]  /*5b70*/  BAR.SYNC.DEFER_BLOCKING 0x0 ;  /* 0x0000000000007b1d */ /* 0x000fec0000010000 */
[----:B------:R-:W-:Y:S05]  /*5b80*/  @P3 BRA `(.L_x_76) ;  /* 0x0000000800b83947 */ /* 0x000fea0003800000 */
[----:B------:R-:W-:Y:S01]  /*5b90*/  IMAD R2, R3, -0x3, R14 ;  /* 0xfffffffd03027824 */ /* 0x000fe200078e020e */
[----:B------:R-:W5:Y:S04]  /*5ba0*/  LDCU.64 UR6, c[0x0][0x3a0] ;  /* 0x00007400ff0677ac */ /* 0x000f680008000a00 */
[----:B------:R-:W3:Y:S02]  /*5bb0*/  LDS.U8 R11, [R2] ;  /* 0x00000000020b7984 */ /* 0x000ee40000000000 */
[----:B---34-:R-:W-:-:S04]  /*5bc0*/  SHF.R.U32.HI R4, RZ, UR4, R11 ;  /* 0x00000004ff047c19 */ /* 0x018fc8000801160b */
[----:B-1----:R-:W-:-:S05]  /*5bd0*/  LOP3.LUT R5, R4, UR5, RZ, 0x30, !PT ;  /* 0x0000000504057c12 */ /* 0x002fca000f8e30ff */
[----:B------:R-:W-:-:S05]  /*5be0*/  IMAD R8, R5, 0x8, R0 ;  /* 0x0000000805087824 */ /* 0x000fca00078e0200 */
[----:B------:R-:W5:Y:S02]  /*5bf0*/  LDS.64 R4, [R8+0x4ca0] ;  /* 0x004ca00008047984 */ /* 0x000f640000000a00 */
[----:B-----5:R-:W-:-:S04]  /*5c00*/  IADD3 R6, P0, P1, R4, UR6, R3 ;  /* 0x0000000604067c10 */ /* 0x020fc8000f91e003 */
[----:B------:R-:W-:-:S05]  /*5c10*/  IADD3.X R7, PT, PT, R5, UR7, RZ, P0, P1 ;  /* 0x0000000705077c10 */ /* 0x000fca00087e24ff */
[----:B------:R-:W-:Y:S01]  /*5c20*/  STG.E.U8 desc[UR8][R6.64], R11 ;  /* 0x0000000b06007986 */ /* 0x000fe2000c101108 */
[----:B------:R-:W-:-:S03]  /*5c30*/  NOP ;  /* 0x0000000000007918 */ /* 0x000fc60000000000 */
[----:B------:R-:W1:Y:S02]  /*5c40*/  LDS.U8 R13, [R2+0x200] ;  /* 0x00020000020d7984 */ /* 0x000e640000000000 */
[----:B-1----:R-:W-:-:S04]  /*5c50*/  SHF.R.U32.HI R4, RZ, UR4, R13 ;  /* 0x00000004ff047c19 */ /* 0x002fc8000801160d */
[----:B------:R-:W-:-:S05]  /*5c60*/  LOP3.LUT R5, R4, UR5, RZ, 0x30, !PT ;  /* 0x0000000504057c12 */ /* 0x000fca000f8e30ff */
[----:B------:R-:W-:-:S05]  /*5c70*/  IMAD R10, R5, 0x8, R0 ;  /* 0x00000008050a7824 */ /* 0x000fca00078e0200 */
[----:B------:R-:W1:Y:S02]  /*5c80*/  LDS.64 R4, [R10+0x4ca0] ;  /* 0x004ca0000a047984 */ /* 0x000e640000000a00 */
[----:B-1----:R-:W-:-:S04]  /*5c90*/  IADD3 R8, P0, P1, R4, UR6, R3 ;  /* 0x0000000604087c10 */ /* 0x002fc8000f91e003 */
        /* <DEDUP_REMOVED lines=155> */
[----:B------:R-:W-:Y:S01]  /*6650*/  NOP ;  /* 0x0000000000007918 */ /* 0x000fe20000000000 */
[----:B------:R-:W-:Y:S05]  /*6660*/  EXIT ;  /* 0x000000000000794d */ /* 0x000fea0003800000 */
.L_x_76:
[----:B------:R-:W-:Y:S01]  /*6670*/  IMAD R2, R2, -0x2600, R10 ;  /* 0xffffda0002027824 */ /* 0x000fe200078e020a */
[C---:B----4-:R-:W-:Y:S01]  /*6680*/  LOP3.LUT R7, R3.reuse, 0x400, RZ, 0xfc, !PT ;  /* 0x0000040003077812 */ /* 0x050fe200078efcff */
[C---:B-1----:R-:W-:Y:S01]  /*6690*/  VIADD R5, R3.reuse, 0x200 ;  /* 0x0000020003057836 */ /* 0x042fe20000000000 */
[----:B------:R-:W-:Y:S01]  /*66a0*/  BSSY.RECONVERGENT B0, `(.L_x_77) ;  /* 0x0000016000007945 */ /* 0x000fe20003800200 */
[C---:B------:R-:W-:Y:S01]  /*66b0*/  VIADD R9, R3.reuse, 0x600 ;  /* 0x0000060003097836 */ /* 0x040fe20000000000 */
[CC--:B------:R-:W-:Y:S01]  /*66c0*/  ISETP.GE.AND P5, PT, R3.reuse, R2.reuse, PT ;  /* 0x000000020300720c */ /* 0x0c0fe20003fa6270 */
[----:B---3--:R-:W-:Y:S01]  /*66d0*/  IMAD R4, R3, -0x3, R14 ;  /* 0xfffffffd03047824 */ /* 0x008fe200078e020e */
[-C--:B------:R-:W-:Y:S01]  /*66e0*/  ISETP.GE.AND P2, PT, R7, R2.reuse, PT ;  /* 0x000000020700720c */ /* 0x080fe20003f46270 */
[----:B------:R-:W-:Y:S01]  /*66f0*/  VIADD R7, R3, 0xa00 ;  /* 0x00000a0003077836 */ /* 0x000fe20000000000 */
[----:B------:R-:W-:Y:S02]  /*6700*/  ISETP.GE.AND P3, PT, R5, R2, PT ;  /* 0x000000020500720c */ /* 0x000fe40003f66270 */
[----:B------:R-:W-:-:S02]  /*6710*/  LOP3.LUT R5, R3, 0x800, RZ, 0xfc, !PT ;  /* 0x0000080003057812 */ /* 0x000fc400078efcff */
[-C--:B------:R-:W-:Y:S02]  /*6720*/  ISETP.GE.AND P1, PT, R9, R2.reuse, PT ;  /* 0x000000020900720c */ /* 0x080fe40003f26270 */
[-C--:B------:R-:W-:Y:S02]  /*6730*/  ISETP.GE.AND P0, PT, R5, R2.reuse, PT ;  /* 0x000000020500720c */ /* 0x080fe40003f06270 */
[----:B------:R-:W-:Y:S02]  /*6740*/  ISETP.GE.AND P4, PT, R7, R2, PT ;  /* 0x000000020700720c */ /* 0x000fe40003f86270 */
[----:B------:R-:W-:Y:S01]  /*6750*/  LOP3.LUT R9, R3, 0xc00, RZ, 0xfc, !PT ;  /* 0x00000c0003097812 */ /* 0x000fe200078efcff */
[----:B------:R-:W-:Y:S10]  /*6760*/  @P5 BRA `(.L_x_78) ;  /* 0x0000000000245947 */ /* 0x000ff40003800000 */
[----:B------:R-:W1:Y:S01]  /*6770*/  LDS.U8 R5, [R4] ;  /* 0x0000000004057984 */ /* 0x000e620000000000 */
[----:B------:R-:W3:Y:S01]  /*6780*/  LDCU.64 UR6, c[0x0][0x3a0] ;  /* 0x00007400ff0677ac */ /* 0x000ee20008000a00 */
[----:B-1----:R-:W-:-:S04]  /*6790*/  SHF.R.U32.HI R6, RZ, UR4, R5 ;  /* 0x00000004ff067c19 */ /* 0x002fc80008011605 */
[----:B------:R-:W-:-:S05]  /*67a0*/  LOP3.LUT R7, R6, UR5, RZ, 0x30, !PT ;  /* 0x0000000506077c12 */ /* 0x000fca000f8e30ff */
[----:B------:R-:W-:-:S05]  /*67b0*/  IMAD R8, R7, 0x8, R0 ;  /* 0x0000000807087824 */ /* 0x000fca00078e0200 */
[----:B------:R-:W3:Y:S02]  /*67c0*/  LDS.64 R6, [R8+0x4ca0] ;  /* 0x004ca00008067984 */ /* 0x000ee40000000a00 */
[----:B---3--:R-:W-:-:S04]  /*67d0*/  IADD3 R6, P5, P6, R6, UR6, R3 ;  /* 0x0000000606067c10 */ /* 0x008fc8000febe003 */
[----:B------:R-:W-:-:S05]  /*67e0*/  IADD3.X R7, PT, PT, R7, UR7, RZ, P5, P6 ;  /* 0x0000000707077c10 */ /* 0x000fca000afec4ff */
[----:B------:R1:W-:Y:S04]  /*67f0*/  STG.E.U8 desc[UR8][R6.64], R5 ;  /* 0x0000000506007986 */ /* 0x0003e8000c101108 */
.L_x_78:
[----:B------:R-:W-:Y:S05]  /*6800*/  BSYNC.RECONVERGENT B0 ;  /* 0x0000000000007941 */ /* 0x000fea0003800200 */
.L_x_77:
[----:B------:R-:W-:Y:S01]  /*6810*/  NOP ;  /* 0x0000000000007918 */ /* 0x000fe20000000000 */
[----:B------:R-:W-:Y:S01]  /*6820*/  BSSY.RECONVERGENT B0, `(.L_x_79) ;  /* 0x000000d000007945 */ /* 0x000fe20003800200 */
[----:B------:R-:W-:Y:S01]  /*6830*/  ISETP.GE.AND P5, PT, R9, R2, PT ;  /* 0x000000020900720c */ /* 0x000fe20003fa6270 */
[----:B------:R-:W-:Y:S02]  /*6840*/  VIADD R9, R3, 0xe00 ;  /* 0x00000e0003097836 */ /* 0x000fe40000000000 */
[----:B------:R-:W-:Y:S10]  /*6850*/  @P3 BRA `(.L_x_80) ;  /* 0x0000000000243947 */ /* 0x000ff40003800000 */
[----:B-1----:R-:W1:Y:S01]  /*6860*/  LDS.U8 R5, [R4+0x200] ;  /* 0x0002000004057984 */ /* 0x002e620000000000 */
        /* <DEDUP_REMOVED lines=8> */
.L_x_80:
[----:B------:R-:W-:Y:S05]  /*68f0*/  BSYNC.RECONVERGENT B0 ;  /* 0x0000000000007941 */ /* 0x000fea0003800200 */
.L_x_79:
[----:B------:R-:W-:Y:S01]  /*6900*/  NOP ;  /* 0x0000000000007918 */ /* 0x000fe20000000000 */
[----:B------:R-:W-:Y:S01]  /*6910*/  BSSY.RECONVERGENT B0, `(.L_x_81) ;  /* 0x000000d000007945 */ /* 0x000fe20003800200 */
[----:B------:R-:W-:Y:S02]  /*6920*/  ISETP.GE.AND P3, PT, R9, R2, PT ;  /* 0x000000020900720c */ /* 0x000fe40003f66270 */
[----:B------:R-:W-:Y:S01]  /*6930*/  LOP3.LUT R9, R3, 0x1000, RZ, 0xfc, !PT ;  /* 0x0000100003097812 */ /* 0x000fe200078efcff */
[----:B------:R-:W-:Y:S10]  /*6940*/  @P2 BRA `(.L_x_82) ;  /* 0x0000000000242947 */ /* 0x000ff40003800000 */
[----:B-1-3--:R-:W1:Y:S01]  /*6950*/  LDS.U8 R5, [R4+0x400] ;  /* 0x0004000004057984 */ /* 0x00ae620000000000 */
        /* <DEDUP_REMOVED lines=8> */
.L_x_82:
[----:B------:R-:W-:Y:S05]  /*69e0*/  BSYNC.RECONVERGENT B0 ;  /* 0x0000000000007941 */ /* 0x000fea0003800200 */
.L_x_81:
[----:B------:R-:W-:Y:S01]  /*69f0*/  NOP ;  /* 0x0000000000007918 */ /* 0x000fe20000000000 */
[----:B------:R-:W-:Y:S01]  /*6a00*/  BSSY.RECONVERGENT B0, `(.L_x_83) ;  /* 0x000000d000007945 */ /* 0x000fe20003800200 */
[----:B------:R-:W-:Y:S01]  /*6a10*/  ISETP.GE.AND P2, PT, R9, R2, PT ;  /* 0x000000020900720c */ /* 0x000fe20003f46270 */
[----:B------:R-:W-:Y:S02]  /*6a20*/  VIADD R9, R3, 0x1200 ;  /* 0x0000120003097836 */ /* 0x000fe40000000000 */
[----:B------:R-:W-:Y:S10]  /*6a30*/  @P1 BRA `(.L_x_84) ;  /* 0x0000000000241947 */ /* 0x000ff40003800000 */
[----:B-1-34-:R-:W1:Y:S01]  /*6a40*/  LDS.U8 R5, [R4+0x600] ;  /* 0x0006000004057984 */ /* 0x01ae620000000000 */
        /* <DEDUP_REMOVED lines=8> */
.L_x_84:
[----:B------:R-:W-:Y:S05]  /*6ad0*/  BSYNC.RECONVERGENT B0 ;  /* 0x0000000000007941 */ /* 0x000fea0003800200 */
.L_x_83:
[----:B------:R-:W-:Y:S01]  /*6ae0*/  NOP ;  /* 0x0000000000007918 */ /* 0x000fe20000000000 */
[----:B------:R-:W-:Y:S01]  /*6af0*/  BSSY.RECONVERGENT B0, `(.L_x_85) ;  /* 0x000000d000007945 */ /* 0x000fe20003800200 */
[----:B------:R-:W-:Y:S02]  /*6b00*/  ISETP.GE.AND P1, PT, R9, R2, PT ;  /* 0x000000020900720c */ /* 0x000fe40003f26270 */
[----:B------:R-:W-:Y:S01]  /*6b10*/  LOP3.LUT R9, R3, 0x1400, RZ, 0xfc, !PT ;  /* 0x0000140003097812 */ /* 0x000fe200078efcff */
        /* <DEDUP_REMOVED lines=10> */
.L_x_86:
[----:B------:R-:W-:Y:S05]  /*6bc0*/  BSYNC.RECONVERGENT B0 ;  /* 0x0000000000007941 */ /* 0x000fea0003800200 */
.L_x_85:
        /* <DEDUP_REMOVED lines=14> */
.L_x_88:
[----:B------:R-:W-:Y:S05]  /*6cb0*/  BSYNC.RECONVERGENT B0 ;  /* 0x0000000000007941 */ /* 0x000fea0003800200 */
.L_x_87:
        /* <DEDUP_REMOVED lines=14> */
.L_x_90:
[----:B------:R-:W-:Y:S05]  /*6da0*/  BSYNC.RECONVERGENT B0 ;  /* 0x0000000000007941 */ /* 0x000fea0003800200 */
.L_x_89:
        /* <DEDUP_REMOVED lines=14> */
.L_x_92:
[----:B------:R-:W-:Y:S05]  /*6e90*/  BSYNC.RECONVERGENT B0 ;  /* 0x0000000000007941 */ /* 0x000fea0003800200 */
.L_x_91:
        /* <DEDUP_REMOVED lines=14> */
.L_x_94:
[----:B------:R-:W-:Y:S05]  /*6f80*/  BSYNC.RECONVERGENT B0 ;  /* 0x0000000000007941 */ /* 0x000fea0003800200 */
.L_x_93:
        /* <DEDUP_REMOVED lines=14> */
.L_x_96:
[----:B------:R-:W-:Y:S05]  /*7070*/  BSYNC.RECONVERGENT B0 ;  /* 0x0000000000007941 */ /* 0x000fea0003800200 */
.L_x_95:
        /* <DEDUP_REMOVED lines=14> */
.L_x_98:
[----:B------:R-:W-:Y:S05]  /*7160*/  BSYNC.RECONVERGENT B0 ;  /* 0x0000000000007941 */ /* 0x000fea0003800200 */
.L_x_97:
        /* <DEDUP_REMOVED lines=14> */
.L_x_100:
[----:B------:R-:W-:Y:S05]  /*7250*/  BSYNC.RECONVERGENT B0 ;  /* 0x0000000000007941 */ /* 0x000fea0003800200 */
.L_x_99:
[----:B------:R-:W-:Y:S01]  /*7260*/  NOP ;  /* 0x0000000000007918 */ /* 0x000fe20000000000 */
[----:B------:R-:W-:Y:S01]  /*7270*/  BSSY.RECONVERGENT B0, `(.L_x_101) ;  /* 0x000000c000007945 */ /* 0x000fe20003800200 */
[----:B------:R-:W-:-:S03]  /*7280*/  ISETP.GE.AND P4, PT, R9, R2, PT ;  /* 0x000000020900720c */ /* 0x000fc60003f86270 */
        /* <DEDUP_REMOVED lines=10> */
.L_x_102:
[----:B------:R-:W-:Y:S05]  /*7330*/  BSYNC.RECONVERGENT B0 ;  /* 0x0000000000007941 */ /* 0x000fea0003800200 */
.L_x_101:
[----:B------:R-:W-:Y:S01]  /*7340*/  NOP ;  /* 0x0000000000007918 */ /* 0x000fe20000000000 */
[----:B------:R-:W-:Y:S04]  /*7350*/  BSSY.RECONVERGENT B0, `(.L_x_103) ;  /* 0x000000b000007945 */ /* 0x000fe80003800200 */
[----:B------:R-:W-:Y:S05]  /*7360*/  @P3 BRA `(.L_x_104) ;  /* 0x0000000000243947 */ /* 0x000fea0003800000 */
        /* <DEDUP_REMOVED lines=9> */
.L_x_104:
[----:B------:R-:W-:Y:S05]  /*7400*/  BSYNC.RECONVERGENT B0 ;  /* 0x0000000000007941 */ /* 0x000fea0003800200 */
.L_x_103:
        /* <DEDUP_REMOVED lines=12> */
.L_x_106:
[----:B------:R-:W-:Y:S05]  /*74d0*/  BSYNC.RECONVERGENT B0 ;  /* 0x0000000000007941 */ /* 0x000fea0003800200 */
.L_x_105:
        /* <DEDUP_REMOVED lines=12> */
.L_x_108:
[----:B------:R-:W-:Y:S05]  /*75a0*/  BSYNC.RECONVERGENT B0 ;  /* 0x0000000000007941 */ /* 0x000fea0003800200 */
.L_x_107:
        /* <DEDUP_REMOVED lines=12> */
.L_x_110:
[----:B------:R-:W-:Y:S05]  /*7670*/  BSYNC.RECONVERGENT B0 ;  /* 0x0000000000007941 */ /* 0x000fea0003800200 */
.L_x_109:
        /* <DEDUP_REMOVED lines=12> */
.L_x_112:
[----:B------:R-:W-:Y:S05]  /*7740*/  BSYNC.RECONVERGENT B0 ;  /* 0x0000000000007941 */ /* 0x000fea0003800200 */
.L_x_111:
[----:B------:R-:W-:Y:S01]  /*7750*/  NOP ;  /* 0x0000000000007918 */ /* 0x000fe20000000000 */
[----:B------:R-:W1:Y:S02]  /*7760*/  LDS.U8 R9, [R4+0x2400] ;  /* 0x0024000004097984 */ /* 0x000e640000000000 */
[----:B-1-34-:R-:W-:-:S04]  /*7770*/  SHF.R.U32.HI R5, RZ, UR4, R9 ;  /* 0x00000004ff057c19 */ /* 0x01afc80008011609 */
[----:B------:R-:W-:-:S05]  /*7780*/  LOP3.LUT R5, R5, UR5, RZ, 0x30, !PT ;  /* 0x0000000505057c12 */ /* 0x000fca000f8e30ff */
[----:B------:R-:W-:Y:S01]  /*7790*/  IMAD R6, R5, 0x8, R0 ;  /* 0x0000000805067824 */ /* 0x000fe200078e0200 */
[----:B------:R-:W-:-:S04]  /*77a0*/  LOP3.LUT R5, R3, 0x2400, RZ, 0xfc, !PT ;  /* 0x0000240003057812 */ /* 0x000fc800078efcff */
[----:B------:R-:W-:Y:S01]  /*77b0*/  ISETP.GE.AND P0, PT, R5, R2, PT ;  /* 0x000000020500720c */ /* 0x000fe20003f06270 */
[----:B------:R-:W1:-:S12]  /*77c0*/  LDS.64 R6, [R6+0x4ca0] ;  /* 0x004ca00006067984 */ /* 0x000e580000000a00 */
[----:B------:R-:W1:Y:S02]  /*77d0*/  @!P0 LDC.64 R10, c[0x0][0x3a0] ;  /* 0x0000e800ff0a8b82 */ /* 0x000e640000000a00 */
[----:B-1----:R-:W-:-:S04]  /*77e0*/  @!P0 IADD3 R2, P1, P2, R6, R10, R3 ;  /* 0x0000000a06028210 */ /* 0x002fc80007a3e003 */
[----:B------:R-:W-:-:S05]  /*77f0*/  @!P0 IADD3.X R3, PT, PT, R7, R11, RZ, P1, P2 ;  /* 0x0000000b07038210 */ /* 0x000fca0000fe44ff */
[----:B------:R-:W-:Y:S01]  /*7800*/  @!P0 STG.E.U8 desc[UR8][R2.64+0x2400], R9 ;  /* 0x0024000902008986 */ /* 0x000fe2000c101108 */
[----:B------:R-:W-:Y:S01]  /*7810*/  NOP ;  /* 0x0000000000007918 */ /* 0x000fe20000000000 */
[----:B------:R-:W-:Y:S05]  /*7820*/  EXIT ;  /* 0x000000000000794d */ /* 0x000fea0003800000 */
.L_x_26:
[----:B------:R-:W-:Y:S02]  /*7830*/  IMAD.MOV.U32 R86, RZ, RZ, R71 ;  /* 0x000000ffff567224 */ /* 0x000fe400078e0047 */
[----:B------:R-:W-:Y:S02]  /*7840*/  IMAD.MOV.U32 R79, RZ, RZ, 0x1 ;  /* 0x00000001ff4f7424 */ /* 0x000fe400078e00ff */
[----:B------:R-:W-:Y:S02]  /*7850*/  IMAD.MOV.U32 R88, RZ, RZ, RZ ;  /* 0x000000ffff587224 */ /* 0x000fe400078e00ff */
[----:B------:R-:W-:-:S07]  /*7860*/  IMAD.MOV.U32 R77, RZ, RZ, -0x1 ;  /* 0xffffffffff4d7424 */ /* 0x000fce00078e00ff */
[----:B------:R-:W-:Y:S05]  /*7870*/  WARPSYNC.COLLECTIVE R77, `(.L_x_113) ;  /* 0x000000004d087348 */ /* 0x000fea0003c00000 */
[----:B------:R0:W1:Y:S02]  /*7880*/  SHFL.UP P0, R84, R86, R79, R88 ;  /* 0x0400004f56547389 */ /* 0x0000640000000058 */
[----:B01----:R-:W-:Y:S05]  /*7890*/  ENDCOLLECTIVE ;  /* 0x000000000000791b */ /* 0x003fea0003800000 */
.L_x_113:
[----:B------:R-:W-:Y:S02]  /*78a0*/  IMAD.MOV.U32 R79, RZ, RZ, 0x2 ;  /* 0x00000002ff4f7424 */ /* 0x000fe400078e00ff */
[----:B------:R-:W-:-:S04]  /*78b0*/  IMAD.MOV.U32 R80, RZ, RZ, R84 ;  /* 0x000000ffff507224 */ /* 0x000fc800078e0054 */
[----:B------:R-:W-:-:S04]  /*78c0*/  @P0 IMAD.IADD R80, R71, 0x1, R80 ;  /* 0x0000000147500824 */ /* 0x000fc800078e0250 */
[----:B------:R-:W-:-:S07]  /*78d0*/  IMAD.MOV.U32 R86, RZ, RZ, R80 ;  /* 0x000000ffff567224 */ /* 0x000fce00078e0050 */
[----:B------:R-:W-:Y:S05]  /*78e0*/  WARPSYNC.COLLECTIVE R77, `(.L_x_114) ;  /* 0x000000004d087348 */ /* 0x000fea0003c00000 */
[----:B------:R0:W1:Y:S02]  /*78f0*/  SHFL.UP P0, R84, R86, R79, R88 ;  /* 0x0400004f56547389 */ /* 0x0000640000000058 */
[----:B01----:R-:W-:Y:S05]  /*7900*/  ENDCOLLECTIVE ;  /* 0x000000000000791b */ /* 0x003fea0003800000 */
.L_x_114:
[----:B------:R-:W-:Y:S02]  /*7910*/  IMAD.MOV.U32 R79, RZ, RZ, 0x4 ;  /* 0x00000004ff4f7424 */ /* 0x000fe400078e00ff */
[----:B------:R-:W-:-:S04]  /*7920*/  IMAD.MOV.U32 R73, RZ, RZ, R84 ;  /* 0x000000ffff497224 */ /* 0x000fc800078e0054 */
[----:B------:R-:W-:-:S04]  /*7930*/  @P0 IMAD.IADD R73, R80, 0x1, R73 ;  /* 0x0000000150490824 */ /* 0x000fc800078e0249 */
[----:B------:R-:W-:-:S07]  /*7940*/  IMAD.MOV.U32 R86, RZ, RZ, R73 ;  /* 0x000000ffff567224 */ /* 0x000fce00078e0049 */
[----:B------:R-:W-:Y:S05]  /*7950*/  WARPSYNC.COLLECTIVE R77, `(.L_x_115) ;  /* 0x000000004d087348 */ /* 0x000fea0003c00000 */
[----:B------:R0:W1:Y:S02]  /*7960*/  SHFL.UP P0, R84, R86, R79, R88 ;  /* 0x0400004f56547389 */ /* 0x0000640000000058 */
[----:B01----:R-:W-:Y:S05]  /*7970*/  ENDCOLLECTIVE ;  /* 0x000000000000791b */ /* 0x003fea0003800000 */
.L_x_115:
[----:B------:R-:W-:Y:S02]  /*7980*/  IMAD.MOV.U32 R79, RZ, RZ, 0x8 ;  /* 0x00000008ff4f7424 */ /* 0x000fe400078e00ff */
[----:B------:R-:W-:-:S04]  /*7990*/  IMAD.MOV.U32 R82, RZ, RZ, R84 ;  /* 0x000000ffff527224 */ /* 0x000fc800078e0054 */
[----:B------:R-:W-:-:S04]  /*79a0*/  @P0 IMAD.IADD R82, R73, 0x1, R82 ;  /* 0x0000000149520824 */ /* 0x000fc800078e0252 */
[----:B------:R-:W-:-:S07]  /*79b0*/  IMAD.MOV.U32 R86, RZ, RZ, R82 ;  /* 0x000000ffff567224 */ /* 0x000fce00078e0052 */
[----:B------:R-:W-:Y:S05]  /*79c0*/  WARPSYNC.COLLECTIVE R77, `(.L_x_116) ;  /* 0x000000004d087348 */ /* 0x000fea0003c00000 */
[----:B------:R0:W1:Y:S02]  /*79d0*/  SHFL.UP P0, R84, R86, R79, R88 ;  /* 0x0400004f56547389 */ /* 0x0000640000000058 */
[----:B01----:R-:W-:Y:S05]  /*79e0*/  ENDCOLLECTIVE ;  /* 0x000000000000791b */ /* 0x003fea0003800000 */
.L_x_116:
[----:B------:R-:W-:Y:S02]  /*79f0*/  IMAD.MOV.U32 R79, RZ, RZ, 0x10 ;  /* 0x00000010ff4f7424 */ /* 0x000fe400078e00ff */
[----:B------:R-:W-:-:S04]  /*7a00*/  IMAD.MOV.U32 R75, RZ, RZ, R84 ;  /* 0x000000ffff4b7224 */ /* 0x000fc800078e0054 */
[----:B------:R-:W-:-:S04]  /*7a10*/  @P0 IMAD.IADD R75, R82, 0x1, R75 ;  /* 0x00000001524b0824 */ /* 0x000fc800078e024b */
[----:B------:R-:W-:-:S07]  /*7a20*/  IMAD.MOV.U32 R86, RZ, RZ, R75 ;  /* 0x000000ffff567224 */ /* 0x000fce00078e004b */
[----:B------:R-:W-:Y:S05]  /*7a30*/  WARPSYNC.COLLECTIVE R77, `(.L_x_117) ;  /* 0x000000004d087348 */ /* 0x000fea0003c00000 */
[----:B------:R0:W1:Y:S02]  /*7a40*/  SHFL.UP P0, R84, R86, R79, R88 ;  /* 0x0400004f56547389 */ /* 0x0000640000000058 */
[----:B01----:R-:W-:Y:S05]  /*7a50*/  ENDCOLLECTIVE ;  /* 0x000000000000791b */ /* 0x003fea0003800000 */
.L_x_117:
[----:B------:R-:W-:Y:S05]  /*7a60*/  BRA `(.L_x_118) ;  /* 0xffffffa8009c7947 */ /* 0x000fea000383ffff */
.L_x_119:
[----:B------:R-:W-:-:S00]  /*7a70*/  BRA `(.L_x_119) ;  /* 0xfffffffc00fc7947 */ /* 0x000fc0000383ffff */
[----:B------:R-:W-:-:S00]  /*7a80*/  NOP ;  /* 0x0000000000007918 */ /* 0x000fc00000000000 */
[----:B------:R-:W-:-:S00]  /*7a90*/  NOP ;  /* 0x0000000000007918 */ /* 0x000fc00000000000 */
[----:B------:R-:W-:-:S00]  /*7aa0*/  NOP ;  /* 0x0000000000007918 */ /* 0x000fc00000000000 */
[----:B------:R-:W-:-:S00]  /*7ab0*/  NOP ;  /* 0x0000000000007918 */ /* 0x000fc00000000000 */
[----:B------:R-:W-:-:S00]  /*7ac0*/  NOP ;  /* 0x0000000000007918 */ /* 0x000fc00000000000 */
[----:B------:R-:W-:-:S00]  /*7ad0*/  NOP ;  /* 0x0000000000007918 */ /* 0x000fc00000000000 */
[----:B------:R-:W-:-:S00]  /*7ae0*/  NOP ;  /* 0x0000000000007918 */ /* 0x000fc00000000000 */
[----:B------:R-:W-:-:S00]  /*7af0*/  NOP ;  /* 0x0000000000007918 */ /* 0x000fc00000000000 */
.L_x_256:


//--------------------- .text._ZN3cub18CUB_300001_SM_10006detail10radix_sort33DeviceRadixSortExclusiveSumKernelINS1_5radix10policy_hubIhNS0_8NullTypeEyE10Policy1000EyEEvPT0_ --------------------------
	.section	.text._ZN3cub18CUB_300001_SM_10006detail10radix_sort33DeviceRadixSortExclusiveSumKernelINS1_5radix10policy_hubIhNS0_8NullTypeEyE10Policy1000EyEEvPT0_,"ax",@progbits
	.align	128
        .global         _ZN3cub18CUB_300001_SM_10006detail10radix_sort33DeviceRadixSortExclusiveSumKernelINS1_5radix10policy_hubIhNS0_8NullTypeEyE10Policy1000EyEEvPT0_
        .type           _ZN3cub18CUB_300001_SM_10006detail10radix_sort33DeviceRadixSortExclusiveSumKernelINS1_5radix10policy_hubIhNS0_8NullTypeEyE10Policy1000EyEEvPT0_,@function
        .size           _ZN3cub18CUB_300001_SM_10006detail10radix_sort33DeviceRadixSortExclusiveSumKernelINS1_5radix10policy_hubIhNS0_8NullTypeEyE10Policy1000EyEEvPT0_,(.L_x_257 - _ZN3cub18CUB_300001_SM_10006detail10radix_sort33DeviceRadixSortExclusiveSumKernelINS1_5radix10policy_hubIhNS0_8NullTypeEyE10Policy1000EyEEvPT0_)
        .other          _ZN3cub18CUB_300001_SM_10006detail10radix_sort33DeviceRadixSortExclusiveSumKernelINS1_5radix10policy_hubIhNS0_8NullTypeEyE10Policy1000EyEEvPT0_,@"STO_CUDA_ENTRY STV_DEFAULT"
_ZN3cub18CUB_300001_SM_10006detail10radix_sort33DeviceRadixSortExclusiveSumKernelINS1_5radix10policy_hubIhNS0_8NullTypeEyE10Policy1000EyEEvPT0_:
.text._ZN3cub18CUB_300001_SM_10006detail10radix_sort33DeviceRadixSortExclusiveSumKernelINS1_5radix10policy_hubIhNS0_8NullTypeEyE10Policy1000EyEEvPT0_:
[----:B------:R-:W-:Y:S01]  /*0000*/  LDC R1, c[0x0][0x37c] ;  /* 0x0000df00ff017b82 */ /* 0x000fe20000000800 */
[----:B------:R-:W0:Y:S07]  /*0010*/  S2R R18, SR_TID.X ;  /* 0x0000000000127919 */ /* 0x000e2e0000002100 */
[----:B------:R-:W1:Y:S01]  /*0020*/  LDC.64 R16, c[0x0][0x380] ;  /* 0x0000e000ff107b82 */ /* 0x000e620000000a00 */
[----:B------:R-:W2:Y:S01]  /*0030*/  LDCU.64 UR4, c[0x0][0x358] ;  /* 0x00006b00ff0477ac */ /* 0x000ea20008000a00 */
[----:B------:R-:W3:Y:S01]  /*0040*/  S2R R5, SR_CTAID.X ;  /* 0x0000000000057919 */ /* 0x000ee20000002500 */
[----:B0-----:R-:W-:Y:S01]  /*0050*/  ISETP.GT.U32.AND P1, PT, R18, 0xff, PT ;  /* 0x000000ff1200780c */ /* 0x001fe20003f24070 */
[----:B---3--:R-:W-:-:S04]  /*0060*/  IMAD R5, R5, 0x100, R18 ;  /* 0x0000010005057824 */ /* 0x008fc800078e0212 */
[----:B-1----:R-:W-:-:S08]  /*0070*/  IMAD.WIDE R16, R5, 0x8, R16 ;  /* 0x0000000805107825 */ /* 0x002fd000078e0210 */
[----:B--2---:R-:W2:Y:S01]  /*0080*/  @!P1 LDG.E.64 R2, desc[UR4][R16.64] ;  /* 0x0000000410029981 */ /* 0x004ea2000c1e1b00 */
[----:B------:R-:W-:Y:S02]  /*0090*/  MOV R0, 0x400 ;  /* 0x0000040000007802 */ /* 0x000fe40000000f00 */
[C---:B------:R-:W-:Y:S01]  /*00a0*/  ISETP.GT.U32.AND P0, PT, R18.reuse, 0x1f, PT ;  /* 0x0000001f1200780c */ /* 0x040fe20003f04070 */
[----:B------:R-:W0:Y:S02]  /*00b0*/  S2R R5, SR_CgaCtaId ;  /* 0x0000000000057919 */ /* 0x000e240000008800 */
[----:B0-----:R-:W-:Y:S02]  /*00c0*/  LEA R5, R5, R0, 0x18 ;  /* 0x0000000005057211 */ /* 0x001fe400078ec0ff */
[----:B------:R-:W-:-:S05]  /*00d0*/  LEA.HI R0, R18, R18, RZ, 0x1d ;  /* 0x0000001212007211 */ /* 0x000fca00078fe8ff */
[----:B------:R-:W-:-:S05]  /*00e0*/  IMAD R0, R0, 0x8, R5 ;  /* 0x0000000800007824 */ /* 0x000fca00078e0205 */
[----:B--2---:R0:W-:Y:S01]  /*00f0*/  STS.64 [R0+0x10], R2 ;  /* 0x0000100200007388 */ /* 0x0041e20000000a00 */
[----:B------:R-:W-:Y:S06]  /*0100*/  BAR.SYNC.DEFER_BLOCKING 0x0 ;  /* 0x0000000000007b1d */ /* 0x000fec0000010000 */
[----:B------:R-:W-:Y:S05]  /*0110*/  @P0 BRA `(.L_x_120) ;  /* 0x0000000400240947 */ /* 0x000fea0003800000 */
[----:B------:R-:W-:Y:S01]  /*0120*/  IMAD R18, R18, 0x48, R5 ;  /* 0x0000004812127824 */ /* 0x000fe200078e0205 */
[----:B------:R-:W-:-:S04]  /*0130*/  UMOV UR6, 0xffffffff ;  /* 0xffffffff00067882 */ /* 0x000fc80000000000 */
[----:B------:R-:W-:Y:S04]  /*0140*/  LDS.64 R14, [R18+0x10] ;  /* 0x00001000120e7984 */ /* 0x000fe80000000a00 */
[----:B------:R-:W-:Y:S04]  /*0150*/  LDS.64 R12, [R18+0x18] ;  /* 0x00001800120c7984 */ /* 0x000fe80000000a00 */
[----:B------:R-:W1:Y:S04]  /*0160*/  LDS.64 R10, [R18+0x20] ;  /* 0x00002000120a7984 */ /* 0x000e680000000a00 */
[----:B------:R-:W-:Y:S04]  /*0170*/  LDS.64 R8, [R18+0x28] ;  /* 0x0000280012087984 */ /* 0x000fe80000000a00 */
[----:B------:R-:W2:Y:S04]  /*0180*/  LDS.64 R6, [R18+0x30] ;  /* 0x0000300012067984 */ /* 0x000ea80000000a00 */
[----:B------:R-:W-:Y:S04]  /*0190*/  LDS.64 R4, [R18+0x38] ;  /* 0x0000380012047984 */ /* 0x000fe80000000a00 */
[----:B0-----:R-:W0:Y:S04]  /*01a0*/  LDS.64 R2, [R18+0x40] ;  /* 0x0000400012027984 */ /* 0x001e280000000a00 */
[----:B------:R-:W3:Y:S01]  /*01b0*/  LDS.64 R20, [R18+0x48] ;  /* 0x0000480012147984 */ /* 0x000ee20000000a00 */
[----:B-1----:R-:W-:-:S04]  /*01c0*/  IADD3 R19, P3, P4, R10, R12, R14 ;  /* 0x0000000c0a137210 */ /* 0x002fc80007c7e00e */
[----:B------:R-:W-:Y:S02]  /*01d0*/  IADD3.X R23, PT, PT, R11, R13, R15, P3, P4 ;  /* 0x0000000d0b177210 */ /* 0x000fe40001fe840f */
[----:B--2---:R-:W-:-:S04]  /*01e0*/  IADD3 R19, P0, P2, R6, R19, R8 ;  /* 0x0000001306137210 */ /* 0x004fc80007a1e008 */
[----:B------:R-:W-:Y:S02]  /*01f0*/  IADD3.X R23, PT, PT, R7, R23, R9, P0, P2 ;  /* 0x0000001707177210 */ /* 0x000fe400007e4409 */
[----:B0-----:R-:W-:-:S04]  /*0200*/  IADD3 R19, P3, P4, R2, R19, R4 ;  /* 0x0000001302137210 */ /* 0x001fc80007c7e004 */
[----:B---3--:R-:W-:Y:S02]  /*0210*/  IADD3 R20, P0, PT, R20, R19, RZ ;  /* 0x0000001314147210 */ /* 0x008fe40007f1e0ff */
[----:B------:R-:W-:-:S05]  /*0220*/  IADD3.X R19, PT, PT, R3, R23, R5, P3, P4 ;  /* 0x0000001703137210 */ /* 0x000fca0001fe8405 */
[----:B------:R-:W-:Y:S01]  /*0230*/  IMAD.X R19, R21, 0x1, R19, P0 ;  /* 0x0000000115137824 */ /* 0x000fe200000e0613 */
[----:B------:R-:W-:Y:S06]  /*0240*/  BRA.DIV UR6, `(.L_x_121) ;  /* 0x0000000206f07947 */ /* 0x000fec000b800000 */
[----:B------:R-:W0:Y:S04]  /*0250*/  SHFL.UP PT, R27, R20, 0x1, RZ ;  /* 0x04200000141b7989 */ /* 0x000e2800000e00ff */
[----:B------:R-:W1:Y:S01]  /*0260*/  SHFL.UP P0, R25, R19, 0x1, RZ ;  /* 0x0420000013197989 */ /* 0x000e6200000000ff */
[----:B0-----:R-:W-:-:S04]  /*0270*/  IADD3 R22, P2, PT, R27, R20, RZ ;  /* 0x000000141b167210 */ /* 0x001fc80007f5e0ff */
[----:B-1----:R-:W-:Y:S01]  /*0280*/  SEL R27, R22, R27, P0 ;  /* 0x0000001b161b7207 */ /* 0x002fe20000000000 */
[----:B------:R-:W-:-:S04]  /*0290*/  IMAD.X R26, R25, 0x1, R19, P2 ;  /* 0x00000001191a7824 */ /* 0x000fc800010e0613 */
[----:B------:R-:W0:Y:S01]  /*02a0*/  SHFL.UP PT, R28, R27, 0x2, RZ ;  /* 0x044000001b1c7989 */ /* 0x000e2200000e00ff */
[----:B------:R-:W-:-:S05]  /*02b0*/  SEL R26, R26, R25, P0 ;  /* 0x000000191a1a7207 */ /* 0x000fca0000000000 */
[----:B------:R-:W1:Y:S01]  /*02c0*/  SHFL.UP P0, R25, R26, 0x2, RZ ;  /* 0x044000001a197989 */ /* 0x000e6200000000ff */
[----:B0-----:R-:W-:-:S05]  /*02d0*/  IADD3 R21, P2, PT, R28, R27, RZ ;  /* 0x0000001b1c157210 */ /* 0x001fca0007f5e0ff */
[----:B-1----:R-:W-:Y:S01]  /*02e0*/  IMAD.X R22, R25, 0x1, R26, P2 ;  /* 0x0000000119167824 */ /* 0x002fe200010e061a */
[----:B------:R-:W-:-:S04]  /*02f0*/  SEL R28, R21, R28, P0 ;  /* 0x0000001c151c7207 */ /* 0x000fc80000000000 */
[----:B------:R-:W-:Y:S01]  /*0300*/  SEL R29, R22, R25, P0 ;  /* 0x00000019161d7207 */ /* 0x000fe20000000000 */
        /* <DEDUP_REMOVED lines=12> */
[----:B------:R0:W1:Y:S04]  /*03d0*/  SHFL.UP PT, R28, R27, 0x10, RZ ;  /* 0x060000001b1c7989 */ /* 0x00006800000e00ff */
[----:B------:R0:W2:Y:S02]  /*03e0*/  SHFL.UP P0, R25, R26, 0x10, RZ ;  /* 0x060000001a197989 */ /* 0x0000a400000000ff */
.L_x_132:
[----:B-1----:R-:W-:-:S04]  /*03f0*/  IADD3 R21, P2, PT, R28, R27, RZ ;  /* 0x0000001b1c157210 */ /* 0x002fc80007f5e0ff */
[----:B--2---:R-:W-:Y:S01]  /*0400*/  SEL R21, R21, R28, P0 ;  /* 0x0000001c15157207 */ /* 0x004fe20000000000 */
[----:B------:R-:W-:-:S05]  /*0410*/  IMAD.X R22, R25, 0x1, R26, P2 ;  /* 0x0000000119167824 */ /* 0x000fca00010e061a */
[----:B------:R-:W-:Y:S02]  /*0420*/  SEL R22, R22, R25, P0 ;  /* 0x0000001916167207 */ /* 0x000fe40000000000 */
[----:B------:R-:W-:-:S05]  /*0430*/  IADD3 R20, P0, PT, R21, -R20, RZ ;  /* 0x8000001415147210 */ /* 0x000fca0007f1e0ff */
[----:B------:R-:W-:Y:S01]  /*0440*/  IMAD.X R21, R22, 0x1, ~R19, P0 ;  /* 0x0000000116157824 */ /* 0x000fe200000e0e13 */
[----:B------:R-:W-:-:S04]  /*0450*/  IADD3 R14, P0, PT, R14, R20, RZ ;  /* 0x000000140e0e7210 */ /* 0x000fc80007f1e0ff */
[----:B------:R1:W-:Y:S01]  /*0460*/  STS.64 [R18+0x10], R20 ;  /* 0x0000101412007388 */ /* 0x0003e20000000a00 */
[----:B------:R-:W-:Y:S01]  /*0470*/  IMAD.X R15, R15, 0x1, R21, P0 ;  /* 0x000000010f0f7824 */ /* 0x000fe200000e0615 */
        /* <DEDUP_REMOVED lines=17> */
[----:B------:R-:W-:-:S05]  /*0590*/  IMAD.X R3, R3, 0x1, R5, P0 ;  /* 0x0000000103037824 */ /* 0x000fca00000e0605 */
[----:B------:R1:W-:Y:S03]  /*05a0*/  STS.64 [R18+0x48], R2 ;  /* 0x0000480212007388 */ /* 0x0003e60000000a00 */
.L_x_120:
[----:B------:R-:W-:Y:S05]  /*05b0*/  WARPSYNC.ALL ;  /* 0x0000000000007948 */ /* 0x000fea0003800000 */
[----:B------:R-:W-:Y:S06]  /*05c0*/  BAR.SYNC.DEFER_BLOCKING 0x0 ;  /* 0x0000000000007b1d */ /* 0x000fec0000010000 */
[----:B------:R-:W-:Y:S05]  /*05d0*/  @P1 EXIT ;  /* 0x000000000000194d */ /* 0x000fea0003800000 */
[----:B01----:R-:W0:Y:S04]  /*05e0*/  LDS.64 R2, [R0+0x10] ;  /* 0x0000100000027984 */ /* 0x003e280000000a00 */
[----:B0-----:R-:W-:Y:S01]  /*05f0*/  STG.E.64 desc[UR4][R16.64], R2 ;  /* 0x0000000210007986 */ /* 0x001fe2000c101b04 */
[----:B------:R-:W-:Y:S05]  /*0600*/  EXIT ;  /* 0x000000000000794d */ /* 0x000fea0003800000 */
.L_x_121:
[----:B------:R-:W-:Y:S02]  /*0610*/  IMAD.MOV.U32 R24, RZ, RZ, R20 ;  /* 0x000000ffff187224 */ /* 0x000fe400078e0014 */
[----:B------:R-:W-:Y:S02]  /*0620*/  IMAD.MOV.U32 R23, RZ, RZ, 0x1 ;  /* 0x00000001ff177424 */ /* 0x000fe400078e00ff */
[----:B------:R-:W-:Y:S02]  /*0630*/  IMAD.MOV.U32 R22, RZ, RZ, RZ ;  /* 0x000000ffff167224 */ /* 0x000fe400078e00ff */
[----:B------:R-:W-:-:S07]  /*0640*/  IMAD.MOV.U32 R21, RZ, RZ, -0x1 ;  /* 0xffffffffff157424 */ /* 0x000fce00078e00ff */
[----:B------:R-:W-:Y:S05]  /*0650*/  WARPSYNC.COLLECTIVE R21, `(.L_x_122) ;  /* 0x0000000015087348 */ /* 0x000fea0003c00000 */
[----:B------:R0:W1:Y:S02]  /*0660*/  SHFL.UP P0, R25, R24, R23, R22 ;  /* 0x0400001718197389 */ /* 0x0000640000000016 */
[----:B01----:R-:W-:Y:S05]  /*0670*/  ENDCOLLECTIVE ;  /* 0x000000000000791b */ /* 0x003fea0003800000 */
.L_x_122:
[----:B------:R-:W-:Y:S02]  /*0680*/  IMAD.MOV.U32 R24, RZ, RZ, R19 ;  /* 0x000000ffff187224 */ /* 0x000fe400078e0013 */
[----:B------:R-:W-:-:S07]  /*0690*/  IMAD.MOV.U32 R27, RZ, RZ, R25 ;  /* 0x000000ffff1b7224 */ /* 0x000fce00078e0019 */
[----:B------:R-:W-:Y:S05]  /*06a0*/  WARPSYNC.COLLECTIVE R21, `(.L_x_123) ;  /* 0x0000000015087348 */ /* 0x000fea0003c00000 */
[----:B------:R0:W1:Y:S02]  /*06b0*/  SHFL.UP P0, R25, R24, R23, R22 ;  /* 0x0400001718197389 */ /* 0x0000640000000016 */
[----:B01----:R-:W-:Y:S05]  /*06c0*/  ENDCOLLECTIVE ;  /* 0x000000000000791b */ /* 0x003fea0003800000 */
.L_x_123:
[----:B------:R-:W-:Y:S01]  /*06d0*/  IADD3 R26, P2, PT, R27, R20, RZ ;  /* 0x000000141b1a7210 */ /* 0x000fe20007f5e0ff */
[----:B------:R-:W-:-:S03]  /*06e0*/  IMAD.MOV.U32 R23, RZ, RZ, 0x2 ;  /* 0x00000002ff177424 */ /* 0x000fc600078e00ff */
[----:B------:R-:W-:Y:S01]  /*06f0*/  SEL R27, R26, R27, P0 ;  /* 0x0000001b1a1b7207 */ /* 0x000fe20000000000 */
[----:B------:R-:W-:-:S04]  /*0700*/  IMAD.X R26, R25, 0x1, R19, P2 ;  /* 0x00000001191a7824 */ /* 0x000fc800010e0613 */
[----:B------:R-:W-:Y:S01]  /*0710*/  IMAD.MOV.U32 R24, RZ, RZ, R27 ;  /* 0x000000ffff187224 */ /* 0x000fe200078e001b */
[----:B------:R-:W-:-:S07]  /*0720*/  SEL R26, R26, R25, P0 ;  /* 0x000000191a1a7207 */ /* 0x000fce0000000000 */
[----:B------:R-:W-:Y:S05]  /*0730*/  WARPSYNC.COLLECTIVE R21, `(.L_x_124) ;  /* 0x0000000015087348 */ /* 0x000fea0003c00000 */
[----:B------:R0:W1:Y:S02]  /*0740*/  SHFL.UP P0, R25, R24, R23, R22 ;  /* 0x0400001718197389 */ /* 0x0000640000000016 */
[----:B01----:R-:W-:Y:S05]  /*0750*/  ENDCOLLECTIVE ;  /* 0x000000000000791b */ /* 0x003fea0003800000 */
.L_x_124:
[----:B------:R-:W-:Y:S02]  /*0760*/  IMAD.MOV.U32 R24, RZ, RZ, R26 ;  /* 0x000000ffff187224 */ /* 0x000fe400078e001a */
[----:B------:R-:W-:-:S07]  /*0770*/  IMAD.MOV.U32 R28, RZ, RZ, R25 ;  /* 0x000000ffff1c7224 */ /* 0x000fce00078e0019 */
[----:B------:R-:W-:Y:S05]  /*0780*/  WARPSYNC.COLLECTIVE R21, `(.L_x_125) ;  /* 0x0000000015087348 */ /* 0x000fea0003c00000 */
[----:B------:R0:W1:Y:S02]  /*0790*/  SHFL.UP P0, R25, R24, R23, R22 ;  /* 0x0400001718197389 */ /* 0x0000640000000016 */
[----:B01----:R-:W-:Y:S05]  /*07a0*/  ENDCOLLECTIVE ;  /* 0x000000000000791b */ /* 0x003fea0003800000 */
.L_x_125:
        /* <DEDUP_REMOVED lines=9> */
.L_x_126:
[----:B------:R-:W-:Y:S02]  /*0840*/  IMAD.MOV.U32 R24, RZ, RZ, R29 ;  /* 0x000000ffff187224 */ /* 0x000fe400078e001d */
[----:B------:R-:W-:-:S07]  /*0850*/  IMAD.MOV.U32 R27, RZ, RZ, R25 ;  /* 0x000000ffff1b7224 */ /* 0x000fce00078e0019 */
[----:B------:R-:W-:Y:S05]  /*0860*/  WARPSYNC.COLLECTIVE R21, `(.L_x_127) ;  /* 0x0000000015087348 */ /* 0x000fea0003c00000 */
[----:B------:R0:W1:Y:S02]  /*0870*/  SHFL.UP P0, R25, R24, R23, R22 ;  /* 0x0400001718197389 */ /* 0x0000640000000016 */
[----:B01----:R-:W-:Y:S05]  /*0880*/  ENDCOLLECTIVE ;  /* 0x000000000000791b */ /* 0x003fea0003800000 */
.L_x_127:
        /* <DEDUP_REMOVED lines=9> */
.L_x_128:
[----:B------:R-:W-:Y:S02]  /*0920*/  IMAD.MOV.U32 R24, RZ, RZ, R29 ;  /* 0x000000ffff187224 */ /* 0x000fe400078e001d */
[----:B------:R-:W-:-:S07]  /*0930*/  IMAD.MOV.U32 R27, RZ, RZ, R25 ;  /* 0x000000ffff1b7224 */ /* 0x000fce00078e0019 */
[----:B------:R-:W-:Y:S05]  /*0940*/  WARPSYNC.COLLECTIVE R21, `(.L_x_129) ;  /* 0x0000000015087348 */ /* 0x000fea0003c00000 */
[----:B------:R0:W1:Y:S02]  /*0950*/  SHFL.UP P0, R25, R24, R23, R22 ;  /* 0x0400001718197389 */ /* 0x0000640000000016 */
[----:B01----:R-:W-:Y:S05]  /*0960*/  ENDCOLLECTIVE ;  /* 0x000000000000791b */ /* 0x003fea0003800000 */
.L_x_129:
        /* <DEDUP_REMOVED lines=9> */
.L_x_130:
[----:B------:R-:W-:Y:S02]  /*0a00*/  IMAD.MOV.U32 R24, RZ, RZ, R26 ;  /* 0x000000ffff187224 */ /* 0x000fe400078e001a */
[----:B------:R-:W-:-:S07]  /*0a10*/  IMAD.MOV.U32 R28, RZ, RZ, R25 ;  /* 0x000000ffff1c7224 */ /* 0x000fce00078e0019 */
[----:B------:R-:W-:Y:S05]  /*0a20*/  WARPSYNC.COLLECTIVE R21, `(.L_x_131) ;  /* 0x0000000015087348 */ /* 0x000fea0003c00000 */
[----:B------:R0:W1:Y:S02]  /*0a30*/  SHFL.UP P0, R25, R24, R23, R22 ;  /* 0x0400001718197389 */ /* 0x0000640000000016 */
[----:B01----:R-:W-:Y:S05]  /*0a40*/  ENDCOLLECTIVE ;  /* 0x000000000000791b */ /* 0x003fea0003800000 */
.L_x_131:
[----:B------:R-:W-:Y:S05]  /*0a50*/  BRA `(.L_x_132) ;  /* 0xfffffff800647947 */ /* 0x000fea000383ffff */
.L_x_133:
        /* <DEDUP_REMOVED lines=10> */
.L_x_257:


//--------------------- .text._ZN3cub18CUB_300001_SM_10006detail10radix_sort30DeviceRadixSortHistogramKernelINS1_5radix10policy_hubIhNS0_8NullTypeEyE10Policy1000ELNS0_9SortOrderE0EhyNS1_21identity_decomposer_tEEEvPT2_PKT1_SB_iiT3_ --------------------------
	.section	.text._ZN3cub18CUB_300001_SM_10006detail10radix_sort30DeviceRadixSortHistogramKernelINS1_5radix10policy_hubIhNS0_8NullTypeEyE10Policy1000ELNS0_9SortOrderE0EhyNS1_21identity_decomposer_tEEEvPT2_PKT1_SB_iiT3_,"ax",@progbits
	.align	128
        .global         _ZN3cub18CUB_300001_SM_10006detail10radix_sort30DeviceRadixSortHistogramKernelINS1_5radix10policy_hubIhNS0_8NullTypeEyE10Policy1000ELNS0_9SortOrderE0EhyNS1_21identity_decomposer_tEEEvPT2_PKT1_SB_iiT3_
        .type           _ZN3cub18CUB_300001_SM_10006detail10radix_sort30DeviceRadixSortHistogramKernelINS1_5radix10policy_hubIhNS0_8NullTypeEyE10Policy1000ELNS0_9SortOrderE0EhyNS1_21identity_decomposer_tEEEvPT2_PKT1_SB_iiT3_,@function
        .size           _ZN3cub18CUB_300001_SM_10006detail10radix_sort30DeviceRadixSortHistogramKernelINS1_5radix10policy_hubIhNS0_8NullTypeEyE10Policy1000ELNS0_9SortOrderE0EhyNS1_21identity_decomposer_tEEEvPT2_PKT1_SB_iiT3_,(.L_x_258 - _ZN3cub18CUB_300001_SM_10006detail10radix_sort30DeviceRadixSortHistogramKernelINS1_5radix10policy_hubIhNS0_8NullTypeEyE10Policy1000ELNS0_9SortOrderE0EhyNS1_21identity_decomposer_tEEEvPT2_PKT1_SB_iiT3_)
        .other          _ZN3cub18CUB_300001_SM_10006detail10radix_sort30DeviceRadixSortHistogramKernelINS1_5radix10policy_hubIhNS0_8NullTypeEyE10Policy1000ELNS0_9SortOrderE0EhyNS1_21identity_decomposer_tEEEvPT2_PKT1_SB_iiT3_,@"STO_CUDA_ENTRY STV_DEFAULT"
_ZN3cub18CUB_300001_SM_10006detail10radix_sort30DeviceRadixSortHistogramKernelINS1_5radix10policy_hubIhNS0_8NullTypeEyE10Policy1000ELNS0_9SortOrderE0EhyNS1_21identity_decomposer_tEEEvPT2_PKT1_SB_iiT3_:
.text._ZN3cub18CUB_300001_SM_10006detail10radix_sort30DeviceRadixSortHistogramKernelINS1_5radix10policy_hubIhNS0_8NullTypeEyE10Policy1000ELNS0_9SortOrderE0EhyNS1_21identity_decomposer_tEEEvPT2_PKT1_SB_iiT3_:
[----:B------:R-:W-:Y:S01]  /*0000*/  LDC R1, c[0x0][0x37c] ;  /* 0x0000df00ff017b82 */ /* 0x000fe20000000800 */
[----:B------:R-:W0:Y:S02]  /*0010*/  LDCU.64 UR6, c[0x0][0x390] ;  /* 0x00007200ff0677ac */ /* 0x000e240008000a00 */
[----:B0-----:R-:W-:-:S04]  /*0020*/  ISETP.NE.U32.AND P0, PT, RZ, UR6, PT ;  /* 0x00000006ff007c0c */ /* 0x001fc8000bf05070 */
[----:B------:R-:W-:-:S13]  /*0030*/  ISETP.NE.AND.EX P0, PT, RZ, UR7, PT, P0 ;  /* 0x00000007ff007c0c */ /* 0x000fda000bf05300 */
[----:B------:R-:W-:Y:S05]  /*0040*/  @!P0 EXIT ;  /* 0x000000000000894d */ /* 0x000fea0003800000 */
[----:B------:R-:W-:Y:S01]  /*0050*/  UIADD3 UR11, UP0, UPT, UR6, -0x1, URZ ;  /* 0xffffffff060b7890 */ /* 0x000fe2000ff1e0ff */
[----:B------:R-:W0:Y:S01]  /*0060*/  S2R R9, SR_TID.X ;  /* 0x0000000000097919 */ /* 0x000e220000002100 */
[----:B------:R-:W1:Y:S01]  /*0070*/  LDCU.64 UR4, c[0x0][0x398] ;  /* 0x00007300ff0477ac */ /* 0x000e620008000a00 */
[----:B------:R-:W2:Y:S01]  /*0080*/  S2UR UR8, SR_CTAID.X ;  /* 0x00000000000879c3 */ /* 0x000ea20000002500 */
[----:B------:R-:W-:Y:S01]  /*0090*/  UIADD3.X UR12, UPT, UPT, UR7, -0x1, URZ, UP0, !UPT ;  /* 0xffffffff070c7890 */ /* 0x000fe200087fe4ff */
[----:B------:R-:W3:Y:S03]  /*00a0*/  LDCU.64 UR20, c[0x0][0x358] ;  /* 0x00006b00ff1477ac */ /* 0x000ee60008000a00 */
[----:B------:R-:W-:Y:S01]  /*00b0*/  USHF.R.U64 UR11, UR11, 0x1e, UR12 ;  /* 0x0000001e0b0b7899 */ /* 0x000fe2000800120c */
[----:B------:R-:W4:Y:S03]  /*00c0*/  LDCU UR28, c[0x0][0x370] ;  /* 0x00006e00ff1c77ac */ /* 0x000f260008000800 */
[----:B------:R-:W-:-:S02]  /*00d0*/  UIADD3 UR11, UP0, UPT, UR11, 0x1, URZ ;  /* 0x000000010b0b7890 */ /* 0x000fc4000ff1e0ff */
[----:B-1----:R-:W-:Y:S02]  /*00e0*/  UIADD3 UR4, UPT, UPT, UR5, 0x7, -UR4 ;  /* 0x0000000705047890 */ /* 0x002fe4000fffe804 */
[----:B------:R-:W-:Y:S02]  /*00f0*/  ULEA.HI.X UR12, UR12, URZ, URZ, 0x2, UP0 ;  /* 0x000000ff0c0c7291 */ /* 0x000fe400080f14ff */
[----:B------:R-:W-:Y:S02]  /*0100*/  UISETP.LT.U32.AND UP0, UPT, UR11, UR6, UPT ;  /* 0x000000060b00728c */ /* 0x000fe4000bf01070 */
[----:B------:R-:W-:Y:S02]  /*0110*/  USHF.R.S32.HI UR5, URZ, 0x1f, UR4 ;  /* 0x0000001fff057899 */ /* 0x000fe40008011404 */
[----:B------:R-:W-:Y:S02]  /*0120*/  UISETP.LT.U32.AND.EX UP0, UPT, UR12, UR7, UPT, UP0 ;  /* 0x000000070c00728c */ /* 0x000fe4000bf01100 */
[----:B------:R-:W-:-:S02]  /*0130*/  ULEA.HI UR5, UR5, UR4, URZ, 0x3 ;  /* 0x0000000405057291 */ /* 0x000fc4000f8f18ff */
[----:B------:R-:W-:Y:S01]  /*0140*/  USEL UR11, UR11, UR6, UP0 ;  /* 0x000000060b0b7287 */ /* 0x000fe20008000000 */
[----:B0-----:R-:W-:Y:S01]  /*0150*/  VIADD R20, R9, 0x780 ;  /* 0x0000078009147836 */ /* 0x001fe20000000000 */
[----:B------:R-:W-:Y:S02]  /*0160*/  USEL UR12, UR12, UR7, UP0 ;  /* 0x000000070c0c7287 */ /* 0x000fe40008000000 */
[----:B------:R-:W-:Y:S02]  /*0170*/  UISETP.GE.AND UP0, UPT, UR4, 0x8, UPT ;  /* 0x000000080400788c */ /* 0x000fe4000bf06270 */
[----:B------:R-:W-:Y:S02]  /*0180*/  USHF.R.S32.HI UR5, URZ, 0x3, UR5 ;  /* 0x00000003ff057899 */ /* 0x000fe40008011405 */
[----:B--2---:R-:W-:Y:S02]  /*0190*/  USHF.L.U32 UR8, UR8, 0xb, URZ ;  /* 0x0000000b08087899 */ /* 0x004fe400080006ff */
[----:B------:R-:W-:Y:S01]  /*01a0*/  PLOP3.LUT P0, PT, PT, PT, UP0, 0x80, 0x8 ;  /* 0x000000000008781c */ /* 0x000fe20003f0f008 */
[----:B------:R-:W-:-:S02]  /*01b0*/  UIADD3 UR22, UPT, UPT, UR5, -0x1, URZ ;  /* 0xffffffff05167890 */ /* 0x000fc4000fffe0ff */
[----:B------:R-:W-:Y:S01]  /*01c0*/  ULOP3.LUT UR23, UR5, 0xf, URZ, 0xc0, !UPT ;  /* 0x0000000f05177892 */ /* 0x000fe2000f8ec0ff */
[----:B------:R-:W-:Y:S01]  /*01d0*/  ISETP.GT.U32.OR P0, PT, R9, 0xff, !P0 ;  /* 0x000000ff0900780c */ /* 0x000fe20004704470 */
[----:B------:R-:W-:Y:S02]  /*01e0*/  ULOP3.LUT UR24, UR5, 0x7, URZ, 0xc0, !UPT ;  /* 0x0000000705187892 */ /* 0x000fe4000f8ec0ff */
[----:B------:R-:W-:Y:S01]  /*01f0*/  ULOP3.LUT UR25, UR5, 0x3, URZ, 0xc0, !UPT ;  /* 0x0000000305197892 */ /* 0x000fe2000f8ec0ff */
[----:B------:R-:W-:Y:S01]  /*0200*/  P2R R19, PR, RZ, 0x1 ;  /* 0x00000001ff137803 */ /* 0x000fe20000000000 */
[----:B------:R-:W-:Y:S02]  /*0210*/  ULOP3.LUT UR26, UR5, 0xffffff0, URZ, 0xc0, !UPT ;  /* 0x0ffffff0051a7892 */ /* 0x000fe4000f8ec0ff */
[----:B------:R-:W-:Y:S02]  /*0220*/  ULOP3.LUT UR27, UR5, 0xffffff8, URZ, 0xc0, !UPT ;  /* 0x0ffffff8051b7892 */ /* 0x000fe4000f8ec0ff */
[----:B------:R-:W-:Y:S01]  /*0230*/  ULOP3.LUT UR9, UR5, 0x1, URZ, 0xc0, !UPT ;  /* 0x0000000105097892 */ /* 0x000fe2000f8ec0ff */
[----:B------:R-:W-:Y:S01]  /*0240*/  UMOV UR6, URZ ;  /* 0x000000ff00067c82 */ /* 0x000fe20008000000 */
[----:B---34-:R-:W-:-:S10]  /*0250*/  UMOV UR7, URZ ;  /* 0x000000ff00077c82 */ /* 0x018fd40008000000 */
.L_x_217:
[----:B------:R-:W-:Y:S01]  /*0260*/  ISETP.NE.AND P0, PT, R19, RZ, PT ;  /* 0x000000ff1300720c */ /* 0x000fe20003f05270 */
[----:B------:R-:W-:-:S12]  /*0270*/  BSSY.RECONVERGENT B0, `(.L_x_134) ;  /* 0x0000080000007945 */ /* 0x000fd80003800200 */
[----:B012345:R-:W-:Y:S05]  /*0280*/  @P0 BRA `(.L_x_135) ;  /* 0x0000000400f80947 */ /* 0x03ffea0003800000 */
[----:B------:R-:W0:Y:S01]  /*0290*/  S2UR UR5, SR_CgaCtaId ;  /* 0x00000000000579c3 */ /* 0x000e220000008800 */
[----:B------:R-:W-:Y:S01]  /*02a0*/  IMAD.U32 R0, RZ, RZ, UR22 ;  /* 0x00000016ff007e24 */ /* 0x000fe2000f8e00ff */
[----:B------:R-:W-:-:S04]  /*02b0*/  UMOV UR4, 0x400 ;  /* 0x0000040000047882 */ /* 0x000fc80000000000 */
[----:B------:R-:W-:Y:S01]  /*02c0*/  ISETP.GE.U32.AND P1, PT, R0, 0xf, PT ;  /* 0x0000000f0000780c */ /* 0x000fe20003f26070 */
[----:B------:R-:W-:Y:S01]  /*02d0*/  IMAD.MOV.U32 R0, RZ, RZ, RZ ;  /* 0x000000ffff007224 */ /* 0x000fe200078e00ff */
[----:B0-----:R-:W-:-:S06]  /*02e0*/  ULEA UR4, UR5, UR4, 0x18 ;  /* 0x0000000405047291 */ /* 0x001fcc000f8ec0ff */
[----:B------:R-:W-:-:S05]  /*02f0*/  LEA R5, R9, UR4, 0x2 ;  /* 0x0000000409057c11 */ /* 0x000fca000f8e10ff */
[----:B------:R-:W-:Y:S05]  /*0300*/  @!P1 BRA `(.L_x_136) ;  /* 0x00000000005c9947 */ /* 0x000fea0003800000 */
[----:B------:R-:W-:Y:S01]  /*0310*/  VIADD R0, R5, 0x2000 ;  /* 0x0000200005007836 */ /* 0x000fe20000000000 */
[----:B------:R-:W-:-:S12]  /*0320*/  UIADD3 UR4, UPT, UPT, -UR26, URZ, URZ ;  /* 0x000000ff1a047290 */ /* 0x000fd8000fffe1ff */
.L_x_137:
[----:B------:R-:W-:Y:S01]  /*0330*/  UIADD3 UR4, UPT, UPT, UR4, 0x10, URZ ;  /* 0x0000001004047890 */ /* 0x000fe2000fffe0ff */
[----:B------:R-:W-:Y:S03]  /*0340*/  STS [R0+-0x2000], RZ ;  /* 0xffe000ff00007388 */ /* 0x000fe60000000800 */
[----:B------:R-:W-:Y:S01]  /*0350*/  UISETP.NE.AND UP0, UPT, UR4, URZ, UPT ;  /* 0x000000ff0400728c */ /* 0x000fe2000bf05270 */
        /* <DEDUP_REMOVED lines=16> */
[----:B------:R-:W-:Y:S06]  /*0460*/  BRA.U UP0, `(.L_x_137) ;  /* 0xfffffffd00b07547 */ /* 0x000fec000b83ffff */
[----:B------:R-:W-:-:S07]  /*0470*/  IMAD.U32 R0, RZ, RZ, UR26 ;  /* 0x0000001aff007e24 */ /* 0x000fce000f8e00ff */
.L_x_136:
[----:B------:R-:W-:Y:S01]  /*0480*/  ISETP.NE.AND P0, PT, RZ, UR23, PT ;  /* 0x00000017ff007c0c */ /* 0x000fe2000bf05270 */
[----:B------:R-:W-:Y:S01]  /*0490*/  IMAD.U32 R4, RZ, RZ, UR24 ;  /* 0x00000018ff047e24 */ /* 0x000fe2000f8e00ff */
[----:B------:R-:W-:-:S03]  /*04a0*/  MOV R2, UR23 ;  /* 0x0000001700027c02 */ /* 0x000fc60008000f00 */
[----:B------:R-:W-:Y:S02]  /*04b0*/  VIADD R4, R4, 0xffffffff ;  /* 0xffffffff04047836 */ /* 0x000fe40000000000 */
[----:B------:R-:W-:-:S06]  /*04c0*/  VIADD R2, R2, 0xffffffff ;  /* 0xffffffff02027836 */ /* 0x000fcc0000000000 */
[----:B------:R-:W-:Y:S05]  /*04d0*/  @!P0 BRA `(.L_x_138) ;  /* 0x00000000007c8947 */ /* 0x000fea0003800000 */
[----:B------:R-:W-:Y:S01]  /*04e0*/  ISETP.GE.U32.AND P2, PT, R2, 0x7, PT ;  /* 0x000000070200780c */ /* 0x000fe20003f46070 */
[----:B------:R-:W-:-:S12]  /*04f0*/  UISETP.NE.AND UP0, UPT, UR24, URZ, UPT ;  /* 0x000000ff1800728c */ /* 0x000fd8000bf05270 */
[----:B------:R-:W-:Y:S05]  /*0500*/  @!P2 BRA `(.L_x_139) ;  /* 0x000000000028a947 */ /* 0x000fea0003800000 */
        /* <DEDUP_REMOVED lines=10> */
.L_x_139:
[----:B------:R-:W-:Y:S05]  /*05b0*/  BRA.U !UP0, `(.L_x_138) ;  /* 0x0000000108447547 */ /* 0x000fea000b800000 */
[----:B------:R-:W-:Y:S01]  /*05c0*/  ISETP.GE.U32.AND P2, PT, R4, 0x3, PT ;  /* 0x000000030400780c */ /* 0x000fe20003f46070 */
[----:B------:R-:W-:-:S12]  /*05d0*/  UISETP.NE.AND UP0, UPT, UR25, URZ, UPT ;  /* 0x000000ff1900728c */ /* 0x000fd8000bf05270 */
[C---:B0-----:R-:W-:Y:S02]  /*05e0*/  @P2 IMAD R3, R0.reuse, 0x400, R5 ;  /* 0x0000040000032824 */ /* 0x041fe400078e0205 */
[----:B------:R-:W-:-:S03]  /*05f0*/  @P2 VIADD R0, R0, 0x4 ;  /* 0x0000000400002836 */ /* 0x000fc60000000000 */
[----:B------:R1:W-:Y:S04]  /*0600*/  @P2 STS [R3], RZ ;  /* 0x000000ff03002388 */ /* 0x0003e80000000800 */
[----:B------:R1:W-:Y:S04]  /*0610*/  @P2 STS [R3+0x400], RZ ;  /* 0x000400ff03002388 */ /* 0x0003e80000000800 */
[----:B------:R1:W-:Y:S04]  /*0620*/  @P2 STS [R3+0x800], RZ ;  /* 0x000800ff03002388 */ /* 0x0003e80000000800 */
[----:B------:R1:W-:Y:S01]  /*0630*/  @P2 STS [R3+0xc00], RZ ;  /* 0x000c00ff03002388 */ /* 0x0003e20000000800 */
[----:B------:R-:W-:Y:S05]  /*0640*/  BRA.U !UP0, `(.L_x_138) ;  /* 0x0000000108207547 */ /* 0x000fea000b800000 */
[----:B------:R-:W-:Y:S01]  /*0650*/  LEA R0, R0, R5, 0xa ;  /* 0x0000000500007211 */ /* 0x000fe200078e50ff */
[----:B------:R-:W-:-:S04]  /*0660*/  UISETP.NE.AND UP0, UPT, UR25, 0x1, UPT ;  /* 0x000000011900788c */ /* 0x000fc8000bf05270 */
[----:B------:R2:W-:Y:S05]  /*0670*/  STS [R0], RZ ;  /* 0x000000ff00007388 */ /* 0x0005ea0000000800 */
[----:B------:R-:W-:Y:S05]  /*0680*/  BRA.U !UP0, `(.L_x_138) ;  /* 0x0000000108107547 */ /* 0x000fea000b800000 */
[----:B------:R-:W-:Y:S01]  /*0690*/  UISETP.NE.AND UP0, UPT, UR25, 0x2, UPT ;  /* 0x000000021900788c */ /* 0x000fe2000bf05270 */
[----:B------:R3:W-:Y:S05]  /*06a0*/  STS [R0+0x400], RZ ;  /* 0x000400ff00007388 */ /* 0x0007ea0000000800 */
[----:B------:R-:W-:-:S13]  /*06b0*/  PLOP3.LUT P2, PT, PT, PT, UP0, 0x80, 0x8 ;  /* 0x000000000008781c */ /* 0x000fda0003f4f008 */
[----:B------:R3:W-:Y:S02]  /*06c0*/  @P2 STS [R0+0x800], RZ ;  /* 0x000800ff00002388 */ /* 0x0007e40000000800 */
.L_x_138:
[----:B------:R-:W-:-:S13]  /*06d0*/  ISETP.GT.U32.AND P2, PT, R9, 0x7f, PT ;  /* 0x0000007f0900780c */ /* 0x000fda0003f44070 */
[----:B------:R-:W-:Y:S05]  /*06e0*/  @P2 BRA `(.L_x_135) ;  /* 0x0000000000e02947 */ /* 0x000fea0003800000 */
[----:B--23--:R-:W-:Y:S01]  /*06f0*/  IMAD.MOV.U32 R0, RZ, RZ, RZ ;  /* 0x000000ffff007224 */ /* 0x00cfe200078e00ff */
[----:B------:R-:W-:Y:S06]  /*0700*/  @!P1 BRA `(.L_x_140) ;  /* 0x0000000000589947 */ /* 0x000fec0003800000 */
[----:B------:R-:W-:-:S07]  /*0710*/  IMAD.MOV.U32 R0, RZ, RZ, RZ ;  /* 0x000000ffff007224 */ /* 0x000fce00078e00ff */
.L_x_141:
[C---:B012---:R-:W-:Y:S02]  /*0720*/  IMAD R3, R0.reuse, 0x400, R5 ;  /* 0x0000040000037824 */ /* 0x047fe400078e0205 */
[----:B------:R-:W-:-:S03]  /*0730*/  VIADD R0, R0, 0x10 ;  /* 0x0000001000007836 */ /* 0x000fc60000000000 */
[----:B------:R2:W-:Y:S02]  /*0740*/  STS [R3+0x200], RZ ;  /* 0x000200ff03007388 */ /* 0x0005e40000000800 */
[----:B------:R-:W-:Y:S02]  /*0750*/  ISETP.NE.AND P1, PT, R0, UR26, PT ;  /* 0x0000001a00007c0c */ /* 0x000fe4000bf25270 */
[----:B------:R2:W-:Y:S04]  /*0760*/  STS [R3+0x600], RZ ;  /* 0x000600ff03007388 */ /* 0x0005e80000000800 */
        /* <DEDUP_REMOVED lines=13> */
[----:B------:R2:W-:Y:S01]  /*0840*/  STS [R3+0x3e00], RZ ;  /* 0x003e00ff03007388 */ /* 0x0005e20000000800 */
[----:B------:R-:W-:Y:S05]  /*0850*/  @P1 BRA `(.L_x_141) ;  /* 0xfffffffc00b01947 */ /* 0x000fea000383ffff */
[----:B------:R-:W-:-:S07]  /*0860*/  IMAD.U32 R0, RZ, RZ, UR26 ;  /* 0x0000001aff007e24 */ /* 0x000fce000f8e00ff */
.L_x_140:
[----:B------:R-:W-:Y:S05]  /*0870*/  @!P0 BRA `(.L_x_135) ;  /* 0x00000000007c8947 */ /* 0x000fea0003800000 */
[----:B------:R-:W-:Y:S01]  /*0880*/  ISETP.GE.U32.AND P0, PT, R2, 0x7, PT ;  /* 0x000000070200780c */ /* 0x000fe20003f06070 */
[----:B------:R-:W-:-:S12]  /*0890*/  UISETP.NE.AND UP0, UPT, UR24, URZ, UPT ;  /* 0x000000ff1800728c */ /* 0x000fd8000bf05270 */
[----:B------:R-:W-:Y:S05]  /*08a0*/  @!P0 BRA `(.L_x_142) ;  /* 0x0000000000288947 */ /* 0x000fea0003800000 */
[C---:B------:R-:W-:Y:S01]  /*08b0*/  IMAD R2, R0.reuse, 0x400, R5 ;  /* 0x0000040000027824 */ /* 0x040fe200078e0205 */
[----:B------:R-:W-:-:S04]  /*08c0*/  IADD3 R0, PT, PT, R0, 0x8, RZ ;  /* 0x0000000800007810 */ /* 0x000fc80007ffe0ff */
[----:B------:R3:W-:Y:S04]  /*08d0*/  STS [R2+0x200], RZ ;  /* 0x000200ff02007388 */ /* 0x0007e80000000800 */
[----:B------:R3:W-:Y:S04]  /*08e0*/  STS [R2+0x600], RZ ;  /* 0x000600ff02007388 */ /* 0x0007e80000000800 */
[----:B------:R3:W-:Y:S04]  /*08f0*/  STS [R2+0xa00], RZ ;  /* 0x000a00ff02007388 */ /* 0x0007e80000000800 */
[----:B------:R3:W-:Y:S04]  /*0900*/  STS [R2+0xe00], RZ ;  /* 0x000e00ff02007388 */ /* 0x0007e80000000800 */
[----:B------:R3:W-:Y:S04]  /*0910*/  STS [R2+0x1200], RZ ;  /* 0x001200ff02007388 */ /* 0x0007e80000000800 */
[----:B------:R3:W-:Y:S04]  /*0920*/  STS [R2+0x1600], RZ ;  /* 0x001600ff02007388 */ /* 0x0007e80000000800 */
[----:B------:R3:W-:Y:S04]  /*0930*/  STS [R2+0x1a00], RZ ;  /* 0x001a00ff02007388 */ /* 0x0007e80000000800 */
[----:B------:R3:W-:Y:S02]  /*0940*/  STS [R2+0x1e00], RZ ;  /* 0x001e00ff02007388 */ /* 0x0007e40000000800 */
.L_x_142:
[----:B------:R-:W-:Y:S05]  /*0950*/  BRA.U !UP0, `(.L_x_135) ;  /* 0x0000000108447547 */ /* 0x000fea000b800000 */
[----:B------:R-:W-:Y:S01]  /*0960*/  ISETP.GE.U32.AND P0, PT, R4, 0x3, PT ;  /* 0x000000030400780c */ /* 0x000fe20003f06070 */
[----:B------:R-:W-:-:S12]  /*0970*/  UISETP.NE.AND UP0, UPT, UR25, URZ, UPT ;  /* 0x000000ff1900728c */ /* 0x000fd8000bf05270 */
[C---:B---3--:R-:W-:Y:S02]  /*0980*/  @P0 IMAD R2, R0.reuse, 0x400, R5 ;  /* 0x0000040000020824 */ /* 0x048fe400078e0205 */
[----:B------:R-:W-:-:S03]  /*0990*/  @P0 VIADD R0, R0, 0x4 ;  /* 0x0000000400000836 */ /* 0x000fc60000000000 */
[----:B------:R4:W-:Y:S04]  /*09a0*/  @P0 STS [R2+0x200], RZ ;  /* 0x000200ff02000388 */ /* 0x0009e80000000800 */
[----:B------:R4:W-:Y:S04]  /*09b0*/  @P0 STS [R2+0x600], RZ ;  /* 0x000600ff02000388 */ /* 0x0009e80000000800 */
[----:B------:R4:W-:Y:S04]  /*09c0*/  @P0 STS [R2+0xa00], RZ ;  /* 0x000a00ff02000388 */ /* 0x0009e80000000800 */
[----:B------:R4:W-:Y:S01]  /*09d0*/  @P0 STS [R2+0xe00], RZ ;  /* 0x000e00ff02000388 */ /* 0x0009e20000000800 */
[----:B------:R-:W-:Y:S05]  /*09e0*/  BRA.U !UP0, `(.L_x_135) ;  /* 0x0000000108207547 */ /* 0x000fea000b800000 */
[----:B------:R-:W-:Y:S01]  /*09f0*/  IMAD R0, R0, 0x400, R5 ;  /* 0x0000040000007824 */ /* 0x000fe200078e0205 */
[----:B------:R-:W-:-:S04]  /*0a00*/  UISETP.NE.AND UP0, UPT, UR25, 0x1, UPT ;  /* 0x000000011900788c */ /* 0x000fc8000bf05270 */
[----:B------:R3:W-:Y:S05]  /*0a10*/  STS [R0+0x200], RZ ;  /* 0x000200ff00007388 */ /* 0x0007ea0000000800 */
[----:B------:R-:W-:Y:S05]  /*0a20*/  BRA.U !UP0, `(.L_x_135) ;  /* 0x0000000108107547 */ /* 0x000fea000b800000 */
[----:B------:R-:W-:Y:S01]  /*0a30*/  UISETP.NE.AND UP0, UPT, UR25, 0x2, UPT ;  /* 0x000000021900788c */ /* 0x000fe2000bf05270 */
[----:B------:R0:W-:Y:S05]  /*0a40*/  STS [R0+0x600], RZ ;  /* 0x000600ff00007388 */ /* 0x0001ea0000000800 */
[----:B------:R-:W-:-:S13]  /*0a50*/  PLOP3.LUT P0, PT, PT, PT, UP0, 0x80, 0x8 ;  /* 0x000000000008781c */ /* 0x000fda0003f0f008 */
[----:B------:R0:W-:Y:S02]  /*0a60*/  @P0 STS [R0+0xa00], RZ ;  /* 0x000a00ff00000388 */ /* 0x0001e40000000800 */
.L_x_135:
[----:B------:R-:W-:Y:S05]  /*0a70*/  BSYNC.RECONVERGENT B0 ;  /* 0x0000000000007941 */ /* 0x000fea0003800200 */
.L_x_134:
[----:B------:R-:W5:Y:S01]  /*0a80*/  LDCU.64 UR14, c[0x0][0x390] ;  /* 0x00007200ff0e77ac */ /* 0x000f620008000a00 */
[----:B------:R-:W-:Y:S02]  /*0a90*/  USHF.L.U32 UR4, UR6, 0x1e, URZ ;  /* 0x0000001e06047899 */ /* 0x000fe400080006ff */
[----:B------:R-:W-:Y:S02]  /*0aa0*/  USHF.L.U64.HI UR5, UR6, 0x1e, UR7 ;  /* 0x0000001e06057899 */ /* 0x000fe40008010207 */
[----:B-----5:R-:W-:-:S04]  /*0ab0*/  UIADD3 UR4, UP0, UPT, -UR4, UR14, URZ ;  /* 0x0000000e04047290 */ /* 0x020fc8000ff1e1ff */
[----:B------:R-:W-:Y:S02]  /*0ac0*/  UIADD3.X UR5, UPT, UPT, ~UR5, UR15, URZ, UP0, !UPT ;  /* 0x0000000f05057290 */ /* 0x000fe400087fe5ff */
[----:B------:R-:W-:-:S04]  /*0ad0*/  UISETP.LT.U32.AND UP0, UPT, UR4, 0x40000000, UPT ;  /* 0x400000000400788c */ /* 0x000fc8000bf01070 */
[----:B------:R-:W-:-:S04]  /*0ae0*/  UISETP.LT.U32.AND.EX UP0, UPT, UR5, URZ, UPT, UP0 ;  /* 0x000000ff0500728c */ /* 0x000fc8000bf01100 */
[----:B------:R-:W-:Y:S02]  /*0af0*/  USEL UR13, UR4, 0x40000000, UP0 ;  /* 0x40000000040d7887 */ /* 0x000fe40008000000 */
[----:B------:R-:W-:Y:S02]  /*0b00*/  USEL UR14, UR5, URZ, UP0 ;  /* 0x000000ff050e7287 */ /* 0x000fe40008000000 */
[----:B------:R-:W-:-:S04]  /*0b10*/  UISETP.GT.U32.AND UP0, UPT, UR13, UR8, UPT ;  /* 0x000000080d00728c */ /* 0x000fc8000bf04070 */
[----:B------:R-:W-:Y:S01]  /*0b20*/  UISETP.GT.U32.AND.EX UP0, UPT, UR14, URZ, UPT, UP0 ;  /* 0x000000ff0e00728c */ /* 0x000fe2000bf04100 */
[----:B------:R-:W-:Y:S08]  /*0b30*/  BAR.SYNC.DEFER_BLOCKING 0x0 ;  /* 0x0000000000007b1d */ /* 0x000ff00000010000 */
[----:B------:R-:W-:Y:S06]  /*0b40*/  BAR.SYNC.DEFER_BLOCKING 0x0 ;  /* 0x0000000000007b1d */ /* 0x000fec0000010000 */
[----:B------:R-:W-:Y:S05]  /*0b50*/  BRA.U !UP0, `(.L_x_143) ;  /* 0x0000000d08207547 */ /* 0x000fea000b800000 */
[----:B------:R-:W-:Y:S01]  /*0b60*/  UMOV UR10, UR8 ;  /* 0x00000008000a7c82 */ /* 0x000fe20008000000 */
[----:B------:R-:W-:-:S05]  /*0b70*/  UMOV UR5, URZ ;  /* 0x000000ff00057c82 */ /* 0x000fca0008000000 */
.L_x_148:
[----:B-----5:R-:W5:Y:S01]  /*0b80*/  LDCU.64 UR18, c[0x0][0x390] ;  /* 0x00007200ff1277ac */ /* 0x020f620008000a00 */
[----:B------:R-:W-:Y:S02]  /*0b90*/  USHF.L.U32 UR15, UR6, 0x1e, URZ ;  /* 0x0000001e060f7899 */ /* 0x000fe400080006ff */
[----:B------:R-:W-:Y:S02]  /*0ba0*/  USHF.L.U64.HI UR16, UR6, 0x1e, UR7 ;  /* 0x0000001e06107899 */ /* 0x000fe40008010207 */
[----:B------:R-:W-:-:S04]  /*0bb0*/  UIADD3 UR15, UP0, UPT, UR10, UR15, URZ ;  /* 0x0000000f0a0f7290 */ /* 0x000fc8000ff1e0ff */
[----:B------:R-:W-:Y:S02]  /*0bc0*/  UIADD3.X UR16, UPT, UPT, UR5, UR16, URZ, UP0, !UPT ;  /* 0x0000001005107290 */ /* 0x000fe400087fe4ff */
[----:B------:R-:W-:Y:S02]  /*0bd0*/  ULEA UR10, UP0, UR28, UR10, 0xb ;  /* 0x0000000a1c0a7291 */ /* 0x000fe4000f8058ff */
[----:B-----5:R-:W-:Y:S02]  /*0be0*/  UIADD3 UR17, UP1, UPT, -UR15, UR18, URZ ;  /* 0x000000120f117290 */ /* 0x020fe4000ff3e1ff */
[----:B------:R-:W-:Y:S02]  /*0bf0*/  UIADD3.X UR5, UPT, UPT, URZ, UR5, URZ, UP0, !UPT ;  /* 0x00000005ff057290 */ /* 0x000fe400087fe4ff */
[----:B------:R-:W-:Y:S02]  /*0c00*/  UIADD3.X UR4, UPT, UPT, ~UR16, UR19, URZ, UP1, !UPT ;  /* 0x0000001310047290 */ /* 0x000fe40008ffe5ff */
[----:B------:R-:W-:-:S02]  /*0c10*/  UISETP.GE.U32.AND UP1, UPT, UR17, 0x800, UPT ;  /* 0x000008001100788c */ /* 0x000fc4000bf26070 */
[----:B------:R-:W-:Y:S02]  /*0c20*/  UISETP.GE.U32.AND UP0, UPT, UR10, UR13, UPT ;  /* 0x0000000d0a00728c */ /* 0x000fe4000bf06070 */
[----:B------:R-:W-:Y:S02]  /*0c30*/  UISETP.GE.U32.AND.EX UP1, UPT, UR4, URZ, UPT, UP1 ;  /* 0x000000ff0400728c */ /* 0x000fe4000bf26110 */
[----:B------:R-:W-:-:S07]  /*0c40*/  UISETP.GE.U32.AND.EX UP0, UPT, UR5, UR14, UPT, UP0 ;  /* 0x0000000e0500728c */ /* 0x000fce000bf06100 */
[----:B0-----:R-:W-:Y:S05]  /*0c50*/  BRA.U !UP1, `(.L_x_144) ;  /* 0x0000000109507547 */ /* 0x001fea000b800000 */
[----:B01234-:R-:W0:Y:S02]  /*0c60*/  LDC.64 R2, c[0x0][0x388] ;  /* 0x0000e200ff027b82 */ /* 0x01fe240000000a00 */
[----:B0-----:R-:W-:-:S04]  /*0c70*/  IADD3 R2, P0, P1, R2, UR15, R9 ;  /* 0x0000000f02027c10 */ /* 0x001fc8000f91e009 */
[----:B------:R-:W-:-:S05]  /*0c80*/  IADD3.X R3, PT, PT, R3, UR16, RZ, P0, P1 ;  /* 0x0000001003037c10 */ /* 0x000fca00087e24ff */
        /* <DEDUP_REMOVED lines=17> */
.L_x_144:
[----:B01234-:R-:W0:Y:S01]  /*0da0*/  LDC.64 R2, c[0x0][0x388] ;  /* 0x0000e200ff027b82 */ /* 0x01fe220000000a00 */
[C---:B------:R-:W-:Y:S01]  /*0db0*/  VIADD R0, R9.reuse, 0x100 ;  /* 0x0000010009007836 */ /* 0x040fe20000000000 */
[C---:B------:R-:W-:Y:S01]  /*0dc0*/  ISETP.GE.AND P1, PT, R9.reuse, UR17, PT ;  /* 0x0000001109007c0c */ /* 0x040fe2000bf26270 */
[C---:B------:R-:W-:Y:S02]  /*0dd0*/  VIADD R5, R9.reuse, 0x80 ;  /* 0x0000008009057836 */ /* 0x040fe40000000000 */
[----:B------:R-:W-:Y:S01]  /*0de0*/  IMAD.MOV.U32 R21, RZ, RZ, 0xff ;  /* 0x000000ffff157424 */ /* 0x000fe200078e00ff */
[----:B------:R-:W-:Y:S01]  /*0df0*/  ISETP.GE.AND P3, PT, R0, UR17, PT ;  /* 0x0000001100007c0c */ /* 0x000fe2000bf66270 */
[----:B------:R-:W-:Y:S01]  /*0e00*/  VIADD R0, R9, 0x280 ;  /* 0x0000028009007836 */ /* 0x000fe20000000000 */
[----:B------:R-:W-:Y:S01]  /*0e10*/  ISETP.GE.AND P2, PT, R5, UR17, PT ;  /* 0x0000001105007c0c */ /* 0x000fe2000bf46270 */
[----:B------:R-:W-:Y:S02]  /*0e20*/  VIADD R4, R9, 0x180 ;  /* 0x0000018009047836 */ /* 0x000fe40000000000 */
[----:B------:R-:W-:-:S02]  /*0e30*/  IMAD.MOV.U32 R15, RZ, RZ, 0xff ;  /* 0x000000ffff0f7424 */ /* 0x000fc400078e00ff */
[----:B------:R-:W-:Y:S01]  /*0e40*/  IMAD.MOV.U32 R16, RZ, RZ, 0xff ;  /* 0x000000ffff107424 */ /* 0x000fe200078e00ff */
[----:B------:R-:W-:Y:S01]  /*0e50*/  ISETP.GE.AND P4, PT, R4, UR17, PT ;  /* 0x0000001104007c0c */ /* 0x000fe2000bf86270 */
[----:B------:R-:W-:Y:S01]  /*0e60*/  HFMA2 R17, -RZ, RZ, 0, 1.5199184417724609375e-05 ;  /* 0x000000ffff117431 */ /* 0x000fe200000001ff */
[----:B------:R-:W-:Y:S02]  /*0e70*/  IADD3 R4, PT, PT, R9, 0x200, RZ ;  /* 0x0000020009047810 */ /* 0x000fe40007ffe0ff */
[----:B0-----:R-:W-:-:S04]  /*0e80*/  IADD3 R2, P0, P5, R2, UR15, R9 ;  /* 0x0000000f02027c10 */ /* 0x001fc8000fd1e009 */
[----:B------:R-:W-:Y:S02]  /*0e90*/  IADD3.X R3, PT, PT, R3, UR16, RZ, P0, P5 ;  /* 0x0000001003037c10 */ /* 0x000fe400087ea4ff */
[----:B------:R-:W-:Y:S01]  /*0ea0*/  ISETP.GE.AND P0, PT, R0, UR17, PT ;  /* 0x0000001100007c0c */ /* 0x000fe2000bf06270 */
[C---:B------:R-:W-:Y:S01]  /*0eb0*/  VIADD R0, R9.reuse, 0x300 ;  /* 0x0000030009007836 */ /* 0x040fe20000000000 */
[----:B------:R-:W-:Y:S01]  /*0ec0*/  ISETP.GE.AND P5, PT, R4, UR17, PT ;  /* 0x0000001104007c0c */ /* 0x000fe2000bfa6270 */
[----:B------:R1:W5:Y:S03]  /*0ed0*/  @!P1 LDG.E.U8 R21, desc[UR20][R2.64] ;  /* 0x0000001402159981 */ /* 0x000366000c1e1100 */
[----:B------:R-:W-:Y:S01]  /*0ee0*/  ISETP.GE.AND P1, PT, R0, UR17, PT ;  /* 0x0000001100007c0c */ /* 0x000fe2000bf26270 */
[----:B------:R-:W-:Y:S01]  /*0ef0*/  VIADD R0, R9, 0x380 ;  /* 0x0000038009007836 */ /* 0x000fe20000000000 */
[----:B------:R1:W5:Y:S01]  /*0f00*/  @!P2 LDG.E.U8 R15, desc[UR20][R2.64+0x80] ;  /* 0x00008014020fa981 */ /* 0x000362000c1e1100 */
[----:B------:R-:W-:-:S03]  /*0f10*/  IMAD.MOV.U32 R18, RZ, RZ, 0xff ;  /* 0x000000ffff127424 */ /* 0x000fc600078e00ff */
[----:B------:R-:W-:Y:S01]  /*0f20*/  ISETP.GE.AND P2, PT, R0, UR17, PT ;  /* 0x0000001100007c0c */ /* 0x000fe2000bf46270 */
[----:B------:R1:W5:Y:S01]  /*0f30*/  @!P3 LDG.E.U8 R16, desc[UR20][R2.64+0x100] ;  /* 0x000100140210b981 */ /* 0x000362000c1e1100 */
[----:B------:R-:W-:-:S03]  /*0f40*/  LOP3.LUT R0, R9, 0x400, RZ, 0xfc, !PT ;  /* 0x0000040009007812 */ /* 0x000fc600078efcff */
[----:B------:R1:W5:Y:S01]  /*0f50*/  @!P4 LDG.E.U8 R17, desc[UR20][R2.64+0x180] ;  /* 0x000180140211c981 */ /* 0x000362000c1e1100 */
[----:B------:R-:W-:Y:S01]  /*0f60*/  ISETP.GE.AND P3, PT, R0, UR17, PT ;  /* 0x0000001100007c0c */ /* 0x000fe2000bf66270 */
[C---:B------:R-:W-:Y:S02]  /*0f70*/  VIADD R0, R9.reuse, 0x480 ;  /* 0x0000048009007836 */ /* 0x040fe40000000000 */
[----:B------:R-:W-:Y:S01]  /*0f80*/  IMAD.MOV.U32 R14, RZ, RZ, 0xff ;  /* 0x000000ffff0e7424 */ /* 0x000fe200078e00ff */
[----:B------:R1:W5:Y:S02]  /*0f90*/  @!P5 LDG.E.U8 R18, desc[UR20][R2.64+0x200] ;  /* 0x000200140212d981 */ /* 0x000364000c1e1100 */
[----:B------:R-:W-:Y:S01]  /*0fa0*/  ISETP.GE.AND P4, PT, R0, UR17, PT ;  /* 0x0000001100007c0c */ /* 0x000fe2000bf86270 */
[C---:B------:R-:W-:Y:S02]  /*0fb0*/  VIADD R0, R9.reuse, 0x500 ;  /* 0x0000050009007836 */ /* 0x040fe40000000000 */
[----:B------:R-:W-:Y:S01]  /*0fc0*/  IMAD.MOV.U32 R13, RZ, RZ, 0xff ;  /* 0x000000ffff0d7424 */ /* 0x000fe200078e00ff */
[C---:B------:R-:W-:Y:S01]  /*0fd0*/  IADD3 R4, PT, PT, R9.reuse, 0x600, RZ ;  /* 0x0000060009047810 */ /* 0x040fe20007ffe0ff */
[----:B------:R1:W5:Y:S01]  /*0fe0*/  @!P0 LDG.E.U8 R14, desc[UR20][R2.64+0x280] ;  /* 0x00028014020e8981 */ /* 0x000362000c1e1100 */
[----:B------:R-:W-:Y:S01]  /*0ff0*/  ISETP.GE.AND P5, PT, R0, UR17, PT ;  /* 0x0000001100007c0c */ /* 0x000fe2000bfa6270 */
[----:B------:R-:W-:-:S02]  /*1000*/  VIADD R0, R9, 0x580 ;  /* 0x0000058009007836 */ /* 0x000fc40000000000 */
[----:B------:R-:W-:Y:S01]  /*1010*/  IMAD.MOV.U32 R12, RZ, RZ, 0xff ;  /* 0x000000ffff0c7424 */ /* 0x000fe200078e00ff */
[----:B------:R1:W5:Y:S01]  /*1020*/  @!P1 LDG.E.U8 R13, desc[UR20][R2.64+0x300] ;  /* 0x00030014020d9981 */ /* 0x000362000c1e1100 */
[----:B------:R-:W-:Y:S01]  /*1030*/  IMAD.MOV.U32 R11, RZ, RZ, 0xff ;  /* 0x000000ffff0b7424 */ /* 0x000fe200078e00ff */
[----:B------:R-:W-:Y:S01]  /*1040*/  ISETP.GE.AND P0, PT, R0, UR17, PT ;  /* 0x0000001100007c0c */ /* 0x000fe2000bf06270 */
[----:B------:R-:W-:Y:S01]  /*1050*/  IMAD.MOV.U32 R8, RZ, RZ, 0xff ;  /* 0x000000ffff087424 */ /* 0x000fe200078e00ff */
[----:B------:R-:W-:Y:S01]  /*1060*/  ISETP.GE.AND P1, PT, R4, UR17, PT ;  /* 0x0000001104007c0c */ /* 0x000fe2000bf26270 */
[C---:B------:R-:W-:Y:S01]  /*1070*/  VIADD R0, R9.reuse, 0x680 ;  /* 0x0000068009007836 */ /* 0x040fe20000000000 */
[----:B------:R1:W5:Y:S01]  /*1080*/  @!P2 LDG.E.U8 R12, desc[UR20][R2.64+0x380] ;  /* 0x00038014020ca981 */ /* 0x000362000c1e1100 */
[----:B------:R-:W-:-:S03]  /*1090*/  VIADD R4, R9, 0x700 ;  /* 0x0000070009047836 */ /* 0x000fc60000000000 */
[----:B------:R1:W5:Y:S01]  /*10a0*/  @!P3 LDG.E.U8 R11, desc[UR20][R2.64+0x400] ;  /* 0x00040014020bb981 */ /* 0x000362000c1e1100 */
[----:B------:R-:W-:Y:S02]  /*10b0*/  ISETP.GE.AND P2, PT, R0, UR17, PT ;  /* 0x0000001100007c0c */ /* 0x000fe4000bf46270 */
[----:B------:R-:W-:Y:S01]  /*10c0*/  ISETP.GE.AND P3, PT, R4, UR17, PT ;  /* 0x0000001104007c0c */ /* 0x000fe2000bf66270 */
[----:B------:R1:W5:Y:S01]  /*10d0*/  @!P4 LDG.E.U8 R8, desc[UR20][R2.64+0x480] ;  /* 0x000480140208c981 */ /* 0x000362000c1e1100 */
[----:B------:R-:W-:Y:S01]  /*10e0*/  ISETP.GE.AND P4, PT, R20, UR17, PT ;  /* 0x0000001114007c0c */ /* 0x000fe2000bf86270 */
[----:B------:R-:W-:Y:S01]  /*10f0*/  IMAD.MOV.U32 R7, RZ, RZ, 0xff ;  /* 0x000000ffff077424 */ /* 0x000fe200078e00ff */
[----:B------:R-:W-:Y:S01]  /*1100*/  MOV R6, 0xff ;  /* 0x000000ff00067802 */ /* 0x000fe20000000f00 */
[----:B------:R-:W-:Y:S02]  /*1110*/  IMAD.MOV.U32 R5, RZ, RZ, 0xff ;  /* 0x000000ffff057424 */ /* 0x000fe400078e00ff */
[----:B------:R-:W-:-:S02]  /*1120*/  IMAD.MOV.U32 R4, RZ, RZ, 0xff ;  /* 0x000000ffff047424 */ /* 0x000fc400078e00ff */
[----:B------:R-:W-:Y:S01]  /*1130*/  IMAD.MOV.U32 R0, RZ, RZ, 0xff ;  /* 0x000000ffff007424 */ /* 0x000fe200078e00ff */
[----:B------:R1:W5:Y:S01]  /*1140*/  @!P5 LDG.E.U8 R7, desc[UR20][R2.64+0x500] ;  /* 0x000500140207d981 */ /* 0x000362000c1e1100 */
[----:B------:R-:W-:-:S03]  /*1150*/  IMAD.MOV.U32 R10, RZ, RZ, 0xff ;  /* 0x000000ffff0a7424 */ /* 0x000fc600078e00ff */
[----:B------:R1:W5:Y:S04]  /*1160*/  @!P0 LDG.E.U8 R6, desc[UR20][R2.64+0x580] ;  /* 0x0005801402068981 */ /* 0x000368000c1e1100 */
[----:B------:R1:W5:Y:S04]  /*1170*/  @!P1 LDG.E.U8 R5, desc[UR20][R2.64+0x600] ;  /* 0x0006001402059981 */ /* 0x000368000c1e1100 */
[----:B------:R1:W5:Y:S04]  /*1180*/  @!P2 LDG.E.U8 R4, desc[UR20][R2.64+0x680] ;  /* 0x000680140204a981 */ /* 0x000368000c1e1100 */
[----:B------:R1:W5:Y:S04]  /*1190*/  @!P3 LDG.E.U8 R0, desc[UR20][R2.64+0x700] ;  /* 0x000700140200b981 */ /* 0x000368000c1e1100 */
[----:B------:R1:W5:Y:S02]  /*11a0*/  @!P4 LDG.E.U8 R10, desc[UR20][R2.64+0x780] ;  /* 0x00078014020ac981 */ /* 0x000364000c1e1100 */
.L_x_145:
[----:B01----:R-:W0:Y:S02]  /*11b0*/  LDC.64 R2, c[0x0][0x398] ;  /* 0x0000e600ff027b82 */ /* 0x003e240000000a00 */
[----:B0-----:R-:W-:-:S13]  /*11c0*/  ISETP.GT.AND P0, PT, R3, R2, PT ;  /* 0x000000020300720c */ /* 0x001fda0003f04270 */
[----:B------:R-:W-:Y:S05]  /*11d0*/  @!P0 BRA `(.L_x_146) ;  /* 0x00000004007c8947 */ /* 0x000fea0003800000 */
[----:B------:R-:W0:Y:S01]  /*11e0*/  S2UR UR15, SR_CgaCtaId ;  /* 0x00000000000f79c3 */ /* 0x000e220000008800 */
[----:B-----5:R-:W-:Y:S01]  /*11f0*/  LOP3.LUT R2, R21, 0xff, RZ, 0xc0, !PT ;  /* 0x000000ff15027812 */ /* 0x020fe200078ec0ff */
[----:B------:R-:W-:Y:S01]  /*1200*/  UMOV UR4, 0x400 ;  /* 0x0000040000047882 */ /* 0x000fe20000000000 */
[----:B------:R-:W-:Y:S01]  /*1210*/  LOP3.LUT R15, R15, 0xff, RZ, 0xc0, !PT ;  /* 0x000000ff0f0f7812 */ /* 0x000fe200078ec0ff */
[----:B------:R-:W1:Y:S01]  /*1220*/  LDCU UR16, c[0x0][0x398] ;  /* 0x00007300ff1077ac */ /* 0x000e620008000800 */
[----:B------:R-:W-:Y:S02]  /*1230*/  LOP3.LUT R16, R16, 0xff, RZ, 0xc0, !PT ;  /* 0x000000ff10107812 */ /* 0x000fe400078ec0ff */
[----:B------:R-:W-:Y:S02]  /*1240*/  LOP3.LUT R17, R17, 0xff, RZ, 0xc0, !PT ;  /* 0x000000ff11117812 */ /* 0x000fe400078ec0ff */
[----:B------:R-:W-:Y:S02]  /*1250*/  LOP3.LUT R18, R18, 0xff, RZ, 0xc0, !PT ;  /* 0x000000ff12127812 */ /* 0x000fe400078ec0ff */
[----:B------:R-:W-:-:S02]  /*1260*/  LOP3.LUT R14, R14, 0xff, RZ, 0xc0, !PT ;  /* 0x000000ff0e0e7812 */ /* 0x000fc400078ec0ff */
[----:B------:R-:W-:Y:S02]  /*1270*/  LOP3.LUT R13, R13, 0xff, RZ, 0xc0, !PT ;  /* 0x000000ff0d0d7812 */ /* 0x000fe400078ec0ff */
[----:B------:R-:W-:Y:S02]  /*1280*/  LOP3.LUT R12, R12, 0xff, RZ, 0xc0, !PT ;  /* 0x000000ff0c0c7812 */ /* 0x000fe400078ec0ff */
[----:B------:R-:W-:Y:S02]  /*1290*/  LOP3.LUT R11, R11, 0xff, RZ, 0xc0, !PT ;  /* 0x000000ff0b0b7812 */ /* 0x000fe400078ec0ff */
[----:B------:R-:W-:Y:S02]  /*12a0*/  LOP3.LUT R8, R8, 0xff, RZ, 0xc0, !PT ;  /* 0x000000ff08087812 */ /* 0x000fe400078ec0ff */
[----:B------:R-:W-:Y:S02]  /*12b0*/  LOP3.LUT R7, R7, 0xff, RZ, 0xc0, !PT ;  /* 0x000000ff07077812 */ /* 0x000fe400078ec0ff */
[----:B------:R-:W-:Y:S01]  /*12c0*/  LOP3.LUT R6, R6, 0xff, RZ, 0xc0, !PT ;  /* 0x000000ff06067812 */ /* 0x000fe200078ec0ff */
[----:B0-----:R-:W-:Y:S01]  /*12d0*/  ULEA UR15, UR15, UR4, 0x18 ;  /* 0x000000040f0f7291 */ /* 0x001fe2000f8ec0ff */
[----:B------:R-:W-:-:S02]  /*12e0*/  LOP3.LUT R5, R5, 0xff, RZ, 0xc0, !PT ;  /* 0x000000ff05057812 */ /* 0x000fc400078ec0ff */
[----:B------:R-:W-:Y:S01]  /*12f0*/  LOP3.LUT R4, R4, 0xff, RZ, 0xc0, !PT ;  /* 0x000000ff04047812 */ /* 0x000fe200078ec0ff */
[----:B------:R-:W-:Y:S01]  /*1300*/  UMOV UR4, URZ ;  /* 0x000000ff00047c82 */ /* 0x000fe20008000000 */
[----:B------:R-:W-:Y:S02]  /*1310*/  LOP3.LUT R0, R0, 0xff, RZ, 0xc0, !PT ;  /* 0x000000ff00007812 */ /* 0x000fe400078ec0ff */
[----:B-1----:R-:W-:-:S07]  /*1320*/  LOP3.LUT R10, R10, 0xff, RZ, 0xc0, !PT ;  /* 0x000000ff0a0a7812 */ /* 0x002fce00078ec0ff */
.L_x_147:
[----:B0-----:R-:W-:Y:S01]  /*1330*/  IMAD R22, RZ, RZ, -UR16 ;  /* 0x80000010ff167e24 */ /* 0x001fe2000f8e02ff */
[----:B------:R-:W-:Y:S01]  /*1340*/  ULOP3.LUT UR18, UR16, 0xff, URZ, 0xc0, !UPT ;  /* 0x000000ff10127892 */ /* 0x000fe2000f8ec0ff */
[----:B------:R-:W-:Y:S01]  /*1350*/  IMAD.MOV.U32 R24, RZ, RZ, -0x1 ;  /* 0xffffffffff187424 */ /* 0x000fe200078e00ff */
[----:B------:R-:W-:Y:S02]  /*1360*/  ULEA UR17, UR4, UR15, 0xa ;  /* 0x0000000f04117291 */ /* 0x000fe4000f8e50ff */
[----:B------:R-:W-:Y:S01]  /*1370*/  VIADDMNMX R21, R22, R3, 0x8, PT ;  /* 0x0000000816157446 */ /* 0x000fe20003800103 */
[----:B------:R-:W-:Y:S01]  /*1380*/  UIADD3 UR16, UPT, UPT, UR16, 0x8, URZ ;  /* 0x0000000810107890 */ /* 0x000fe2000fffe0ff */
[----:B------:R-:W-:Y:S01]  /*1390*/  SHF.R.U32.HI R22, RZ, UR18, R2 ;  /* 0x00000012ff167c19 */ /* 0x000fe20008011602 */
[----:B------:R-:W-:Y:S01]  /*13a0*/  UIADD3 UR4, UPT, UPT, UR4, 0x1, URZ ;  /* 0x0000000104047890 */ /* 0x000fe2000fffe0ff */
[----:B------:R-:W-:Y:S02]  /*13b0*/  SHF.L.U32 R21, R24, R21, RZ ;  /* 0x0000001518157219 */ /* 0x000fe400000006ff */
[----:B------:R-:W-:-:S02]  /*13c0*/  SHF.R.U32.HI R24, RZ, UR18, R15 ;  /* 0x00000012ff187c19 */ /* 0x000fc4000801160f */
[----:B------:R-:W-:Y:S02]  /*13d0*/  SHF.R.U32.HI R26, RZ, UR18, R16 ;  /* 0x00000012ff1a7c19 */ /* 0x000fe40008011610 */
[-C--:B------:R-:W-:Y:S02]  /*13e0*/  LOP3.LUT R22, R22, R21.reuse, RZ, 0x30, !PT ;  /* 0x0000001516167212 */ /* 0x080fe400078e30ff */
[-C--:B------:R-:W-:Y:S02]  /*13f0*/  LOP3.LUT R24, R24, R21.reuse, RZ, 0x30, !PT ;  /* 0x0000001518187212 */ /* 0x080fe400078e30ff */
[----:B------:R-:W-:Y:S02]  /*1400*/  LOP3.LUT R26, R26, R21, RZ, 0x30, !PT ;  /* 0x000000151a1a7212 */ /* 0x000fe400078e30ff */
[----:B------:R-:W-:Y:S02]  /*1410*/  LEA R22, R22, UR17, 0x2 ;  /* 0x0000001116167c11 */ /* 0x000fe4000f8e10ff */
[----:B------:R-:W-:-:S02]  /*1420*/  SHF.R.U32.HI R28, RZ, UR18, R17 ;  /* 0x00000012ff1c7c19 */ /* 0x000fc40008011611 */
[----:B------:R-:W-:Y:S01]  /*1430*/  LEA R24, R24, UR17, 0x2 ;  /* 0x0000001118187c11 */ /* 0x000fe2000f8e10ff */
[----:B------:R0:W-:Y:S01]  /*1440*/  ATOMS.POPC.INC.32 RZ, [R22+URZ] ;  /* 0x0000000016ff7f8c */ /* 0x0001e2000d8000ff */
[----:B------:R-:W-:Y:S02]  /*1450*/  SHF.R.U32.HI R23, RZ, UR18, R18 ;  /* 0x00000012ff177c19 */ /* 0x000fe40008011612 */
[----:B------:R-:W-:Y:S01]  /*1460*/  LEA R26, R26, UR17, 0x2 ;  /* 0x000000111a1a7c11 */ /* 0x000fe2000f8e10ff */
[----:B------:R1:W-:Y:S01]  /*1470*/  ATOMS.POPC.INC.32 RZ, [R24+URZ] ;  /* 0x0000000018ff7f8c */ /* 0x0003e2000d8000ff */
[----:B------:R-:W-:Y:S02]  /*1480*/  SHF.R.U32.HI R25, RZ, UR18, R14 ;  /* 0x00000012ff197c19 */ /* 0x000fe4000801160e */
[----:B------:R-:W-:Y:S01]  /*1490*/  LOP3.LUT R28, R28, R21, RZ, 0x30, !PT ;  /* 0x000000151c1c7212 */ /* 0x000fe200078e30ff */
[----:B------:R2:W-:Y:S01]  /*14a0*/  ATOMS.POPC.INC.32 RZ, [R26+URZ] ;  /* 0x000000001aff7f8c */ /* 0x0005e2000d8000ff */
[----:B------:R-:W-:-:S02]  /*14b0*/  SHF.R.U32.HI R27, RZ, UR18, R13 ;  /* 0x00000012ff1b7c19 */ /* 0x000fc4000801160d */
[-C--:B------:R-:W-:Y:S02]  /*14c0*/  LOP3.LUT R23, R23, R21.reuse, RZ, 0x30, !PT ;  /* 0x0000001517177212 */ /* 0x080fe400078e30ff */
[----:B0-----:R-:W-:Y:S02]  /*14d0*/  SHF.R.U32.HI R22, RZ, UR18, R12 ;  /* 0x00000012ff167c19 */ /* 0x001fe4000801160c */
[----:B-1----:R-:W-:Y:S02]  /*14e0*/  SHF.R.U32.HI R24, RZ, UR18, R11 ;  /* 0x00000012ff187c19 */ /* 0x002fe4000801160b */
[----:B------:R-:W-:Y:S02]  /*14f0*/  LOP3.LUT R25, R25, R21, RZ, 0x30, !PT ;  /* 0x0000001519197212 */ /* 0x000fe400078e30ff */
[----:B------:R-:W-:Y:S02]  /*1500*/  LEA R28, R28, UR17, 0x2 ;  /* 0x000000111c1c7c11 */ /* 0x000fe4000f8e10ff */
[----:B--2---:R-:W-:-:S02]  /*1510*/  SHF.R.U32.HI R26, RZ, UR18, R8 ;  /* 0x00000012ff1a7c19 */ /* 0x004fc40008011608 */
[-C--:B------:R-:W-:Y:S01]  /*1520*/  LOP3.LUT R27, R27, R21.reuse, RZ, 0x30, !PT ;  /* 0x000000151b1b7212 */ /* 0x080fe200078e30ff */
[----:B------:R-:W-:Y:S01]  /*1530*/  ATOMS.POPC.INC.32 RZ, [R28+URZ] ;  /* 0x000000001cff7f8c */ /* 0x000fe2000d8000ff */
[----:B------:R-:W-:Y:S02]  /*1540*/  LEA R23, R23, UR17, 0x2 ;  /* 0x0000001117177c11 */ /* 0x000fe4000f8e10ff */
[----:B------:R-:W-:Y:S02]  /*1550*/  SHF.R.U32.HI R29, RZ, UR18, R7 ;  /* 0x00000012ff1d7c19 */ /* 0x000fe40008011607 */
[-C--:B------:R-:W-:Y:S01]  /*1560*/  LOP3.LUT R22, R22, R21.reuse, RZ, 0x30, !PT ;  /* 0x0000001516167212 */ /* 0x080fe200078e30ff */
[----:B------:R0:W-:Y:S01]  /*1570*/  ATOMS.POPC.INC.32 RZ, [R23+URZ] ;  /* 0x0000000017ff7f8c */ /* 0x0001e2000d8000ff */
[----:B------:R-:W-:Y:S02]  /*1580*/  LOP3.LUT R24, R24, R21, RZ, 0x30, !PT ;  /* 0x0000001518187212 */ /* 0x000fe400078e30ff */
[----:B------:R-:W-:-:S02]  /*1590*/  LEA R25, R25, UR17, 0x2 ;  /* 0x0000001119197c11 */ /* 0x000fc4000f8e10ff */
[-C--:B------:R-:W-:Y:S02]  /*15a0*/  LOP3.LUT R26, R26, R21.reuse, RZ, 0x30, !PT ;  /* 0x000000151a1a7212 */ /* 0x080fe400078e30ff */
[----:B------:R-:W-:Y:S01]  /*15b0*/  LEA R27, R27, UR17, 0x2 ;  /* 0x000000111b1b7c11 */ /* 0x000fe2000f8e10ff */
[----:B------:R-:W-:Y:S01]  /*15c0*/  ATOMS.POPC.INC.32 RZ, [R25+URZ] ;  /* 0x0000000019ff7f8c */ /* 0x000fe2000d8000ff */
[----:B------:R-:W-:Y:S02]  /*15d0*/  LOP3.LUT R29, R29, R21, RZ, 0x30, !PT ;  /* 0x000000151d1d7212 */ /* 0x000fe400078e30ff */
[----:B------:R-:W-:Y:S01]  /*15e0*/  LEA R22, R22, UR17, 0x2 ;  /* 0x0000001116167c11 */ /* 0x000fe2000f8e10ff */
[----:B------:R1:W-:Y:S01]  /*15f0*/  ATOMS.POPC.INC.32 RZ, [R27+URZ] ;  /* 0x000000001bff7f8c */ /* 0x0003e2000d8000ff */
[----:B0-----:R-:W-:Y:S02]  /*1600*/  LEA R23, R24, UR17, 0x2 ;  /* 0x0000001118177c11 */ /* 0x001fe4000f8e10ff */
[----:B------:R-:W-:Y:S01]  /*1610*/  LEA R26, R26, UR17, 0x2 ;  /* 0x000000111a1a7c11 */ /* 0x000fe2000f8e10ff */
[----:B------:R0:W-:Y:S01]  /*1620*/  ATOMS.POPC.INC.32 RZ, [R22+URZ] ;  /* 0x0000000016ff7f8c */ /* 0x0001e2000d8000ff */
[----:B------:R-:W-:-:S02]  /*1630*/  LEA R29, R29, UR17, 0x2 ;  /* 0x000000111d1d7c11 */ /* 0x000fc4000f8e10ff */
[----:B------:R-:W-:Y:S01]  /*1640*/  SHF.R.U32.HI R24, RZ, UR18, R6 ;  /* 0x00000012ff187c19 */ /* 0x000fe20008011606 */
[----:B------:R-:W-:Y:S01]  /*1650*/  ATOMS.POPC.INC.32 RZ, [R23+URZ] ;  /* 0x0000000017ff7f8c */ /* 0x000fe2000d8000ff */
[----:B------:R-:W-:Y:S02]  /*1660*/  SHF.R.U32.HI R28, RZ, UR18, R5 ;  /* 0x00000012ff1c7c19 */ /* 0x000fe40008011605 */
[----:B-1----:R-:W-:Y:S01]  /*1670*/  SHF.R.U32.HI R27, RZ, UR18, R4 ;  /* 0x00000012ff1b7c19 */ /* 0x002fe20008011604 */
[----:B------:R1:W-:Y:S01]  /*1680*/  ATOMS.POPC.INC.32 RZ, [R26+URZ] ;  /* 0x000000001aff7f8c */ /* 0x0003e2000d8000ff */
[-C--:B------:R-:W-:Y:S02]  /*1690*/  LOP3.LUT R25, R24, R21.reuse, RZ, 0x30, !PT ;  /* 0x0000001518197212 */ /* 0x080fe400078e30ff */
[----:B0-----:R-:W-:Y:S01]  /*16a0*/  LOP3.LUT R22, R28, R21, RZ, 0x30, !PT ;  /* 0x000000151c167212 */ /* 0x001fe200078e30ff */
[----:B------:R0:W-:Y:S01]  /*16b0*/  ATOMS.POPC.INC.32 RZ, [R29+URZ] ;  /* 0x000000001dff7f8c */ /* 0x0001e2000d8000ff */
[----:B------:R-:W-:-:S02]  /*16c0*/  ISETP.LE.AND P0, PT, R3, UR16, PT ;  /* 0x0000001003007c0c */ /* 0x000fc4000bf03270 */
[-C--:B------:R-:W-:Y:S02]  /*16d0*/  LOP3.LUT R24, R27, R21.reuse, RZ, 0x30, !PT ;  /* 0x000000151b187212 */ /* 0x080fe400078e30ff */
[----:B-1----:R-:W-:Y:S02]  /*16e0*/  SHF.R.U32.HI R26, RZ, UR18, R0 ;  /* 0x00000012ff1a7c19 */ /* 0x002fe40008011600 */
[----:B------:R-:W-:Y:S02]  /*16f0*/  LEA R25, R25, UR17, 0x2 ;  /* 0x0000001119197c11 */ /* 0x000fe4000f8e10ff */
[----:B0-----:R-:W-:Y:S02]  /*1700*/  SHF.R.U32.HI R29, RZ, UR18, R10 ;  /* 0x00000012ff1d7c19 */ /* 0x001fe4000801160a */
[-C--:B------:R-:W-:Y:S01]  /*1710*/  LOP3.LUT R23, R26, R21.reuse, RZ, 0x30, !PT ;  /* 0x000000151a177212 */ /* 0x080fe200078e30ff */
[----:B------:R0:W-:Y:S01]  /*1720*/  ATOMS.POPC.INC.32 RZ, [R25+URZ] ;  /* 0x0000000019ff7f8c */ /* 0x0001e2000d8000ff */
[----:B------:R-:W-:-:S02]  /*1730*/  LOP3.LUT R21, R29, R21, RZ, 0x30, !PT ;  /* 0x000000151d157212 */ /* 0x000fc400078e30ff */
[----:B------:R-:W-:Y:S02]  /*1740*/  LEA R22, R22, UR17, 0x2 ;  /* 0x0000001116167c11 */ /* 0x000fe4000f8e10ff */
[----:B------:R-:W-:Y:S02]  /*1750*/  LEA R24, R24, UR17, 0x2 ;  /* 0x0000001118187c11 */ /* 0x000fe4000f8e10ff */
[----:B------:R-:W-:Y:S01]  /*1760*/  LEA R23, R23, UR17, 0x2 ;  /* 0x0000001117177c11 */ /* 0x000fe2000f8e10ff */
[----:B------:R0:W-:Y:S01]  /*1770*/  ATOMS.POPC.INC.32 RZ, [R22+URZ] ;  /* 0x0000000016ff7f8c */ /* 0x0001e2000d8000ff */
[----:B------:R-:W-:-:S03]  /*1780*/  LEA R21, R21, UR17, 0x2 ;  /* 0x0000001115157c11 */ /* 0x000fc6000f8e10ff */
[----:B------:R0:W-:Y:S04]  /*1790*/  ATOMS.POPC.INC.32 RZ, [R24+URZ] ;  /* 0x0000000018ff7f8c */ /* 0x0001e8000d8000ff */
[----:B------:R0:W-:Y:S04]  /*17a0*/  ATOMS.POPC.INC.32 RZ, [R23+URZ] ;  /* 0x0000000017ff7f8c */ /* 0x0001e8000d8000ff */
[----:B------:R0:W-:Y:S01]  /*17b0*/  ATOMS.POPC.INC.32 RZ, [R21+URZ] ;  /* 0x0000000015ff7f8c */ /* 0x0001e2000d8000ff */
[----:B------:R-:W-:Y:S05]  /*17c0*/  @!P0 BRA `(.L_x_147) ;  /* 0xfffffff800d88947 */ /* 0x000fea000383ffff */
.L_x_146:
[----:B------:R-:W-:Y:S05]  /*17d0*/  BRA.U !UP0, `(.L_x_148) ;  /* 0xfffffff108e87547 */ /* 0x000fea000b83ffff */
.L_x_143:
[----:B------:R-:W-:Y:S01]  /*17e0*/  BAR.SYNC.DEFER_BLOCKING 0x0 ;  /* 0x0000000000007b1d */ /* 0x000fe20000010000 */
[----:B------:R-:W-:-:S05]  /*17f0*/  ISETP.NE.AND P0, PT, R19, RZ, PT ;  /* 0x000000ff1300720c */ /* 0x000fca0003f05270 */
[----:B------:R-:W-:Y:S08]  /*1800*/  BSSY.RECONVERGENT B0, `(.L_x_149) ;  /* 0x000016a000007945 */ /* 0x000ff00003800200 */
[----:B------:R-:W-:Y:S05]  /*1810*/  @P0 BRA `(.L_x_150) ;  /* 0x0000001400a00947 */ /* 0x000fea0003800000 */
[----:B------:R-:W0:Y:S01]  /*1820*/  S2UR UR5, SR_CgaCtaId ;  /* 0x00000000000579c3 */ /* 0x000e220000008800 */
[----:B------:R-:W-:Y:S01]  /*1830*/  UISETP.GE.U32.AND UP0, UPT, UR22, 0x7, UPT ;  /* 0x000000071600788c */ /* 0x000fe2000bf06070 */
[----:B---34-:R-:W-:Y:S01]  /*1840*/  HFMA2 R2, -RZ, RZ, 0, 0 ;  /* 0x00000000ff027431 */ /* 0x018fe200000001ff */
[----:B------:R-:W-:Y:S02]  /*1850*/  UMOV UR4, 0x400 ;  /* 0x0000040000047882 */ /* 0x000fe40000000000 */
[----:B0-----:R-:W-:-:S06]  /*1860*/  ULEA UR4, UR5, UR4, 0x18 ;  /* 0x0000000405047291 */ /* 0x001fcc000f8ec0ff */
[----:B--2--5:R-:W-:Y:S01]  /*1870*/  LEA R0, R9, UR4, 0x2 ;  /* 0x0000000409007c11 */ /* 0x024fe2000f8e10ff */
[----:B------:R-:W-:Y:S06]  /*1880*/  BRA.U !UP0, `(.L_x_151) ;  /* 0x0000000508647547 */ /* 0x000fec000b800000 */
[----:B-1----:R-:W0:Y:S01]  /*1890*/  LDC.64 R2, c[0x0][0x380] ;  /* 0x0000e000ff027b82 */ /* 0x002e220000000a00 */
[----:B------:R-:W-:-:S07]  /*18a0*/  IMAD.MOV.U32 R4, RZ, RZ, RZ ;  /* 0x000000ffff047224 */ /* 0x000fce00078e00ff */
.L_x_168:
[----:B------:R-:W-:Y:S01]  /*18b0*/  IMAD R5, R4, 0x400, R0 ;  /* 0x0000040004057824 */ /* 0x000fe200078e0200 */
[----:B------:R-:W-:Y:S04]  /*18c0*/  BSSY.RECONVERGENT B1, `(.L_x_152) ;  /* 0x000000f000017945 */ /* 0x000fe80003800200 */
[----:B012---:R-:W1:Y:S04]  /*18d0*/  LDS R22, [R5] ;  /* 0x0000000005167984 */ /* 0x007e680000000800 */
[----:B---34-:R2:W3:Y:S04]  /*18e0*/  LDS R7, [R5+0x400] ;  /* 0x0004000005077984 */ /* 0x0184e80000000800 */
[----:B------:R2:W4:Y:S04]  /*18f0*/  LDS R18, [R5+0x800] ;  /* 0x0008000005127984 */ /* 0x0005280000000800 */
[----:B------:R2:W0:Y:S04]  /*1900*/  LDS R14, [R5+0xc00] ;  /* 0x000c0000050e7984 */ /* 0x0004280000000800 */
[----:B------:R2:W0:Y:S04]  /*1910*/  LDS R12, [R5+0x1000] ;  /* 0x00100000050c7984 */ /* 0x0004280000000800 */
[----:B------:R2:W0:Y:S04]  /*1920*/  LDS R6, [R5+0x1400] ;  /* 0x0014000005067984 */ /* 0x0004280000000800 */
[----:B------:R2:W0:Y:S04]  /*1930*/  LDS R8, [R5+0x1800] ;  /* 0x0018000005087984 */ /* 0x0004280000000800 */
[----:B------:R2:W0:Y:S01]  /*1940*/  LDS R10, [R5+0x1c00] ;  /* 0x001c0000050a7984 */ /* 0x0004220000000800 */
[----:B-1----:R-:W-:-:S13]  /*1950*/  ISETP.NE.AND P0, PT, R22, RZ, PT ;  /* 0x000000ff1600720c */ /* 0x002fda0003f05270 */
[----:B--234-:R-:W-:Y:S05]  /*1960*/  @!P0 BRA `(.L_x_153) ;  /* 0x0000000000108947 */ /* 0x01cfea0003800000 */
[----:B------:R-:W-:Y:S02]  /*1970*/  IMAD R17, R4, 0x100, R9 ;  /* 0x0000010004117824 */ /* 0x000fe400078e0209 */
[----:B------:R-:W-:Y:S02]  /*1980*/  IMAD.MOV.U32 R23, RZ, RZ, RZ ;  /* 0x000000ffff177224 */ /* 0x000fe400078e00ff */
[----:B0-----:R-:W-:-:S05]  /*1990*/  IMAD.WIDE.U32 R16, R17, 0x8, R2 ;  /* 0x0000000811107825 */ /* 0x001fca00078e0002 */
[----:B------:R1:W-:Y:S02]  /*19a0*/  REDG.E.ADD.64.STRONG.GPU desc[UR20][R16.64], R22 ;  /* 0x000000161000798e */ /* 0x0003e4000c12e514 */
.L_x_153:
[----:B------:R-:W-:Y:S05]  /*19b0*/  BSYNC.RECONVERGENT B1 ;  /* 0x0000000000017941 */ /* 0x000fea0003800200 */
.L_x_152:
[----:B------:R-:W-:Y:S01]  /*19c0*/  ISETP.NE.AND P6, PT, R7, RZ, PT ;  /* 0x000000ff0700720c */ /* 0x000fe20003fc5270 */
[----:B------:R-:W-:Y:S01]  /*19d0*/  BSSY.RECONVERGENT B1, `(.L_x_154) ;  /* 0x000000e000017945 */ /* 0x000fe20003800200 */
[----:B------:R-:W-:Y:S02]  /*19e0*/  ISETP.NE.AND P0, PT, R18, RZ, PT ;  /* 0x000000ff1200720c */ /* 0x000fe40003f05270 */
[----:B0-----:R-:W-:Y:S02]  /*19f0*/  ISETP.NE.AND P1, PT, R14, RZ, PT ;  /* 0x000000ff0e00720c */ /* 0x001fe40003f25270 */
[----:B------:R-:W-:Y:S02]  /*1a00*/  ISETP.NE.AND P2, PT, R12, RZ, PT ;  /* 0x000000ff0c00720c */ /* 0x000fe40003f45270 */
[----:B------:R-:W-:Y:S02]  /*1a10*/  ISETP.NE.AND P3, PT, R6, RZ, PT ;  /* 0x000000ff0600720c */ /* 0x000fe40003f65270 */
[----:B------:R-:W-:-:S02]  /*1a20*/  ISETP.NE.AND P4, PT, R8, RZ, PT ;  /* 0x000000ff0800720c */ /* 0x000fc40003f85270 */
[----:B------:R-:W-:Y:S01]  /*1a30*/  ISETP.NE.AND P5, PT, R10, RZ, PT ;  /* 0x000000ff0a00720c */ /* 0x000fe20003fa5270 */
[----:B------:R-:W-:-:S12]  /*1a40*/  @!P6 BRA `(.L_x_155) ;  /* 0x000000000018e947 */ /* 0x000fd80003800000 */
[----:B-1----:R-:W-:Y:S01]  /*1a50*/  IMAD R17, R4, 0x100, R9 ;  /* 0x0000010004117824 */ /* 0x002fe200078e0209 */
[----:B------:R-:W-:Y:S01]  /*1a60*/  MOV R22, R7 ;  /* 0x0000000700167202 */ /* 0x000fe20000000f00 */
[----:B------:R-:W-:Y:S02]  /*1a70*/  IMAD.MOV.U32 R23, RZ, RZ, RZ ;  /* 0x000000ffff177224 */ /* 0x000fe400078e00ff */
[----:B------:R-:W-:-:S04]  /*1a80*/  VIADD R17, R17, 0x100 ;  /* 0x0000010011117836 */ /* 0x000fc80000000000 */
[----:B------:R-:W-:-:S05]  /*1a90*/  IMAD.WIDE.U32 R16, R17, 0x8, R2 ;  /* 0x0000000811107825 */ /* 0x000fca00078e0002 */
[----:B------:R0:W-:Y:S02]  /*1aa0*/  REDG.E.ADD.64.STRONG.GPU desc[UR20][R16.64], R22 ;  /* 0x000000161000798e */ /* 0x0001e4000c12e514 */
.L_x_155:
[----:B------:R-:W-:Y:S05]  /*1ab0*/  BSYNC.RECONVERGENT B1 ;  /* 0x0000000000017941 */ /* 0x000fea0003800200 */
.L_x_154:
[----:B------:R-:W-:Y:S04]  /*1ac0*/  BSSY.RECONVERGENT B1, `(.L_x_156) ;  /* 0x0000008000017945 */ /* 0x000fe80003800200 */
[----:B------:R-:W-:Y:S05]  /*1ad0*/  @!P0 BRA `(.L_x_157) ;  /* 0x0000000000188947 */ /* 0x000fea0003800000 */
[----:B01----:R-:W-:Y:S02]  /*1ae0*/  IMAD R17, R4, 0x100, R9 ;  /* 0x0000010004117824 */ /* 0x003fe400078e0209 */
[----:B------:R-:W-:Y:S02]  /*1af0*/  IMAD.MOV.U32 R22, RZ, RZ, R18 ;  /* 0x000000ffff167224 */ /* 0x000fe400078e0012 */
[----:B------:R-:W-:Y:S02]  /*1b00*/  VIADD R17, R17, 0x200 ;  /* 0x0000020011117836 */ /* 0x000fe40000000000 */
[----:B------:R-:W-:Y:S02]  /*1b10*/  IMAD.MOV.U32 R23, RZ, RZ, RZ ;  /* 0x000000ffff177224 */ /* 0x000fe400078e00ff */
[----:B------:R-:W-:-:S05]  /*1b20*/  IMAD.WIDE.U32 R16, R17, 0x8, R2 ;  /* 0x0000000811107825 */ /* 0x000fca00078e0002 */
[----:B------:R2:W-:Y:S02]  /*1b30*/  REDG.E.ADD.64.STRONG.GPU desc[UR20][R16.64], R22 ;  /* 0x000000161000798e */ /* 0x0005e4000c12e514 */
.L_x_157:
[----:B------:R-:W-:Y:S05]  /*1b40*/  BSYNC.RECONVERGENT B1 ;  /* 0x0000000000017941 */ /* 0x000fea0003800200 */
.L_x_156:
[----:B------:R-:W-:Y:S04]  /*1b50*/  BSSY.RECONVERGENT B1, `(.L_x_158) ;  /* 0x0000007000017945 */ /* 0x000fe80003800200 */
[----:B------:R-:W-:Y:S05]  /*1b60*/  @!P1 BRA `(.L_x_159) ;  /* 0x0000000000149947 */ /* 0x000fea0003800000 */
[----:B012---:R-:W-:Y:S02]  /*1b70*/  IMAD R17, R4, 0x100, R9 ;  /* 0x0000010004117824 */ /* 0x007fe400078e0209 */
[----:B------:R-:W-:-:S03]  /*1b80*/  IMAD.MOV.U32 R15, RZ, RZ, RZ ;  /* 0x000000ffff0f7224 */ /* 0x000fc600078e00ff */
[----:B------:R-:W-:-:S05]  /*1b90*/  IADD3 R17, PT, PT, R17, 0x300, RZ ;  /* 0x0000030011117810 */ /* 0x000fca0007ffe0ff */
[----:B------:R-:W-:-:S05]  /*1ba0*/  IMAD.WIDE.U32 R16, R17, 0x8, R2 ;  /* 0x0000000811107825 */ /* 0x000fca00078e0002 */
[----:B------:R3:W-:Y:S02]  /*1bb0*/  REDG.E.ADD.64.STRONG.GPU desc[UR20][R16.64], R14 ;  /* 0x0000000e1000798e */ /* 0x0007e4000c12e514 */
.L_x_159:
[----:B------:R-:W-:Y:S05]  /*1bc0*/  BSYNC.RECONVERGENT B1 ;  /* 0x0000000000017941 */ /* 0x000fea0003800200 */
.L_x_158:
[----:B------:R-:W-:Y:S04]  /*1bd0*/  BSSY.RECONVERGENT B1, `(.L_x_160) ;  /* 0x0000007000017945 */ /* 0x000fe80003800200 */
[----:B------:R-:W-:Y:S05]  /*1be0*/  @!P2 BRA `(.L_x_161) ;  /* 0x000000000014a947 */ /* 0x000fea0003800000 */
[----:B---3--:R-:W-:Y:S02]  /*1bf0*/  IMAD R15, R4, 0x100, R9 ;  /* 0x00000100040f7824 */ /* 0x008fe400078e0209 */
[----:B------:R-:W-:Y:S02]  /*1c00*/  IMAD.MOV.U32 R13, RZ, RZ, RZ ;  /* 0x000000ffff0d7224 */ /* 0x000fe400078e00ff */
[----:B------:R-:W-:-:S04]  /*1c10*/  VIADD R15, R15, 0x400 ;  /* 0x000004000f0f7836 */ /* 0x000fc80000000000 */
[----:B------:R-:W-:-:S05]  /*1c20*/  IMAD.WIDE.U32 R14, R15, 0x8, R2 ;  /* 0x000000080f0e7825 */ /* 0x000fca00078e0002 */
[----:B------:R4:W-:Y:S02]  /*1c30*/  REDG.E.ADD.64.STRONG.GPU desc[UR20][R14.64], R12 ;  /* 0x0000000c0e00798e */ /* 0x0009e4000c12e514 */
.L_x_161:
[----:B------:R-:W-:Y:S05]  /*1c40*/  BSYNC.RECONVERGENT B1 ;  /* 0x0000000000017941 */ /* 0x000fea0003800200 */
.L_x_160:
[----:B------:R-:W-:Y:S04]  /*1c50*/  BSSY.RECONVERGENT B1, `(.L_x_162) ;  /* 0x0000007000017945 */ /* 0x000fe80003800200 */
[----:B------:R-:W-:Y:S05]  /*1c60*/  @!P3 BRA `(.L_x_163) ;  /* 0x000000000014b947 */ /* 0x000fea0003800000 */
[----:B----4-:R-:W-:Y:S02]  /*1c70*/  IMAD R13, R4, 0x100, R9 ;  /* 0x00000100040d7824 */ /* 0x010fe400078e0209 */
[----:B------:R-:W-:Y:S02]  /*1c80*/  HFMA2 R7, -RZ, RZ, 0, 0 ;  /* 0x00000000ff077431 */ /* 0x000fe400000001ff */
[----:B------:R-:W-:-:S04]  /*1c90*/  VIADD R13, R13, 0x500 ;  /* 0x000005000d0d7836 */ /* 0x000fc80000000000 */
[----:B------:R-:W-:-:S05]  /*1ca0*/  IMAD.WIDE.U32 R12, R13, 0x8, R2 ;  /* 0x000000080d0c7825 */ /* 0x000fca00078e0002 */
[----:B------:R4:W-:Y:S02]  /*1cb0*/  REDG.E.ADD.64.STRONG.GPU desc[UR20][R12.64], R6 ;  /* 0x000000060c00798e */ /* 0x0009e4000c12e514 */
.L_x_163:
[----:B------:R-:W-:Y:S05]  /*1cc0*/  BSYNC.RECONVERGENT B1 ;  /* 0x0000000000017941 */ /* 0x000fea0003800200 */
.L_x_162:
[----:B------:R-:W-:Y:S04]  /*1cd0*/  BSSY.RECONVERGENT B1, `(.L_x_164) ;  /* 0x0000008000017945 */ /* 0x000fe80003800200 */
[----:B------:R-:W-:Y:S05]  /*1ce0*/  @!P4 BRA `(.L_x_165) ;  /* 0x000000000018c947 */ /* 0x000fea0003800000 */
[----:B----4-:R-:W-:Y:S02]  /*1cf0*/  IMAD R7, R4, 0x100, R9 ;  /* 0x0000010004077824 */ /* 0x010fe400078e0209 */
[----:B------:R-:W-:Y:S02]  /*1d00*/  IMAD.MOV.U32 R12, RZ, RZ, R8 ;  /* 0x000000ffff0c7224 */ /* 0x000fe400078e0008 */
[----:B------:R-:W-:Y:S02]  /*1d10*/  VIADD R7, R7, 0x600 ;  /* 0x0000060007077836 */ /* 0x000fe40000000000 */
[----:B------:R-:W-:Y:S02]  /*1d20*/  IMAD.MOV.U32 R13, RZ, RZ, RZ ;  /* 0x000000ffff0d7224 */ /* 0x000fe400078e00ff */
[----:B------:R-:W-:-:S05]  /*1d30*/  IMAD.WIDE.U32 R6, R7, 0x8, R2 ;  /* 0x0000000807067825 */ /* 0x000fca00078e0002 */
[----:B------:R4:W-:Y:S02]  /*1d40*/  REDG.E.ADD.64.STRONG.GPU desc[UR20][R6.64], R12 ;  /* 0x0000000c0600798e */ /* 0x0009e4000c12e514 */
.L_x_165:
[----:B------:R-:W-:Y:S05]  /*1d50*/  BSYNC.RECONVERGENT B1 ;  /* 0x0000000000017941 */ /* 0x000fea0003800200 */
.L_x_164:
[----:B------:R-:W-:Y:S04]  /*1d60*/  BSSY.RECONVERGENT B1, `(.L_x_166) ;  /* 0x0000007000017945 */ /* 0x000fe80003800200 */
[----:B------:R-:W-:Y:S05]  /*1d70*/  @!P5 BRA `(.L_x_167) ;  /* 0x000000000014d947 */ /* 0x000fea0003800000 */
[----:B----4-:R-:W-:Y:S01]  /*1d80*/  IMAD R7, R4, 0x100, R9 ;  /* 0x0000010004077824 */ /* 0x010fe200078e0209 */
[----:B------:R-:W-:-:S03]  /*1d90*/  MOV R11, RZ ;  /* 0x000000ff000b7202 */ /* 0x000fc60000000f00 */
[----:B------:R-:W-:-:S04]  /*1da0*/  VIADD R7, R7, 0x700 ;  /* 0x0000070007077836 */ /* 0x000fc80000000000 */
[----:B------:R-:W-:-:S05]  /*1db0*/  IMAD.WIDE.U32 R6, R7, 0x8, R2 ;  /* 0x0000000807067825 */ /* 0x000fca00078e0002 */
[----:B------:R4:W-:Y:S02]  /*1dc0*/  REDG.E.ADD.64.STRONG.GPU desc[UR20][R6.64], R10 ;  /* 0x0000000a0600798e */ /* 0x0009e4000c12e514 */
.L_x_167:
[----:B------:R-:W-:Y:S05]  /*1dd0*/  BSYNC.RECONVERGENT B1 ;  /* 0x0000000000017941 */ /* 0x000fea0003800200 */
.L_x_166:
[----:B------:R-:W-:-:S05]  /*1de0*/  VIADD R4, R4, 0x8 ;  /* 0x0000000804047836 */ /* 0x000fca0000000000 */
[----:B------:R-:W-:-:S13]  /*1df0*/  ISETP.NE.AND P0, PT, R4, UR27, PT ;  /* 0x0000001b04007c0c */ /* 0x000fda000bf05270 */
[----:B------:R-:W-:Y:S05]  /*1e00*/  @P0 BRA `(.L_x_168) ;  /* 0xfffffff800a80947 */ /* 0x000fea000383ffff */
[----:B------:R-:W-:-:S07]  /*1e10*/  IMAD.U32 R2, RZ, RZ, UR27 ;  /* 0x0000001bff027e24 */ /* 0x000fce000f8e00ff */
.L_x_151:
[----:B------:R-:W-:Y:S02]  /*1e20*/  UISETP.NE.AND UP0, UPT, UR24, URZ, UPT ;  /* 0x000000ff1800728c */ /* 0x000fe4000bf05270 */
[----:B----4-:R-:W-:Y:S02]  /*1e30*/  IMAD.U32 R7, RZ, RZ, UR24 ;  /* 0x00000018ff077e24 */ /* 0x010fe4000f8e00ff */
[----:B------:R-:W-:Y:S02]  /*1e40*/  IMAD.U32 R6, RZ, RZ, UR25 ;  /* 0x00000019ff067e24 */ /* 0x000fe4000f8e00ff */
[----:B------:R-:W-:Y:S02]  /*1e50*/  VIADD R7, R7, 0xffffffff ;  /* 0xffffffff07077836 */ /* 0x000fe40000000000 */
[----:B------:R-:W-:Y:S01]  /*1e60*/  VIADD R6, R6, 0xffffffff ;  /* 0xffffffff06067836 */ /* 0x000fe20000000000 */
[----:B------:R-:W-:Y:S06]  /*1e70*/  BRA.U !UP0, `(.L_x_169) ;  /* 0x0000000508707547 */ /* 0x000fec000b800000 */
[----:B------:R-:W-:-:S13]  /*1e80*/  ISETP.GE.U32.AND P0, PT, R7, 0x3, PT ;  /* 0x000000030700780c */ /* 0x000fda0003f06070 */
[----:B------:R-:W-:Y:S05]  /*1e90*/  @!P0 BRA `(.L_x_170) ;  /* 0x0000000000bc8947 */ /* 0x000fea0003800000 */
[----:B-1----:R-:W-:Y:S01]  /*1ea0*/  LEA R3, R2, R0, 0xa ;  /* 0x0000000002037211 */ /* 0x002fe200078e50ff */
[----:B------:R-:W-:Y:S04]  /*1eb0*/  BSSY.RECONVERGENT B1, `(.L_x_171) ;  /* 0x000000f000017945 */ /* 0x000fe80003800200 */
[----:B------:R-:W1:Y:S04]  /*1ec0*/  LDS R12, [R3] ;  /* 0x00000000030c7984 */ /* 0x000e680000000800 */
[----:B------:R-:W4:Y:S04]  /*1ed0*/  LDS R5, [R3+0x400] ;  /* 0x0004000003057984 */ /* 0x000f280000000800 */
[----:B------:R-:W5:Y:S04]  /*1ee0*/  LDS R8, [R3+0x800] ;  /* 0x0008000003087984 */ /* 0x000f680000000800 */
[----:B------:R-:W0:Y:S01]  /*1ef0*/  LDS R4, [R3+0xc00] ;  /* 0x000c000003047984 */ /* 0x000e220000000800 */
[----:B-1----:R-:W-:-:S02]  /*1f00*/  ISETP.NE.AND P0, PT, R12, RZ, PT ;  /* 0x000000ff0c00720c */ /* 0x002fc40003f05270 */
[----:B----4-:R-:W-:Y:S02]  /*1f10*/  ISETP.NE.AND P1, PT, R5, RZ, PT ;  /* 0x000000ff0500720c */ /* 0x010fe40003f25270 */
[----:B-----5:R-:W-:Y:S02]  /*1f20*/  ISETP.NE.AND P2, PT, R8, RZ, PT ;  /* 0x000000ff0800720c */ /* 0x020fe40003f45270 */
[----:B0-----:R-:W-:-:S07]  /*1f30*/  ISETP.NE.AND P3, PT, R4, RZ, PT ;  /* 0x000000ff0400720c */ /* 0x001fce0003f65270 */
[----:B------:R-:W-:Y:S06]  /*1f40*/  @!P0 BRA `(.L_x_172) ;  /* 0x0000000000148947 */ /* 0x000fec0003800000 */
[----:B------:R-:W0:Y:S01]  /*1f50*/  LDC.64 R10, c[0x0][0x380] ;  /* 0x0000e000ff0a7b82 */ /* 0x000e220000000a00 */
[----:B------:R-:W-:Y:S02]  /*1f60*/  IMAD R3, R2, 0x100, R9 ;  /* 0x0000010002037824 */ /* 0x000fe400078e0209 */
[----:B------:R-:W-:Y:S02]  /*1f70*/  IMAD.MOV.U32 R13, RZ, RZ, RZ ;  /* 0x000000ffff0d7224 */ /* 0x000fe400078e00ff */
[----:B0-----:R-:W-:-:S05]  /*1f80*/  IMAD.WIDE.U32 R10, R3, 0x8, R10 ;  /* 0x00000008030a7825 */ /* 0x001fca00078e000a */
[----:B------:R0:W-:Y:S02]  /*1f90*/  REDG.E.ADD.64.STRONG.GPU desc[UR20][R10.64], R12 ;  /* 0x0000000c0a00798e */ /* 0x0001e4000c12e514 */
.L_x_172:
[----:B------:R-:W-:Y:S05]  /*1fa0*/  BSYNC.RECONVERGENT B1 ;  /* 0x0000000000017941 */ /* 0x000fea0003800200 */
.L_x_171:
[----:B------:R-:W-:Y:S04]  /*1fb0*/  BSSY.RECONVERGENT B1, `(.L_x_173) ;  /* 0x0000009000017945 */ /* 0x000fe80003800200 */
[----:B------:R-:W-:Y:S05]  /*1fc0*/  @!P1 BRA `(.L_x_174) ;  /* 0x00000000001c9947 */ /* 0x000fea0003800000 */
[----:B0-----:R-:W0:Y:S01]  /*1fd0*/  LDC.64 R10, c[0x0][0x380] ;  /* 0x0000e000ff0a7b82 */ /* 0x001e220000000a00 */
[----:B------:R-:W-:Y:S02]  /*1fe0*/  IMAD R3, R2, 0x100, R9 ;  /* 0x0000010002037824 */ /* 0x000fe400078e0209 */
[----:B------:R-:W-:Y:S02]  /*1ff0*/  IMAD.MOV.U32 R12, RZ, RZ, R5 ;  /* 0x000000ffff0c7224 */ /* 0x000fe400078e0005 */
[----:B------:R-:W-:Y:S02]  /*2000*/  VIADD R3, R3, 0x100 ;  /* 0x0000010003037836 */ /* 0x000fe40000000000 */
[----:B------:R-:W-:Y:S02]  /*2010*/  IMAD.MOV.U32 R13, RZ, RZ, RZ ;  /* 0x000000ffff0d7224 */ /* 0x000fe400078e00ff */
[----:B0-----:R-:W-:-:S05]  /*2020*/  IMAD.WIDE.U32 R10, R3, 0x8, R10 ;  /* 0x00000008030a7825 */ /* 0x001fca00078e000a */
[----:B------:R1:W-:Y:S02]  /*2030*/  REDG.E.ADD.64.STRONG.GPU desc[UR20][R10.64], R12 ;  /* 0x0000000c0a00798e */ /* 0x0003e4000c12e514 */
.L_x_174:
[----:B------:R-:W-:Y:S05]  /*2040*/  BSYNC.RECONVERGENT B1 ;  /* 0x0000000000017941 */ /* 0x000fea0003800200 */
.L_x_173:
[----:B------:R-:W-:Y:S04]  /*2050*/  BSSY.RECONVERGENT B1, `(.L_x_175) ;  /* 0x0000009000017945 */ /* 0x000fe80003800200 */
[----:B------:R-:W-:Y:S05]  /*2060*/  @!P2 BRA `(.L_x_176) ;  /* 0x00000000001ca947 */ /* 0x000fea0003800000 */
[----:B01----:R-:W0:Y:S01]  /*2070*/  LDC.64 R10, c[0x0][0x380] ;  /* 0x0000e000ff0a7b82 */ /* 0x003e220000000a00 */
[----:B------:R-:W-:Y:S01]  /*2080*/  LEA R3, R2, R9, 0x8 ;  /* 0x0000000902037211 */ /* 0x000fe200078e40ff */
[----:B------:R-:W-:Y:S02]  /*2090*/  IMAD.MOV.U32 R12, RZ, RZ, R8 ;  /* 0x000000ffff0c7224 */ /* 0x000fe400078e0008 */
[----:B------:R-:W-:Y:S02]  /*20a0*/  IMAD.MOV.U32 R13, RZ, RZ, RZ ;  /* 0x000000ffff0d7224 */ /* 0x000fe400078e00ff */
[----:B------:R-:W-:-:S04]  /*20b0*/  VIADD R3, R3, 0x200 ;  /* 0x0000020003037836 */ /* 0x000fc80000000000 */
[----:B0-----:R-:W-:-:S05]  /*20c0*/  IMAD.WIDE.U32 R10, R3, 0x8, R10 ;  /* 0x00000008030a7825 */ /* 0x001fca00078e000a */
[----:B------:R4:W-:Y:S02]  /*20d0*/  REDG.E.ADD.64.STRONG.GPU desc[UR20][R10.64], R12 ;  /* 0x0000000c0a00798e */ /* 0x0009e4000c12e514 */
.L_x_176:
[----:B------:R-:W-:Y:S05]  /*20e0*/  BSYNC.RECONVERGENT B1 ;  /* 0x0000000000017941 */ /* 0x000fea0003800200 */
.L_x_175:
[----:B------:R-:W-:Y:S04]  /*20f0*/  BSSY.RECONVERGENT B1, `(.L_x_177) ;  /* 0x0000008000017945 */ /* 0x000fe80003800200 */
[----:B------:R-:W-:Y:S05]  /*2100*/  @!P3 BRA `(.L_x_178) ;  /* 0x000000000018b947 */ /* 0x000fea0003800000 */
[----:B01--4-:R-:W0:Y:S01]  /*2110*/  LDC.64 R10, c[0x0][0x380] ;  /* 0x0000e000ff0a7b82 */ /* 0x013e220000000a00 */
[----:B------:R-:W-:Y:S02]  /*2120*/  IMAD R3, R2, 0x100, R9 ;  /* 0x0000010002037824 */ /* 0x000fe400078e0209 */
[----:B------:R-:W-:Y:S02]  /*2130*/  IMAD.MOV.U32 R5, RZ, RZ, RZ ;  /* 0x000000ffff057224 */ /* 0x000fe400078e00ff */
[----:B------:R-:W-:-:S04]  /*2140*/  VIADD R3, R3, 0x300 ;  /* 0x0000030003037836 */ /* 0x000fc80000000000 */
[----:B0-----:R-:W-:-:S05]  /*2150*/  IMAD.WIDE.U32 R10, R3, 0x8, R10 ;  /* 0x00000008030a7825 */ /* 0x001fca00078e000a */
[----:B------:R0:W-:Y:S02]  /*2160*/  REDG.E.ADD.64.STRONG.GPU desc[UR20][R10.64], R4 ;  /* 0x000000040a00798e */ /* 0x0001e4000c12e514 */
.L_x_178:
[----:B------:R-:W-:Y:S05]  /*2170*/  BSYNC.RECONVERGENT B1 ;  /* 0x0000000000017941 */ /* 0x000fea0003800200 */
.L_x_177:
[----:B------:R-:W-:-:S07]  /*2180*/  IADD3 R2, PT, PT, R2, 0x4, RZ ;  /* 0x0000000402027810 */ /* 0x000fce0007ffe0ff */
.L_x_170:
[----:B------:R-:W-:Y:S01]  /*2190*/  UISETP.NE.AND UP0, UPT, UR25, URZ, UPT ;  /* 0x000000ff1900728c */ /* 0x000fe2000bf05270 */
[----:B------:R-:W-:Y:S08]  /*21a0*/  BSSY.RECONVERGENT B1, `(.L_x_169) ;  /* 0x0000029000017945 */ /* 0x000ff00003800200 */
[----:B------:R-:W-:Y:S05]  /*21b0*/  BRA.U !UP0, `(.L_x_179) ;  /* 0x00000001089c7547 */ /* 0x000fea000b800000 */
[----:B------:R-:W-:-:S13]  /*21c0*/  ISETP.NE.AND P0, PT, R6, RZ, PT ;  /* 0x000000ff0600720c */ /* 0x000fda0003f05270 */
[----:B------:R-:W-:Y:S05]  /*21d0*/  @!P0 BRA `(.L_x_180) ;  /* 0x0000000000648947 */ /* 0x000fea0003800000 */
[----:B0-----:R-:W-:Y:S01]  /*21e0*/  IMAD R4, R2, 0x400, R0 ;  /* 0x0000040002047824 */ /* 0x001fe200078e0200 */
[----:B------:R-:W-:Y:S04]  /*21f0*/  BSSY.RECONVERGENT B2, `(.L_x_181) ;  /* 0x000000c000027945 */ /* 0x000fe80003800200 */
[----:B-1----:R-:W0:Y:S04]  /*2200*/  LDS R3, [R4] ;  /* 0x0000000004037984 */ /* 0x002e280000000800 */
[----:B------:R-:W1:Y:S01]  /*2210*/  LDS R8, [R4+0x400] ;  /* 0x0004000004087984 */ /* 0x000e620000000800 */
[----:B0-----:R-:W-:-:S02]  /*2220*/  ISETP.NE.AND P0, PT, R3, RZ, PT ;  /* 0x000000ff0300720c */ /* 0x001fc40003f05270 */
[----:B-1----:R-:W-:-:S11]  /*2230*/  ISETP.NE.AND P1, PT, R8, RZ, PT ;  /* 0x000000ff0800720c */ /* 0x002fd60003f25270 */
[----:B------:R-:W-:Y:S05]  /*2240*/  @!P0 BRA `(.L_x_182) ;  /* 0x0000000000188947 */ /* 0x000fea0003800000 */
[----:B------:R-:W0:Y:S01]  /*2250*/  LDC.64 R4, c[0x0][0x380] ;  /* 0x0000e000ff047b82 */ /* 0x000e220000000a00 */
[----:B----4-:R-:W-:-:S04]  /*2260*/  IMAD R11, R2, 0x100, R9 ;  /* 0x00000100020b7824 */ /* 0x010fc800078e0209 */
[----:B0-----:R-:W-:-:S04]  /*2270*/  IMAD.WIDE.U32 R10, R11, 0x8, R4 ;  /* 0x000000080b0a7825 */ /* 0x001fc800078e0004 */
[----:B------:R-:W-:Y:S02]  /*2280*/  IMAD.MOV.U32 R4, RZ, RZ, R3 ;  /* 0x000000ffff047224 */ /* 0x000fe400078e0003 */
[----:B------:R-:W-:-:S05]  /*2290*/  IMAD.MOV.U32 R5, RZ, RZ, RZ ;  /* 0x000000ffff057224 */ /* 0x000fca00078e00ff */
[----:B------:R0:W-:Y:S02]  /*22a0*/  REDG.E.ADD.64.STRONG.GPU desc[UR20][R10.64], R4 ;  /* 0x000000040a00798e */ /* 0x0001e4000c12e514 */
.L_x_182:
[----:B------:R-:W-:Y:S05]  /*22b0*/  BSYNC.RECONVERGENT B2 ;  /* 0x0000000000027941 */ /* 0x000fea0003800200 */
.L_x_181:
[----:B------:R-:W-:Y:S04]  /*22c0*/  BSSY.RECONVERGENT B2, `(.L_x_183) ;  /* 0x0000009000027945 */ /* 0x000fe80003800200 */
[----:B------:R-:W-:Y:S05]  /*22d0*/  @!P1 BRA `(.L_x_184) ;  /* 0x00000000001c9947 */ /* 0x000fea0003800000 */
[----:B0-----:R-:W4:Y:S01]  /*22e0*/  LDC.64 R4, c[0x0][0x380] ;  /* 0x0000e000ff047b82 */ /* 0x001f220000000a00 */
[----:B------:R-:W-:-:S04]  /*22f0*/  IMAD R3, R2, 0x100, R9 ;  /* 0x0000010002037824 */ /* 0x000fc800078e0209 */
[----:B------:R-:W-:-:S04]  /*2300*/  VIADD R3, R3, 0x100 ;  /* 0x0000010003037836 */ /* 0x000fc80000000000 */
[----:B----4-:R-:W-:Y:S01]  /*2310*/  IMAD.WIDE.U32 R10, R3, 0x8, R4 ;  /* 0x00000008030a7825 */ /* 0x010fe200078e0004 */
[----:B------:R-:W-:-:S03]  /*2320*/  MOV R4, R8 ;  /* 0x0000000800047202 */ /* 0x000fc60000000f00 */
[----:B------:R-:W-:-:S05]  /*2330*/  IMAD.MOV.U32 R5, RZ, RZ, RZ ;  /* 0x000000ffff057224 */ /* 0x000fca00078e00ff */
[----:B------:R1:W-:Y:S02]  /*2340*/  REDG.E.ADD.64.STRONG.GPU desc[UR20][R10.64], R4 ;  /* 0x000000040a00798e */ /* 0x0003e4000c12e514 */
.L_x_184:
[----:B------:R-:W-:Y:S05]  /*2350*/  BSYNC.RECONVERGENT B2 ;  /* 0x0000000000027941 */ /* 0x000fea0003800200 */
.L_x_183:
[----:B------:R-:W-:-:S07]  /*2360*/  VIADD R2, R2, 0x2 ;  /* 0x0000000202027836 */ /* 0x000fce0000000000 */
.L_x_180:
[----:B------:R-:W-:-:S09]  /*2370*/  UISETP.NE.AND UP0, UPT, UR9, URZ, UPT ;  /* 0x000000ff0900728c */ /* 0x000fd2000bf05270 */
[----:B------:R-:W-:Y:S05]  /*2380*/  BRA.U !UP0, `(.L_x_179) ;  /* 0x0000000108287547 */ /* 0x000fea000b800000 */
[----:B-1----:R-:W-:-:S05]  /*2390*/  IMAD R3, R2, 0x400, R0 ;  /* 0x0000040002037824 */ /* 0x002fca00078e0200 */
[----:B------:R-:W1:Y:S02]  /*23a0*/  LDS R8, [R3] ;  /* 0x0000000003087984 */ /* 0x000e640000000800 */
[----:B-1----:R-:W-:-:S13]  /*23b0*/  ISETP.NE.AND P0, PT, R8, RZ, PT ;  /* 0x000000ff0800720c */ /* 0x002fda0003f05270 */
[----:B------:R-:W-:Y:S05]  /*23c0*/  @!P0 BRA `(.L_x_179) ;  /* 0x0000000000188947 */ /* 0x000fea0003800000 */
[----:B0-----:R-:W0:Y:S01]  /*23d0*/  LDC.64 R4, c[0x0][0x380] ;  /* 0x0000e000ff047b82 */ /* 0x001e220000000a00 */
[----:B------:R-:W-:-:S04]  /*23e0*/  IMAD R3, R2, 0x100, R9 ;  /* 0x0000010002037824 */ /* 0x000fc800078e0209 */
[----:B0-----:R-:W-:-:S04]  /*23f0*/  IMAD.WIDE.U32 R2, R3, 0x8, R4 ;  /* 0x0000000803027825 */ /* 0x001fc800078e0004 */
[----:B------:R-:W-:Y:S02]  /*2400*/  IMAD.MOV.U32 R4, RZ, RZ, R8 ;  /* 0x000000ffff047224 */ /* 0x000fe400078e0008 */
[----:B------:R-:W-:-:S05]  /*2410*/  IMAD.MOV.U32 R5, RZ, RZ, RZ ;  /* 0x000000ffff057224 */ /* 0x000fca00078e00ff */
[----:B------:R0:W-:Y:S02]  /*2420*/  REDG.E.ADD.64.STRONG.GPU desc[UR20][R2.64], R4 ;  /* 0x000000040200798e */ /* 0x0001e4000c12e514 */
.L_x_179:
[----:B------:R-:W-:Y:S05]  /*2430*/  BSYNC.RECONVERGENT B1 ;  /* 0x0000000000017941 */ /* 0x000fea0003800200 */
.L_x_169:
[----:B------:R-:W-:-:S13]  /*2440*/  ISETP.GT.U32.AND P0, PT, R9, 0x7f, PT ;  /* 0x0000007f0900780c */ /* 0x000fda0003f04070 */
[----:B------:R-:W-:Y:S05]  /*2450*/  @P0 BRA `(.L_x_150) ;  /* 0x0000000800900947 */ /* 0x000fea0003800000 */
[----:B------:R-:W-:Y:S01]  /*2460*/  UISETP.GE.U32.AND UP0, UPT, UR22, 0x7, UPT ;  /* 0x000000071600788c */ /* 0x000fe2000bf06070 */
[----:B0-----:R-:W-:-:S08]  /*2470*/  HFMA2 R2, -RZ, RZ, 0, 0 ;  /* 0x00000000ff027431 */ /* 0x001fd000000001ff */
[----:B------:R-:W-:Y:S05]  /*2480*/  BRA.U !UP0, `(.L_x_185) ;  /* 0x0000000508147547 */ /* 0x000fea000b800000 */
[----:B-1----:R-:W0:Y:S01]  /*2490*/  LDC.64 R2, c[0x0][0x380] ;  /* 0x0000e000ff027b82 */ /* 0x002e220000000a00 */
[----:B------:R-:W-:-:S07]  /*24a0*/  IMAD.MOV.U32 R8, RZ, RZ, RZ ;  /* 0x000000ffff087224 */ /* 0x000fce00078e00ff */
.L_x_202:
[C---:B0---4-:R-:W-:Y:S01]  /*24b0*/  IMAD R11, R8.reuse, 0x400, R0 ;  /* 0x00000400080b7824 */ /* 0x051fe200078e0200 */
[----:B------:R-:W-:Y:S01]  /*24c0*/  BSSY.RECONVERGENT B1, `(.L_x_186) ;  /* 0x0000011000017945 */ /* 0x000fe20003800200 */
[C---:B-123--:R-:W-:Y:S02]  /*24d0*/  IMAD R5, R8.reuse, 0x100, R9 ;  /* 0x0000010008057824 */ /* 0x04efe400078e0209 */
[----:B------:R-:W-:Y:S01]  /*24e0*/  VIADD R8, R8, 0x8 ;  /* 0x0000000808087836 */ /* 0x000fe20000000000 */
[----:B---3--:R-:W1:Y:S01]  /*24f0*/  LDS R14, [R11+0x200] ;  /* 0x000200000b0e7984 */ /* 0x008e620000000800 */
[----:B0-----:R-:W-:-:S03]  /*2500*/  IMAD.WIDE.U32 R4, R5, 0x8, R2 ;  /* 0x0000000805047825 */ /* 0x001fc600078e0002 */
[----:B------:R-:W0:Y:S04]  /*2510*/  LDS R13, [R11+0x600] ;  /* 0x000600000b0d7984 */ /* 0x000e280000000800 */
[----:B--2---:R2:W3:Y:S04]  /*2520*/  LDS R17, [R11+0xa00] ;  /* 0x000a00000b117984 */ /* 0x0044e80000000800 */
[----:B------:R2:W4:Y:S04]  /*2530*/  LDS R18, [R11+0xe00] ;  /* 0x000e00000b127984 */ /* 0x0005280000000800 */
[----:B------:R2:W2:Y:S04]  /*2540*/  LDS R21, [R11+0x1200] ;  /* 0x001200000b157984 */ /* 0x0004a80000000800 */
[----:B------:R0:W2:Y:S04]  /*2550*/  LDS R16, [R11+0x1600] ;  /* 0x001600000b107984 */ /* 0x0000a80000000800 */
[----:B------:R0:W2:Y:S04]  /*2560*/  LDS R12, [R11+0x1a00] ;  /* 0x001a00000b0c7984 */ /* 0x0000a80000000800 */
[----:B------:R0:W2:Y:S01]  /*2570*/  LDS R10, [R11+0x1e00] ;  /* 0x001e00000b0a7984 */ /* 0x0000a20000000800 */
[----:B-1----:R-:W-:-:S02]  /*2580*/  ISETP.NE.AND P0, PT, R14, RZ, PT ;  /* 0x000000ff0e00720c */ /* 0x002fc40003f05270 */
[----:B0-----:R-:W-:-:S11]  /*2590*/  ISETP.NE.AND P1, PT, R13, RZ, PT ;  /* 0x000000ff0d00720c */ /* 0x001fd60003f25270 */
[----:B---34-:R-:W-:Y:S05]  /*25a0*/  @!P0 BRA `(.L_x_187) ;  /* 0x0000000000088947 */ /* 0x018fea0003800000 */
[----:B------:R-:W-:-:S05]  /*25b0*/  IMAD.MOV.U32 R15, RZ, RZ, RZ ;  /* 0x000000ffff0f7224 */ /* 0x000fca00078e00ff */
[----:B------:R0:W-:Y:S02]  /*25c0*/  REDG.E.ADD.64.STRONG.GPU desc[UR20][R4.64+0x400], R14 ;  /* 0x0004000e0400798e */ /* 0x0001e4000c12e514 */
.L_x_187:
[----:B------:R-:W-:Y:S05]  /*25d0*/  BSYNC.RECONVERGENT B1 ;  /* 0x0000000000017941 */ /* 0x000fea0003800200 */
.L_x_186:
[----:B------:R-:W-:Y:S04]  /*25e0*/  BSSY.RECONVERGENT B1, `(.L_x_188) ;  /* 0x0000005000017945 */ /* 0x000fe80003800200 */
[----:B------:R-:W-:Y:S05]  /*25f0*/  @!P1 BRA `(.L_x_189) ;  /* 0x00000000000c9947 */ /* 0x000fea0003800000 */
[----:B0-----:R-:W-:Y:S01]  /*2600*/  IMAD.MOV.U32 R14, RZ, RZ, R13 ;  /* 0x000000ffff0e7224 */ /* 0x001fe200078e000d */
[----:B------:R-:W-:-:S05]  /*2610*/  MOV R15, RZ ;  /* 0x000000ff000f7202 */ /* 0x000fca0000000f00 */
[----:B------:R1:W-:Y:S02]  /*2620*/  REDG.E.ADD.64.STRONG.GPU desc[UR20][R4.64+0xc00], R14 ;  /* 0x000c000e0400798e */ /* 0x0003e4000c12e514 */
.L_x_189:
[----:B------:R-:W-:Y:S05]  /*2630*/  BSYNC.RECONVERGENT B1 ;  /* 0x0000000000017941 */ /* 0x000fea0003800200 */
.L_x_188:
[----:B------:R-:W-:Y:S01]  /*2640*/  ISETP.NE.AND P6, PT, R17, RZ, PT ;  /* 0x000000ff1100720c */ /* 0x000fe20003fc5270 */
[----:B------:R-:W-:Y:S01]  /*2650*/  BSSY.RECONVERGENT B1, `(.L_x_190) ;  /* 0x000000b000017945 */ /* 0x000fe20003800200 */
[----:B------:R-:W-:Y:S02]  /*2660*/  ISETP.NE.AND P0, PT, R8, UR27, PT ;  /* 0x0000001b08007c0c */ /* 0x000fe4000bf05270 */
[----:B------:R-:W-:Y:S02]  /*2670*/  ISETP.NE.AND P1, PT, R18, RZ, PT ;  /* 0x000000ff1200720c */ /* 0x000fe40003f25270 */
[----:B--2---:R-:W-:Y:S02]  /*2680*/  ISETP.NE.AND P2, PT, R21, RZ, PT ;  /* 0x000000ff1500720c */ /* 0x004fe40003f45270 */
[----:B------:R-:W-:Y:S02]  /*2690*/  ISETP.NE.AND P3, PT, R16, RZ, PT ;  /* 0x000000ff1000720c */ /* 0x000fe40003f65270 */
[----:B------:R-:W-:-:S02]  /*26a0*/  ISETP.NE.AND P4, PT, R12, RZ, PT ;  /* 0x000000ff0c00720c */ /* 0x000fc40003f85270 */
[----:B------:R-:W-:Y:S01]  /*26b0*/  ISETP.NE.AND P5, PT, R10, RZ, PT ;  /* 0x000000ff0a00720c */ /* 0x000fe20003fa5270 */
[----:B------:R-:W-:-:S12]  /*26c0*/  @!P6 BRA `(.L_x_191) ;  /* 0x00000000000ce947 */ /* 0x000fd80003800000 */
[----:B01----:R-:W-:Y:S02]  /*26d0*/  IMAD.MOV.U32 R14, RZ, RZ, R17 ;  /* 0x000000ffff0e7224 */ /* 0x003fe400078e0011 */
[----:B------:R-:W-:-:S05]  /*26e0*/  IMAD.MOV.U32 R15, RZ, RZ, RZ ;  /* 0x000000ffff0f7224 */ /* 0x000fca00078e00ff */
[----:B------:R2:W-:Y:S02]  /*26f0*/  REDG.E.ADD.64.STRONG.GPU desc[UR20][R4.64+0x1400], R14 ;  /* 0x0014000e0400798e */ /* 0x0005e4000c12e514 */
.L_x_191:
[----:B------:R-:W-:Y:S05]  /*2700*/  BSYNC.RECONVERGENT B1 ;  /* 0x0000000000017941 */ /* 0x000fea0003800200 */
.L_x_190:
[----:B------:R-:W-:Y:S04]  /*2710*/  BSSY.RECONVERGENT B1, `(.L_x_192) ;  /* 0x0000005000017945 */ /* 0x000fe80003800200 */
[----:B------:R-:W-:Y:S05]  /*2720*/  @!P1 BRA `(.L_x_193) ;  /* 0x00000000000c9947 */ /* 0x000fea0003800000 */
[----:B012---:R-:W-:Y:S02]  /*2730*/  IMAD.MOV.U32 R14, RZ, RZ, R18 ;  /* 0x000000ffff0e7224 */ /* 0x007fe400078e0012 */
[----:B------:R-:W-:-:S05]  /*2740*/  IMAD.MOV.U32 R15, RZ, RZ, RZ ;  /* 0x000000ffff0f7224 */ /* 0x000fca00078e00ff */
[----:B------:R3:W-:Y:S02]  /*2750*/  REDG.E.ADD.64.STRONG.GPU desc[UR20][R4.64+0x1c00], R14 ;  /* 0x001c000e0400798e */ /* 0x0007e4000c12e514 */
.L_x_193:
[----:B------:R-:W-:Y:S05]  /*2760*/  BSYNC.RECONVERGENT B1 ;  /* 0x0000000000017941 */ /* 0x000fea0003800200 */
.L_x_192:
[----:B------:R-:W-:Y:S04]  /*2770*/  BSSY.RECONVERGENT B1, `(.L_x_194) ;  /* 0x0000005000017945 */ /* 0x000fe80003800200 */
[----:B------:R-:W-:Y:S05]  /*2780*/  @!P2 BRA `(.L_x_195) ;  /* 0x00000000000ca947 */ /* 0x000fea0003800000 */
[----:B0123--:R-:W-:Y:S02]  /*2790*/  IMAD.MOV.U32 R14, RZ, RZ, R21 ;  /* 0x000000ffff0e7224 */ /* 0x00ffe400078e0015 */
[----:B------:R-:W-:-:S05]  /*27a0*/  IMAD.MOV.U32 R15, RZ, RZ, RZ ;  /* 0x000000ffff0f7224 */ /* 0x000fca00078e00ff */
[----:B------:R4:W-:Y:S02]  /*27b0*/  REDG.E.ADD.64.STRONG.GPU desc[UR20][R4.64+0x2400], R14 ;  /* 0x0024000e0400798e */ /* 0x0009e4000c12e514 */
.L_x_195:
[----:B------:R-:W-:Y:S05]  /*27c0*/  BSYNC.RECONVERGENT B1 ;  /* 0x0000000000017941 */ /* 0x000fea0003800200 */
.L_x_194:
[----:B------:R-:W-:Y:S04]  /*27d0*/  BSSY.RECONVERGENT B1, `(.L_x_196) ;  /* 0x0000004000017945 */ /* 0x000fe80003800200 */
[----:B------:R-:W-:Y:S05]  /*27e0*/  @!P3 BRA `(.L_x_197) ;  /* 0x000000000008b947 */ /* 0x000fea0003800000 */
[----:B------:R-:W-:-:S05]  /*27f0*/  HFMA2 R17, -RZ, RZ, 0, 0 ;  /* 0x00000000ff117431 */ /* 0x000fca00000001ff */
[----:B------:R0:W-:Y:S02]  /*2800*/  REDG.E.ADD.64.STRONG.GPU desc[UR20][R4.64+0x2c00], R16 ;  /* 0x002c00100400798e */ /* 0x0001e4000c12e514 */
.L_x_197:
[----:B------:R-:W-:Y:S05]  /*2810*/  BSYNC.RECONVERGENT B1 ;  /* 0x0000000000017941 */ /* 0x000fea0003800200 */
.L_x_196:
[----:B------:R-:W-:Y:S04]  /*2820*/  BSSY.RECONVERGENT B1, `(.L_x_198) ;  /* 0x0000004000017945 */ /* 0x000fe80003800200 */
[----:B------:R-:W-:Y:S05]  /*2830*/  @!P4 BRA `(.L_x_199) ;  /* 0x000000000008c947 */ /* 0x000fea0003800000 */
[----:B------:R-:W-:-:S05]  /*2840*/  IMAD.MOV.U32 R13, RZ, RZ, RZ ;  /* 0x000000ffff0d7224 */ /* 0x000fca00078e00ff */
[----:B------:R0:W-:Y:S02]  /*2850*/  REDG.E.ADD.64.STRONG.GPU desc[UR20][R4.64+0x3400], R12 ;  /* 0x0034000c0400798e */ /* 0x0001e4000c12e514 */
.L_x_199:
[----:B------:R-:W-:Y:S05]  /*2860*/  BSYNC.RECONVERGENT B1 ;  /* 0x0000000000017941 */ /* 0x000fea0003800200 */
.L_x_198:
[----:B------:R-:W-:Y:S04]  /*2870*/  BSSY.RECONVERGENT B1, `(.L_x_200) ;  /* 0x0000004000017945 */ /* 0x000fe80003800200 */
[----:B------:R-:W-:Y:S05]  /*2880*/  @!P5 BRA `(.L_x_201) ;  /* 0x000000000008d947 */ /* 0x000fea0003800000 */
[----:B------:R-:W-:-:S05]  /*2890*/  IMAD.MOV.U32 R11, RZ, RZ, RZ ;  /* 0x000000ffff0b7224 */ /* 0x000fca00078e00ff */
[----:B------:R0:W-:Y:S02]  /*28a0*/  REDG.E.ADD.64.STRONG.GPU desc[UR20][R4.64+0x3c00], R10 ;  /* 0x003c000a0400798e */ /* 0x0001e4000c12e514 */
.L_x_201:
[----:B------:R-:W-:Y:S05]  /*28b0*/  BSYNC.RECONVERGENT B1 ;  /* 0x0000000000017941 */ /* 0x000fea0003800200 */
.L_x_200:
[----:B------:R-:W-:Y:S05]  /*28c0*/  @P0 BRA `(.L_x_202) ;  /* 0xfffffff800f80947 */ /* 0x000fea000383ffff */
[----:B------:R-:W-:-:S07]  /*28d0*/  IMAD.U32 R2, RZ, RZ, UR27 ;  /* 0x0000001bff027e24 */ /* 0x000fce000f8e00ff */
.L_x_185:
[----:B------:R-:W-:-:S09]  /*28e0*/  UISETP.NE.AND UP0, UPT, UR24, URZ, UPT ;  /* 0x000000ff1800728c */ /* 0x000fd2000bf05270 */
[----:B------:R-:W-:Y:S05]  /*28f0*/  BRA.U !UP0, `(.L_x_150) ;  /* 0x0000000508687547 */ /* 0x000fea000b800000 */
[----:B------:R-:W-:-:S13]  /*2900*/  ISETP.GE.U32.AND P0, PT, R7, 0x3, PT ;  /* 0x000000030700780c */ /* 0x000fda0003f06070 */
[----:B------:R-:W-:Y:S05]  /*2910*/  @!P0 BRA `(.L_x_203) ;  /* 0x0000000000bc8947 */ /* 0x000fea0003800000 */
[----:B-1----:R-:W-:Y:S01]  /*2920*/  IMAD R3, R2, 0x400, R0 ;  /* 0x0000040002037824 */ /* 0x002fe200078e0200 */
[----:B------:R-:W-:Y:S04]  /*2930*/  BSSY.RECONVERGENT B1, `(.L_x_204) ;  /* 0x000000f000017945 */ /* 0x000fe80003800200 */
[----:B0---4-:R-:W0:Y:S04]  /*2940*/  LDS R12, [R3+0x200] ;  /* 0x00020000030c7984 */ /* 0x011e280000000800 */
[----:B--23--:R-:W1:Y:S04]  /*2950*/  LDS R5, [R3+0x600] ;  /* 0x0006000003057984 */ /* 0x00ce680000000800 */
[----:B------:R-:W2:Y:S04]  /*2960*/  LDS R8, [R3+0xa00] ;  /* 0x000a000003087984 */ /* 0x000ea80000000800 */
[----:B------:R-:W3:Y:S01]  /*2970*/  LDS R4, [R3+0xe00] ;  /* 0x000e000003047984 */ /* 0x000ee20000000800 */
[----:B0-----:R-:W-:-:S02]  /*2980*/  ISETP.NE.AND P0, PT, R12, RZ, PT ;  /* 0x000000ff0c00720c */ /* 0x001fc40003f05270 */
[----:B-1----:R-:W-:Y:S02]  /*2990*/  ISETP.NE.AND P1, PT, R5, RZ, PT ;  /* 0x000000ff0500720c */ /* 0x002fe40003f25270 */
[----:B--2---:R-:W-:Y:S02]  /*29a0*/  ISETP.NE.AND P2, PT, R8, RZ, PT ;  /* 0x000000ff0800720c */ /* 0x004fe40003f45270 */
[----:B---3--:R-:W-:-:S07]  /*29b0*/  ISETP.NE.AND P3, PT, R4, RZ, PT ;  /* 0x000000ff0400720c */ /* 0x008fce0003f65270 */
[----:B------:R-:W-:Y:S06]  /*29c0*/  @!P0 BRA `(.L_x_205) ;  /* 0x0000000000148947 */ /* 0x000fec0003800000 */
[----:B------:R-:W0:Y:S01]  /*29d0*/  LDC.64 R10, c[0x0][0x380] ;  /* 0x0000e000ff0a7b82 */ /* 0x000e220000000a00 */
[----:B------:R-:W-:Y:S02]  /*29e0*/  IMAD R3, R2, 0x100, R9 ;  /* 0x0000010002037824 */ /* 0x000fe400078e0209 */
[----:B------:R-:W-:Y:S02]  /*29f0*/  IMAD.MOV.U32 R13, RZ, RZ, RZ ;  /* 0x000000ffff0d7224 */ /* 0x000fe400078e00ff */
[----:B0-----:R-:W-:-:S05]  /*2a00*/  IMAD.WIDE.U32 R10, R3, 0x8, R10 ;  /* 0x00000008030a7825 */ /* 0x001fca00078e000a */
[----:B------:R0:W-:Y:S02]  /*2a10*/  REDG.E.ADD.64.STRONG.GPU desc[UR20][R10.64+0x400], R12 ;  /* 0x0004000c0a00798e */ /* 0x0001e4000c12e514 */
.L_x_205:
[----:B------:R-:W-:Y:S05]  /*2a20*/  BSYNC.RECONVERGENT B1 ;  /* 0x0000000000017941 */ /* 0x000fea0003800200 */
.L_x_204:
[----:B------:R-:W-:Y:S04]  /*2a30*/  BSSY.RECONVERGENT B1, `(.L_x_206) ;  /* 0x0000009000017945 */ /* 0x000fe80003800200 */
[----:B------:R-:W-:Y:S05]  /*2a40*/  @!P1 BRA `(.L_x_207) ;  /* 0x00000000001c9947 */ /* 0x000fea0003800000 */
[----:B0-----:R-:W0:Y:S01]  /*2a50*/  LDC.64 R10, c[0x0][0x380] ;  /* 0x0000e000ff0a7b82 */ /* 0x001e220000000a00 */
[----:B------:R-:W-:Y:S01]  /*2a60*/  LEA R3, R2, R9, 0x8 ;  /* 0x0000000902037211 */ /* 0x000fe200078e40ff */
[----:B------:R-:W-:Y:S02]  /*2a70*/  IMAD.MOV.U32 R12, RZ, RZ, R5 ;  /* 0x000000ffff0c7224 */ /* 0x000fe400078e0005 */
[----:B------:R-:W-:Y:S02]  /*2a80*/  IMAD.MOV.U32 R13, RZ, RZ, RZ ;  /* 0x000000ffff0d7224 */ /* 0x000fe400078e00ff */
[----:B------:R-:W-:-:S04]  /*2a90*/  VIADD R3, R3, 0x100 ;  /* 0x0000010003037836 */ /* 0x000fc80000000000 */
[----:B0-----:R-:W-:-:S05]  /*2aa0*/  IMAD.WIDE.U32 R10, R3, 0x8, R10 ;  /* 0x00000008030a7825 */ /* 0x001fca00078e000a */
[----:B------:R1:W-:Y:S02]  /*2ab0*/  REDG.E.ADD.64.STRONG.GPU desc[UR20][R10.64+0x400], R12 ;  /* 0x0004000c0a00798e */ /* 0x0003e4000c12e514 */
.L_x_207:
[----:B------:R-:W-:Y:S05]  /*2ac0*/  BSYNC.RECONVERGENT B1 ;  /* 0x0000000000017941 */ /* 0x000fea0003800200 */
.L_x_206:
[----:B------:R-:W-:Y:S04]  /*2ad0*/  BSSY.RECONVERGENT B1, `(.L_x_208) ;  /* 0x0000009000017945 */ /* 0x000fe80003800200 */
[----:B------:R-:W-:Y:S05]  /*2ae0*/  @!P2 BRA `(.L_x_209) ;  /* 0x00000000001ca947 */ /* 0x000fea0003800000 */
[----:B01----:R-:W0:Y:S01]  /*2af0*/  LDC.64 R10, c[0x0][0x380] ;  /* 0x0000e000ff0a7b82 */ /* 0x003e220000000a00 */
[----:B------:R-:W-:Y:S01]  /*2b00*/  IMAD R3, R2, 0x100, R9 ;  /* 0x0000010002037824 */ /* 0x000fe200078e0209 */
[----:B------:R-:W-:Y:S01]  /*2b10*/  MOV R13, RZ ;  /* 0x000000ff000d7202 */ /* 0x000fe20000000f00 */
[----:B------:R-:W-:Y:S02]  /*2b20*/  IMAD.MOV.U32 R12, RZ, RZ, R8 ;  /* 0x000000ffff0c7224 */ /* 0x000fe400078e0008 */
[----:B------:R-:W-:-:S04]  /*2b30*/  VIADD R3, R3, 0x200 ;  /* 0x0000020003037836 */ /* 0x000fc80000000000 */
[----:B0-----:R-:W-:-:S05]  /*2b40*/  IMAD.WIDE.U32 R10, R3, 0x8, R10 ;  /* 0x00000008030a7825 */ /* 0x001fca00078e000a */
[----:B------:R2:W-:Y:S02]  /*2b50*/  REDG.E.ADD.64.STRONG.GPU desc[UR20][R10.64+0x400], R12 ;  /* 0x0004000c0a00798e */ /* 0x0005e4000c12e514 */
.L_x_209:
[----:B------:R-:W-:Y:S05]  /*2b60*/  BSYNC.RECONVERGENT B1 ;  /* 0x0000000000017941 */ /* 0x000fea0003800200 */
.L_x_208:
[----:B------:R-:W-:Y:S04]  /*2b70*/  BSSY.RECONVERGENT B1, `(.L_x_210) ;  /* 0x0000008000017945 */ /* 0x000fe80003800200 */
[----:B------:R-:W-:Y:S05]  /*2b80*/  @!P3 BRA `(.L_x_211) ;  /* 0x000000000018b947 */ /* 0x000fea0003800000 */
[----:B012---:R-:W0:Y:S01]  /*2b90*/  LDC.64 R10, c[0x0][0x380] ;  /* 0x0000e000ff0a7b82 */ /* 0x007e220000000a00 */
[----:B------:R-:W-:Y:S02]  /*2ba0*/  IMAD R3, R2, 0x100, R9 ;  /* 0x0000010002037824 */ /* 0x000fe400078e0209 */
[----:B------:R-:W-:Y:S02]  /*2bb0*/  IMAD.MOV.U32 R5, RZ, RZ, RZ ;  /* 0x000000ffff057224 */ /* 0x000fe400078e00ff */
[----:B------:R-:W-:-:S04]  /*2bc0*/  VIADD R3, R3, 0x300 ;  /* 0x0000030003037836 */ /* 0x000fc80000000000 */
[----:B0-----:R-:W-:-:S05]  /*2bd0*/  IMAD.WIDE.U32 R10, R3, 0x8, R10 ;  /* 0x00000008030a7825 */ /* 0x001fca00078e000a */
[----:B------:R3:W-:Y:S02]  /*2be0*/  REDG.E.ADD.64.STRONG.GPU desc[UR20][R10.64+0x400], R4 ;  /* 0x000400040a00798e */ /* 0x0007e4000c12e514 */
.L_x_211:
[----:B------:R-:W-:Y:S05]  /*2bf0*/  BSYNC.RECONVERGENT B1 ;  /* 0x0000000000017941 */ /* 0x000fea0003800200 */
.L_x_210:
[----:B------:R-:W-:-:S07]  /*2c00*/  VIADD R2, R2, 0x4 ;  /* 0x0000000402027836 */ /* 0x000fce0000000000 */
.L_x_203:
[----:B------:R-:W-:-:S09]  /*2c10*/  UISETP.NE.AND UP0, UPT, UR25, URZ, UPT ;  /* 0x000000ff1900728c */ /* 0x000fd2000bf05270 */
[----:B------:R-:W-:Y:S05]  /*2c20*/  BRA.U !UP0, `(.L_x_150) ;  /* 0x00000001089c7547 */ /* 0x000fea000b800000 */
[----:B------:R-:W-:-:S13]  /*2c30*/  ISETP.NE.AND P0, PT, R6, RZ, PT ;  /* 0x000000ff0600720c */ /* 0x000fda0003f05270 */
[----:B------:R-:W-:Y:S05]  /*2c40*/  @!P0 BRA `(.L_x_212) ;  /* 0x0000000000648947 */ /* 0x000fea0003800000 */
[----:B01234-:R-:W-:Y:S01]  /*2c50*/  IMAD R4, R2, 0x400, R0 ;  /* 0x0000040002047824 */ /* 0x01ffe200078e0200 */
[----:B------:R-:W-:Y:S04]  /*2c60*/  BSSY.RECONVERGENT B1, `(.L_x_213) ;  /* 0x000000c000017945 */ /* 0x000fe80003800200 */
[----:B------:R-:W0:Y:S04]  /*2c70*/  LDS R3, [R4+0x200] ;  /* 0x0002000004037984 */ /* 0x000e280000000800 */
[----:B------:R-:W1:Y:S01]  /*2c80*/  LDS R8, [R4+0x600] ;  /* 0x0006000004087984 */ /* 0x000e620000000800 */
[----:B0-----:R-:W-:-:S02]  /*2c90*/  ISETP.NE.AND P0, PT, R3, RZ, PT ;  /* 0x000000ff0300720c */ /* 0x001fc40003f05270 */
[----:B-1----:R-:W-:-:S11]  /*2ca0*/  ISETP.NE.AND P1, PT, R8, RZ, PT ;  /* 0x000000ff0800720c */ /* 0x002fd60003f25270 */
[----:B------:R-:W-:Y:S05]  /*2cb0*/  @!P0 BRA `(.L_x_214) ;  /* 0x0000000000188947 */ /* 0x000fea0003800000 */
[----:B------:R-:W0:Y:S01]  /*2cc0*/  LDC.64 R4, c[0x0][0x380] ;  /* 0x0000e000ff047b82 */ /* 0x000e220000000a00 */
[----:B------:R-:W-:-:S04]  /*2cd0*/  IMAD R7, R2, 0x100, R9 ;  /* 0x0000010002077824 */ /* 0x000fc800078e0209 */
[----:B0-----:R-:W-:Y:S01]  /*2ce0*/  IMAD.WIDE.U32 R6, R7, 0x8, R4 ;  /* 0x0000000807067825 */ /* 0x001fe200078e0004 */
[----:B------:R-:W-:-:S03]  /*2cf0*/  MOV R4, R3 ;  /* 0x0000000300047202 */ /* 0x000fc60000000f00 */
[----:B------:R-:W-:-:S05]  /*2d00*/  IMAD.MOV.U32 R5, RZ, RZ, RZ ;  /* 0x000000ffff057224 */ /* 0x000fca00078e00ff */
[----:B------:R0:W-:Y:S02]  /*2d10*/  REDG.E.ADD.64.STRONG.GPU desc[UR20][R6.64+0x400], R4 ;  /* 0x000400040600798e */ /* 0x0001e4000c12e514 */
.L_x_214:
[----:B------:R-:W-:Y:S05]  /*2d20*/  BSYNC.RECONVERGENT B1 ;  /* 0x0000000000017941 */ /* 0x000fea0003800200 */
.L_x_213:
[----:B------:R-:W-:Y:S04]  /*2d30*/  BSSY.RECONVERGENT B1, `(.L_x_215) ;  /* 0x0000009000017945 */ /* 0x000fe80003800200 */
[----:B------:R-:W-:Y:S05]  /*2d40*/  @!P1 BRA `(.L_x_216) ;  /* 0x00000000001c9947 */ /* 0x000fea0003800000 */
[----:B0-----:R-:W0:Y:S01]  /*2d50*/  LDC.64 R4, c[0x0][0x380] ;  /* 0x0000e000ff047b82 */ /* 0x001e220000000a00 */
[----:B------:R-:W-:-:S04]  /*2d60*/  IMAD R3, R2, 0x100, R9 ;  /* 0x0000010002037824 */ /* 0x000fc800078e0209 */
[----:B------:R-:W-:-:S04]  /*2d70*/  VIADD R3, R3, 0x100 ;  /* 0x0000010003037836 */ /* 0x000fc80000000000 */
[----:B0-----:R-:W-:-:S04]  /*2d80*/  IMAD.WIDE.U32 R6, R3, 0x8, R4 ;  /* 0x0000000803067825 */ /* 0x001fc800078e0004 */
[----:B------:R-:W-:Y:S02]  /*2d90*/  IMAD.MOV.U32 R4, RZ, RZ, R8 ;  /* 0x000000ffff047224 */ /* 0x000fe400078e0008 */
[----:B------:R-:W-:-:S05]  /*2da0*/  IMAD.MOV.U32 R5, RZ, RZ, RZ ;  /* 0x000000ffff057224 */ /* 0x000fca00078e00ff */
[----:B------:R1:W-:Y:S02]  /*2db0*/  REDG.E.ADD.64.STRONG.GPU desc[UR20][R6.64+0x400], R4 ;  /* 0x000400040600798e */ /* 0x0003e4000c12e514 */
.L_x_216:
[----:B------:R-:W-:Y:S05]  /*2dc0*/  BSYNC.RECONVERGENT B1 ;  /* 0x0000000000017941 */ /* 0x000fea0003800200 */
.L_x_215:
[----:B------:R-:W-:-:S07]  /*2dd0*/  IADD3 R2, PT, PT, R2, 0x2, RZ ;  /* 0x0000000202027810 */ /* 0x000fce0007ffe0ff */
.L_x_212:
[----:B------:R-:W-:-:S09]  /*2de0*/  UISETP.NE.AND UP0, UPT, UR9, URZ, UPT ;  /* 0x000000ff0900728c */ /* 0x000fd2000bf05270 */
[----:B------:R-:W-:Y:S05]  /*2df0*/  BRA.U !UP0, `(.L_x_150) ;  /* 0x0000000108287547 */ /* 0x000fea000b800000 */
[----:B------:R-:W-:-:S06]  /*2e00*/  IMAD R0, R2, 0x400, R0 ;  /* 0x0000040002007824 */ /* 0x000fcc00078e0200 */
[----:B------:R-:W5:Y:S02]  /*2e10*/  LDS R0, [R0+0x200] ;  /* 0x0002000000007984 */ /* 0x000f640000000800 */
[----:B-----5:R-:W-:-:S13]  /*2e20*/  ISETP.NE.AND P0, PT, R0, RZ, PT ;  /* 0x000000ff0000720c */ /* 0x020fda0003f05270 */
[----:B------:R-:W-:Y:S05]  /*2e30*/  @!P0 BRA `(.L_x_150) ;  /* 0x0000000000188947 */ /* 0x000fea0003800000 */
[----:B01234-:R-:W0:Y:S01]  /*2e40*/  LDC.64 R4, c[0x0][0x380] ;  /* 0x0000e000ff047b82 */ /* 0x01fe220000000a00 */
[----:B------:R-:W-:-:S04]  /*2e50*/  IMAD R3, R2, 0x100, R9 ;  /* 0x0000010002037824 */ /* 0x000fc800078e0209 */
[----:B0-----:R-:W-:-:S04]  /*2e60*/  IMAD.WIDE.U32 R2, R3, 0x8, R4 ;  /* 0x0000000803027825 */ /* 0x001fc800078e0004 */
[----:B------:R-:W-:Y:S02]  /*2e70*/  IMAD.MOV.U32 R4, RZ, RZ, R0 ;  /* 0x000000ffff047224 */ /* 0x000fe400078e0000 */
[----:B------:R-:W-:-:S05]  /*2e80*/  IMAD.MOV.U32 R5, RZ, RZ, RZ ;  /* 0x000000ffff057224 */ /* 0x000fca00078e00ff */
[----:B------:R0:W-:Y:S02]  /*2e90*/  REDG.E.ADD.64.STRONG.GPU desc[UR20][R2.64+0x400], R4 ;  /* 0x000400040200798e */ /* 0x0001e4000c12e514 */
.L_x_150:
[----:B------:R-:W-:Y:S05]  /*2ea0*/  BSYNC.RECONVERGENT B0 ;  /* 0x0000000000007941 */ /* 0x000fea0003800200 */
.L_x_149:
[----:B------:R-:W-:Y:S01]  /*2eb0*/  BAR.SYNC.DEFER_BLOCKING 0x0 ;  /* 0x0000000000007b1d */ /* 0x000fe20000010000 */
[----:B------:R-:W-:-:S04]  /*2ec0*/  UIADD3 UR6, UP0, UPT, UR6, 0x1, URZ ;  /* 0x0000000106067890 */ /* 0x000fc8000ff1e0ff */
[----:B------:R-:W-:Y:S02]  /*2ed0*/  UIADD3.X UR7, UPT, UPT, URZ, UR7, URZ, UP0, !UPT ;  /* 0x00000007ff077290 */ /* 0x000fe400087fe4ff */
[----:B------:R-:W-:-:S04]  /*2ee0*/  UISETP.NE.U32.AND UP0, UPT, UR6, UR11, UPT ;  /* 0x0000000b0600728c */ /* 0x000fc8000bf05070 */
[----:B------:R-:W-:-:S09]  /*2ef0*/  UISETP.NE.AND.EX UP0, UPT, UR7, UR12, UPT, UP0 ;  /* 0x0000000c0700728c */ /* 0x000fd2000bf05300 */
[----:B------:R-:W-:Y:S05]  /*2f00*/  BRA.U UP0, `(.L_x_217) ;  /* 0xffffffd100d47547 */ /* 0x000fea000b83ffff */
[----:B------:R-:W-:Y:S05]  /*2f10*/  EXIT ;  /* 0x000000000000794d */ /* 0x000fea0003800000 */
.L_x_218:
        /* <DEDUP_REMOVED lines=14> */
.L_x_258:


//--------------------- .text._ZN3cub18CUB_300001_SM_10006detail10radix_sort31DeviceRadixSortSingleTileKernelINS1_5radix10policy_hubIhNS0_8NullTypeEyE10Policy1000ELNS0_9SortOrderE0EhS6_yNS1_21identity_decomposer_tEEEvPKT1_PSB_PKT2_PSF_T3_iiT4_ --------------------------
	.section	.text._ZN3cub18CUB_300001_SM_10006detail10radix_sort31DeviceRadixSortSingleTileKernelINS1_5radix10policy_hubIhNS0_8NullTypeEyE10Policy1000ELNS0_9SortOrderE0EhS6_yNS1_21identity_decomposer_tEEEvPKT1_PSB_PKT2_PSF_T3_iiT4_,"ax",@progbits
	.align	128
        .global         _ZN3cub18CUB_300001_SM_10006detail10radix_sort31DeviceRadixSortSingleTileKernelINS1_5radix10policy_hubIhNS0_8NullTypeEyE10Policy1000ELNS0_9SortOrderE0EhS6_yNS1_21identity_decomposer_tEEEvPKT1_PSB_PKT2_PSF_T3_iiT4_
        .type           _ZN3cub18CUB_300001_SM_10006detail10radix_sort31DeviceRadixSortSingleTileKernelINS1_5radix10policy_hubIhNS0_8NullTypeEyE10Policy1000ELNS0_9SortOrderE0EhS6_yNS1_21identity_decomposer_tEEEvPKT1_PSB_PKT2_PSF_T3_iiT4_,@function
        .size           _ZN3cub18CUB_300001_SM_10006detail10radix_sort31DeviceRadixSortSingleTileKernelINS1_5radix10policy_hubIhNS0_8NullTypeEyE10Policy1000ELNS0_9SortOrderE0EhS6_yNS1_21identity_decomposer_tEEEvPKT1_PSB_PKT2_PSF_T3_iiT4_,(.L_x_259 - _ZN3cub18CUB_300001_SM_10006detail10radix_sort31DeviceRadixSortSingleTileKernelINS1_5radix10policy_hubIhNS0_8NullTypeEyE10Policy1000ELNS0_9SortOrderE0EhS6_yNS1_21identity_decomposer_tEEEvPKT1_PSB_PKT2_PSF_T3_iiT4_)
        .other          _ZN3cub18CUB_300001_SM_10006detail10radix_sort31DeviceRadixSortSingleTileKernelINS1_5radix10policy_hubIhNS0_8NullTypeEyE10Policy1000ELNS0_9SortOrderE0EhS6_yNS1_21identity_decomposer_tEEEvPKT1_PSB_PKT2_PSF_T3_iiT4_,@"STO_CUDA_ENTRY STV_DEFAULT"
_ZN3cub18CUB_300001_SM_10006detail10radix_sort31DeviceRadixSortSingleTileKernelINS1_5radix10policy_hubIhNS0_8NullTypeEyE10Policy1000ELNS0_9SortOrderE0EhS6_yNS1_21identity_decomposer_tEEEvPKT1_PSB_PKT2_PSF_T3_iiT4_:
.text._ZN3cub18CUB_300001_SM_10006detail10radix_sort31DeviceRadixSortSingleTileKernelINS1_5radix10policy_hubIhNS0_8NullTypeEyE10Policy1000ELNS0_9SortOrderE0EhS6_yNS1_21identity_decomposer_tEEEvPKT1_PSB_PKT2_PSF_T3_iiT4_:
[----:B------:R-:W-:Y:S01]  /*0000*/  LDC R1, c[0x0][0x37c] ;  /* 0x0000df00ff017b82 */ /* 0x000fe20000000800 */
[----:B------:R-:W0:Y:S01]  /*0010*/  S2R R0, SR_TID.X ;  /* 0x0000000000007919 */ /* 0x000e220000002100 */
[----:B------:R-:W1:Y:S01]  /*0020*/  LDCU UR4, c[0x0][0x3a0] ;  /* 0x00007400ff0477ac */ /* 0x000e620008000800 */
[----:B------:R-:W-:Y:S01]  /*0030*/  IMAD.MOV.U32 R12, RZ, RZ, 0xff ;  /* 0x000000ffff0c7424 */ /* 0x000fe200078e00ff */
[----:B------:R-:W2:Y:S01]  /*0040*/  LDCU.64 UR6, c[0x0][0x380] ;  /* 0x00007000ff0677ac */ /* 0x000ea20008000a00 */
[----:B------:R-:W3:Y:S01]  /*0050*/  LDCU.64 UR10, c[0x0][0x358] ;  /* 0x00006b00ff0a77ac */ /* 0x000ee20008000a00 */
[----:B------:R-:W-:Y:S02]  /*0060*/  IMAD.MOV.U32 R13, RZ, RZ, 0xff ;  /* 0x000000ffff0d7424 */ /* 0x000fe400078e00ff */
[----:B------:R-:W-:Y:S02]  /*0070*/  IMAD.MOV.U32 R14, RZ, RZ, 0xff ;  /* 0x000000ffff0e7424 */ /* 0x000fe400078e00ff */
[----:B------:R-:W-:-:S02]  /*0080*/  IMAD.MOV.U32 R15, RZ, RZ, 0xff ;  /* 0x000000ffff0f7424 */ /* 0x000fc400078e00ff */
[----:B------:R-:W-:Y:S02]  /*0090*/  IMAD.MOV.U32 R16, RZ, RZ, 0xff ;  /* 0x000000ffff107424 */ /* 0x000fe400078e00ff */
[----:B------:R-:W-:Y:S02]  /*00a0*/  IMAD.MOV.U32 R17, RZ, RZ, 0xff ;  /* 0x000000ffff117424 */ /* 0x000fe400078e00ff */
[----:B------:R-:W-:Y:S02]  /*00b0*/  IMAD.MOV.U32 R18, RZ, RZ, 0xff ;  /* 0x000000ffff127424 */ /* 0x000fe400078e00ff */
[----:B------:R-:W-:Y:S02]  /*00c0*/  IMAD.MOV.U32 R19, RZ, RZ, 0xff ;  /* 0x000000ffff137424 */ /* 0x000fe400078e00ff */
[----:B------:R-:W-:Y:S02]  /*00d0*/  IMAD.MOV.U32 R20, RZ, RZ, 0xff ;  /* 0x000000ffff147424 */ /* 0x000fe400078e00ff */
[----:B------:R-:W-:Y:S01]  /*00e0*/  IMAD.MOV.U32 R21, RZ, RZ, 0xff ;  /* 0x000000ffff157424 */ /* 0x000fe200078e00ff */
[----:B------:R-:W4:Y:S01]  /*00f0*/  S2UR UR5, SR_CgaCtaId ;  /* 0x00000000000579c3 */ /* 0x000f220000008800 */
[----:B------:R-:W-:-:S02]  /*0100*/  IMAD.MOV.U32 R22, RZ, RZ, 0xff ;  /* 0x000000ffff167424 */ /* 0x000fc400078e00ff */
[----:B------:R-:W-:Y:S02]  /*0110*/  IMAD.MOV.U32 R23, RZ, RZ, 0xff ;  /* 0x000000ffff177424 */ /* 0x000fe400078e00ff */
[----:B------:R-:W-:Y:S02]  /*0120*/  IMAD.MOV.U32 R24, RZ, RZ, 0xff ;  /* 0x000000ffff187424 */ /* 0x000fe400078e00ff */
[----:B------:R-:W-:Y:S02]  /*0130*/  IMAD.MOV.U32 R25, RZ, RZ, 0xff ;  /* 0x000000ffff197424 */ /* 0x000fe400078e00ff */
[----:B------:R-:W-:Y:S02]  /*0140*/  IMAD.MOV.U32 R26, RZ, RZ, 0xff ;  /* 0x000000ffff1a7424 */ /* 0x000fe400078e00ff */
[----:B------:R-:W-:Y:S02]  /*0150*/  IMAD.MOV.U32 R27, RZ, RZ, 0xff ;  /* 0x000000ffff1b7424 */ /* 0x000fe400078e00ff */
[----:B------:R-:W-:Y:S01]  /*0160*/  IMAD.MOV.U32 R28, RZ, RZ, 0xff ;  /* 0x000000ffff1c7424 */ /* 0x000fe200078e00ff */
[----:B------:R-:W4:Y:S01]  /*0170*/  S2R R29, SR_LANEID ;  /* 0x00000000001d7919 */ /* 0x000f220000000000 */
[----:B0-----:R-:W-:Y:S01]  /*0180*/  IMAD R6, R0, 0x13, RZ ;  /* 0x0000001300067824 */ /* 0x001fe200078e02ff */
[----:B------:R-:W0:Y:S03]  /*0190*/  LDCU UR9, c[0x0][0x3ac] ;  /* 0x00007580ff0977ac */ /* 0x000e260008000800 */
[C---:B------:R-:W-:Y:S01]  /*01a0*/  VIADD R2, R6.reuse, 0x1 ;  /* 0x0000000106027836 */ /* 0x040fe20000000000 */
[C---:B-1----:R-:W-:Y:S01]  /*01b0*/  ISETP.GE.AND P1, PT, R6.reuse, UR4, PT ;  /* 0x0000000406007c0c */ /* 0x042fe2000bf26270 */
[----:B------:R-:W-:-:S02]  /*01c0*/  VIADD R4, R6, 0x4 ;  /* 0x0000000406047836 */ /* 0x000fc40000000000 */
[----:B------:R-:W-:Y:S01]  /*01d0*/  VIADD R3, R6, 0x2 ;  /* 0x0000000206037836 */ /* 0x000fe20000000000 */
[----:B------:R-:W-:Y:S01]  /*01e0*/  ISETP.GE.AND P2, PT, R2, UR4, PT ;  /* 0x0000000402007c0c */ /* 0x000fe2000bf46270 */
[----:B------:R-:W-:Y:S01]  /*01f0*/  VIADD R2, R6, 0x3 ;  /* 0x0000000306027836 */ /* 0x000fe20000000000 */
[----:B------:R-:W-:Y:S01]  /*0200*/  ISETP.GE.AND P5, PT, R4, UR4, PT ;  /* 0x0000000404007c0c */ /* 0x000fe2000bfa6270 */
[C---:B------:R-:W-:Y:S01]  /*0210*/  VIADD R7, R6.reuse, 0x7 ;  /* 0x0000000706077836 */ /* 0x040fe20000000000 */
[----:B--2---:R-:W-:Y:S02]  /*0220*/  IADD3 R4, P0, PT, R6, UR6, RZ ;  /* 0x0000000606047c10 */ /* 0x004fe4000ff1e0ff */
[----:B------:R-:W-:Y:S01]  /*0230*/  ISETP.GE.AND P4, PT, R2, UR4, PT ;  /* 0x0000000402007c0c */ /* 0x000fe2000bf86270 */
[C---:B------:R-:W-:Y:S01]  /*0240*/  VIADD R2, R6.reuse, 0x5 ;  /* 0x0000000506027836 */ /* 0x040fe20000000000 */
[----:B------:R-:W-:Y:S01]  /*0250*/  ISETP.GE.AND P3, PT, R3, UR4, PT ;  /* 0x0000000403007c0c */ /* 0x000fe2000bf66270 */
[----:B------:R-:W-:-:S02]  /*0260*/  VIADD R3, R6, 0x6 ;  /* 0x0000000606037836 */ /* 0x000fc40000000000 */
[----:B------:R-:W-:Y:S01]  /*0270*/  IMAD.X R5, RZ, RZ, UR7, P0 ;  /* 0x00000007ff057e24 */ /* 0x000fe200080e06ff */
[----:B------:R-:W-:Y:S01]  /*0280*/  ISETP.GE.AND P6, PT, R2, UR4, PT ;  /* 0x0000000402007c0c */ /* 0x000fe2000bfc6270 */
[----:B------:R-:W-:Y:S01]  /*0290*/  IMAD.MOV.U32 R2, RZ, RZ, 0xff ;  /* 0x000000ffff027424 */ /* 0x000fe200078e00ff */
[----:B------:R-:W-:Y:S01]  /*02a0*/  ISETP.GE.AND P0, PT, R3, UR4, PT ;  /* 0x0000000403007c0c */ /* 0x000fe2000bf06270 */
[----:B------:R-:W-:Y:S01]  /*02b0*/  IMAD.MOV.U32 R3, RZ, RZ, 0xff ;  /* 0x000000ffff037424 */ /* 0x000fe200078e00ff */
[----:B---3--:R1:W5:Y:S01]  /*02c0*/  @!P5 LDG.E.U8 R14, desc[UR10][R4.64+0x4] ;  /* 0x0000040a040ed981 */ /* 0x008362000c1e1100 */
[C---:B------:R-:W-:Y:S01]  /*02d0*/  VIADD R8, R6.reuse, 0xc ;  /* 0x0000000c06087836 */ /* 0x040fe20000000000 */
[----:B------:R-:W2:Y:S02]  /*02e0*/  LDCU.64 UR6, c[0x0][0x3a8] ;  /* 0x00007500ff0677ac */ /* 0x000ea40008000a00 */
[----:B------:R1:W5:Y:S01]  /*02f0*/  @!P1 LDG.E.U8 R2, desc[UR10][R4.64] ;  /* 0x0000000a04029981 */ /* 0x000362000c1e1100 */
[----:B------:R-:W-:Y:S01]  /*0300*/  ISETP.GE.AND P1, PT, R7, UR4, PT ;  /* 0x0000000407007c0c */ /* 0x000fe2000bf26270 */
[----:B------:R-:W-:-:S02]  /*0310*/  VIADD R7, R6, 0x8 ;  /* 0x0000000806077836 */ /* 0x000fc40000000000 */
[----:B------:R1:W5:Y:S03]  /*0320*/  @!P2 LDG.E.U8 R3, desc[UR10][R4.64+0x1] ;  /* 0x0000010a0403a981 */ /* 0x000366000c1e1100 */
[----:B------:R-:W-:Y:S01]  /*0330*/  ISETP.GE.AND P2, PT, R7, UR4, PT ;  /* 0x0000000407007c0c */ /* 0x000fe2000bf46270 */
[C---:B------:R-:W-:Y:S01]  /*0340*/  VIADD R7, R6.reuse, 0x9 ;  /* 0x0000000906077836 */ /* 0x040fe20000000000 */
[----:B------:R1:W5:Y:S04]  /*0350*/  @!P3 LDG.E.U8 R12, desc[UR10][R4.64+0x2] ;  /* 0x0000020a040cb981 */ /* 0x000368000c1e1100 */
[----:B------:R-:W-:Y:S01]  /*0360*/  ISETP.GE.AND P3, PT, R7, UR4, PT ;  /* 0x0000000407007c0c */ /* 0x000fe2000bf66270 */
[C---:B------:R-:W-:Y:S01]  /*0370*/  VIADD R7, R6.reuse, 0xa ;  /* 0x0000000a06077836 */ /* 0x040fe20000000000 */
[----:B------:R1:W5:Y:S04]  /*0380*/  @!P4 LDG.E.U8 R13, desc[UR10][R4.64+0x3] ;  /* 0x0000030a040dc981 */ /* 0x000368000c1e1100 */
[----:B------:R-:W-:Y:S01]  /*0390*/  ISETP.GE.AND P4, PT, R7, UR4, PT ;  /* 0x0000000407007c0c */ /* 0x000fe2000bf86270 */
[C---:B------:R-:W-:Y:S01]  /*03a0*/  VIADD R7, R6.reuse, 0xb ;  /* 0x0000000b06077836 */ /* 0x040fe20000000000 */
[----:B------:R1:W5:Y:S04]  /*03b0*/  @!P6 LDG.E.U8 R15, desc[UR10][R4.64+0x5] ;  /* 0x0000050a040fe981 */ /* 0x000368000c1e1100 */
[----:B------:R-:W-:Y:S01]  /*03c0*/  ISETP.GE.AND P5, PT, R7, UR4, PT ;  /* 0x0000000407007c0c */ /* 0x000fe2000bfa6270 */
[----:B------:R-:W-:Y:S01]  /*03d0*/  VIADD R7, R6, 0xd ;  /* 0x0000000d06077836 */ /* 0x000fe20000000000 */
[----:B------:R1:W5:Y:S01]  /*03e0*/  @!P0 LDG.E.U8 R16, desc[UR10][R4.64+0x6] ;  /* 0x0000060a04108981 */ /* 0x000362000c1e1100 */
[----:B------:R-:W-:Y:S01]  /*03f0*/  ISETP.GE.AND P6, PT, R8, UR4, PT ;  /* 0x0000000408007c0c */ /* 0x000fe2000bfc6270 */
[----:B------:R-:W-:-:S02]  /*0400*/  VIADD R8, R6, 0xe ;  /* 0x0000000e06087836 */ /* 0x000fc40000000000 */
[----:B------:R-:W-:Y:S01]  /*0410*/  ISETP.GE.AND P0, PT, R7, UR4, PT ;  /* 0x0000000407007c0c */ /* 0x000fe2000bf06270 */
[----:B------:R-:W-:Y:S01]  /*0420*/  VIADD R7, R6, 0xf ;  /* 0x0000000f06077836 */ /* 0x000fe20000000000 */
[----:B------:R1:W5:Y:S01]  /*0430*/  @!P1 LDG.E.U8 R17, desc[UR10][R4.64+0x7] ;  /* 0x0000070a04119981 */ /* 0x000362000c1e1100 */
[----:B------:R-:W-:Y:S01]  /*0440*/  ISETP.GE.AND P1, PT, R8, UR4, PT ;  /* 0x0000000408007c0c */ /* 0x000fe2000bf26270 */
[C---:B------:R-:W-:Y:S02]  /*0450*/  VIADD R8, R6.reuse, 0x11 ;  /* 0x0000001106087836 */ /* 0x040fe40000000000 */
[----:B------:R1:W5:Y:S01]  /*0460*/  @!P2 LDG.E.U8 R18, desc[UR10][R4.64+0x8] ;  /* 0x0000080a0412a981 */ /* 0x000362000c1e1100 */
[----:B------:R-:W-:Y:S01]  /*0470*/  ISETP.GE.AND P2, PT, R7, UR4, PT ;  /* 0x0000000407007c0c */ /* 0x000fe2000bf46270 */
[C---:B------:R-:W-:Y:S02]  /*0480*/  VIADD R7, R6.reuse, 0x10 ;  /* 0x0000001006077836 */ /* 0x040fe40000000000 */
[----:B------:R-:W-:Y:S01]  /*0490*/  VIADD R6, R6, 0x12 ;  /* 0x0000001206067836 */ /* 0x000fe20000000000 */
[----:B------:R1:W5:Y:S02]  /*04a0*/  @!P3 LDG.E.U8 R19, desc[UR10][R4.64+0x9] ;  /* 0x0000090a0413b981 */ /* 0x000364000c1e1100 */
[----:B------:R-:W-:-:S02]  /*04b0*/  ISETP.GE.AND P3, PT, R7, UR4, PT ;  /* 0x0000000407007c0c */ /* 0x000fc4000bf66270 */
[----:B------:R1:W5:Y:S01]  /*04c0*/  @!P4 LDG.E.U8 R20, desc[UR10][R4.64+0xa] ;  /* 0x00000a0a0414c981 */ /* 0x000362000c1e1100 */
[----:B------:R-:W-:-:S03]  /*04d0*/  ISETP.GE.AND P4, PT, R8, UR4, PT ;  /* 0x0000000408007c0c */ /* 0x000fc6000bf86270 */
[----:B------:R1:W5:Y:S01]  /*04e0*/  @!P5 LDG.E.U8 R21, desc[UR10][R4.64+0xb] ;  /* 0x00000b0a0415d981 */ /* 0x000362000c1e1100 */
[----:B------:R-:W-:-:S03]  /*04f0*/  ISETP.GE.AND P5, PT, R6, UR4, PT ;  /* 0x0000000406007c0c */ /* 0x000fc6000bfa6270 */
[----:B------:R1:W5:Y:S04]  /*0500*/  @!P6 LDG.E.U8 R22, desc[UR10][R4.64+0xc] ;  /* 0x00000c0a0416e981 */ /* 0x000368000c1e1100 */
[----:B------:R1:W5:Y:S04]  /*0510*/  @!P0 LDG.E.U8 R23, desc[UR10][R4.64+0xd] ;  /* 0x00000d0a04178981 */ /* 0x000368000c1e1100 */
[----:B------:R1:W5:Y:S04]  /*0520*/  @!P1 LDG.E.U8 R24, desc[UR10][R4.64+0xe] ;  /* 0x00000e0a04189981 */ /* 0x000368000c1e1100 */
[----:B------:R1:W5:Y:S04]  /*0530*/  @!P2 LDG.E.U8 R25, desc[UR10][R4.64+0xf] ;  /* 0x00000f0a0419a981 */ /* 0x000368000c1e1100 */
[----:B------:R1:W5:Y:S04]  /*0540*/  @!P3 LDG.E.U8 R26, desc[UR10][R4.64+0x10] ;  /* 0x0000100a041ab981 */ /* 0x000368000c1e1100 */
[----:B------:R1:W5:Y:S04]  /*0550*/  @!P4 LDG.E.U8 R27, desc[UR10][R4.64+0x11] ;  /* 0x0000110a041bc981 */ /* 0x000368000c1e1100 */
[----:B------:R1:W5:Y:S01]  /*0560*/  @!P5 LDG.E.U8 R28, desc[UR10][R4.64+0x12] ;  /* 0x0000120a041cd981 */ /* 0x000362000c1e1100 */
[----:B------:R-:W-:-:S02]  /*0570*/  UMOV UR4, 0x400 ;  /* 0x0000040000047882 */ /* 0x000fc40000000000 */
[----:B----4-:R-:W-:Y:S01]  /*0580*/  ULEA UR4, UR5, UR4, 0x18 ;  /* 0x0000000405047291 */ /* 0x010fe2000f8ec0ff */
[----:B------:R-:W-:-:S05]  /*0590*/  SHF.R.U32.HI R91, RZ, 0x5, R0 ;  /* 0x00000005ff5b7819 */ /* 0x000fca0000011600 */
[----:B------:R-:W-:-:S05]  /*05a0*/  LEA R31, R0, UR4, 0x2 ;  /* 0x00000004001f7c11 */ /* 0x000fca000f8e10ff */
[----:B------:R-:W-:Y:S01]  /*05b0*/  IMAD R33, R0, 0x40, R31 ;  /* 0x0000004000217824 */ /* 0x000fe200078e021f */
[----:B------:R-:W-:-:S03]  /*05c0*/  LEA R30, R91, UR4, 0x2 ;  /* 0x000000045b1e7c11 */ /* 0x000fc6000f8e10ff */
[----:B------:R-:W-:Y:S01]  /*05d0*/  IMAD R35, R0, -0x31, R33 ;  /* 0xffffffcf00237824 */ /* 0x000fe200078e0221 */
[----:B--2---:R-:W-:Y:S02]  /*05e0*/  UIADD3 UR8, UPT, UPT, UR6, 0x5, URZ ;  /* 0x0000000506087890 */ /* 0x004fe4000fffe0ff */
[----:B------:R-:W-:Y:S01]  /*05f0*/  UIADD3 UR5, UPT, UPT, -UR6, UR7, URZ ;  /* 0x0000000706057290 */ /* 0x000fe2000fffe1ff */
[----:B01----:R-:W-:Y:S11]  /*0600*/  BAR.SYNC.DEFER_BLOCKING 0x0 ;  /* 0x0000000000007b1d */ /* 0x003ff60000010000 */
.L_x_220:
[----:B------:R-:W-:Y:S01]  /*0610*/  UISETP.LT.AND UP0, UPT, UR5, 0x5, UPT ;  /* 0x000000050500788c */ /* 0x000fe2000bf01270 */
[----:B-----5:R-:W-:Y:S01]  /*0620*/  LOP3.LUT R4, R2, 0xff, RZ, 0xc0, !PT ;  /* 0x000000ff02047812 */ /* 0x020fe200078ec0ff */
[----:B------:R-:W-:Y:S01]  /*0630*/  UIADD3 UR6, UPT, UPT, UR8, -0x5, URZ ;  /* 0xfffffffb08067890 */ /* 0x000fe2000fffe0ff */
[----:B------:R-:W-:Y:S01]  /*0640*/  STS [R31], RZ ;  /* 0x000000ff1f007388 */ /* 0x000fe20000000800 */
[----:B------:R-:W-:Y:S01]  /*0650*/  USEL UR4, UR5, 0x5, UP0 ;  /* 0x0000000505047887 */ /* 0x000fe20008000000 */
[----:B------:R-:W-:Y:S01]  /*0660*/  ISETP.NE.AND P1, PT, R29, 0x1f, PT ;  /* 0x0000001f1d00780c */ /* 0x000fe20003f25270 */
[----:B------:R-:W-:Y:S01]  /*0670*/  UISETP.GE.AND UP0, UPT, UR8, UR9, UPT ;  /* 0x000000090800728c */ /* 0x000fe2000bf06270 */
[----:B------:R-:W-:Y:S01]  /*0680*/  STS [R31+0x400], RZ ;  /* 0x000400ff1f007388 */ /* 0x000fe20000000800 */
[----:B------:R-:W-:Y:S01]  /*0690*/  UBMSK UR4, URZ, UR4 ;  /* 0x00000004ff04729b */ /* 0x000fe20008000000 */
[----:B------:R-:W-:Y:S02]  /*06a0*/  SHF.R.U32.HI R4, RZ, UR6, R4 ;  /* 0x00000006ff047c19 */ /* 0x000fe40008011604 */
[----:B------:R-:W-:Y:S01]  /*06b0*/  STS [R31+0x800], RZ ;  /* 0x000800ff1f007388 */ /* 0x000fe20000000800 */
[----:B------:R-:W-:-:S02]  /*06c0*/  ISETP.NE.AND P2, PT, R91, 0x6, PT ;  /* 0x000000065b00780c */ /* 0x000fc40003f45270 */
[----:B------:R-:W-:Y:S01]  /*06d0*/  LOP3.LUT R4, R4, UR4, RZ, 0xc0, !PT ;  /* 0x0000000404047c12 */ /* 0x000fe2000f8ec0ff */
[----:B------:R-:W-:Y:S01]  /*06e0*/  STS [R31+0xc00], RZ ;  /* 0x000c00ff1f007388 */ /* 0x000fe20000000800 */
[----:B------:R-:W-:-:S03]  /*06f0*/  ISETP.NE.AND P3, PT, R91, 0x7, PT ;  /* 0x000000075b00780c */ /* 0x000fc60003f65270 */
[----:B------:R-:W-:Y:S01]  /*0700*/  IMAD.SHL.U32 R5, R4, 0x400, RZ ;  /* 0x0000040004057824 */ /* 0x000fe200078e00ff */
[----:B------:R-:W-:Y:S01]  /*0710*/  SHF.R.U32.HI R4, RZ, 0x3, R4 ;  /* 0x00000003ff047819 */ /* 0x000fe20000011604 */
[----:B------:R-:W-:Y:S03]  /*0720*/  STS [R31+0x1000], RZ ;  /* 0x001000ff1f007388 */ /* 0x000fe60000000800 */
[----:B------:R-:W-:Y:S01]  /*0730*/  LOP3.LUT R72, R5, 0x3c00, RZ, 0xc0, !PT ;  /* 0x00003c0005487812 */ /* 0x000fe200078ec0ff */
[----:B------:R-:W-:Y:S01]  /*0740*/  STS [R31+0x1400], RZ ;  /* 0x001400ff1f007388 */ /* 0x000fe20000000800 */
[----:B------:R-:W-:-:S03]  /*0750*/  LOP3.LUT R4, R4, 0x1e, RZ, 0xc0, !PT ;  /* 0x0000001e04047812 */ /* 0x000fc600078ec0ff */
[----:B------:R-:W-:Y:S01]  /*0760*/  STS [R31+0x1800], RZ ;  /* 0x001800ff1f007388 */ /* 0x000fe20000000800 */
[----:B------:R-:W-:Y:S02]  /*0770*/  IADD3 R72, PT, PT, R4, R31, R72 ;  /* 0x0000001f04487210 */ /* 0x000fe40007ffe048 */
[----:B------:R-:W-:Y:S01]  /*0780*/  LOP3.LUT R4, R3, 0xff, RZ, 0xc0, !PT ;  /* 0x000000ff03047812 */ /* 0x000fe200078ec0ff */
[----:B------:R-:W-:Y:S03]  /*0790*/  STS [R31+0x1c00], RZ ;  /* 0x001c00ff1f007388 */ /* 0x000fe60000000800 */
[----:B------:R-:W-:Y:S01]  /*07a0*/  SHF.R.U32.HI R4, RZ, UR6, R4 ;  /* 0x00000006ff047c19 */ /* 0x000fe20008011604 */
[----:B------:R-:W-:Y:S03]  /*07b0*/  STS [R31+0x2000], RZ ;  /* 0x002000ff1f007388 */ /* 0x000fe60000000800 */
[----:B------:R-:W-:Y:S01]  /*07c0*/  LOP3.LUT R4, R4, UR4, RZ, 0xc0, !PT ;  /* 0x0000000404047c12 */ /* 0x000fe2000f8ec0ff */
[----:B------:R-:W-:Y:S04]  /*07d0*/  STS [R31+0x2400], RZ ;  /* 0x002400ff1f007388 */ /* 0x000fe80000000800 */
[----:B------:R-:W-:Y:S01]  /*07e0*/  STS [R31+0x2800], RZ ;  /* 0x002800ff1f007388 */ /* 0x000fe20000000800 */
[----:B------:R-:W-:Y:S01]  /*07f0*/  IMAD.SHL.U32 R5, R4, 0x400, RZ ;  /* 0x0000040004057824 */ /* 0x000fe200078e00ff */
[----:B------:R-:W-:-:S02]  /*0800*/  SHF.R.U32.HI R4, RZ, 0x3, R4 ;  /* 0x00000003ff047819 */ /* 0x000fc40000011604 */
[----:B------:R-:W-:Y:S02]  /*0810*/  STS [R31+0x2c00], RZ ;  /* 0x002c00ff1f007388 */ /* 0x000fe40000000800 */
[----:B------:R-:W-:Y:S02]  /*0820*/  LOP3.LUT R52, R5, 0x3c00, RZ, 0xc0, !PT ;  /* 0x00003c0005347812 */ /* 0x000fe400078ec0ff */
        /* <DEDUP_REMOVED lines=10> */
[----:B0-----:R-:W0:Y:S01]  /*08d0*/  LDS.U16 R71, [R72] ;  /* 0x0000000048477984 */ /* 0x001e220000000400 */
[----:B------:R-:W-:Y:S01]  /*08e0*/  IMAD.SHL.U32 R6, R4, 0x400, RZ ;  /* 0x0000040004067824 */ /* 0x000fe200078e00ff */
[----:B------:R-:W-:-:S04]  /*08f0*/  SHF.R.U32.HI R4, RZ, 0x3, R4 ;  /* 0x00000003ff047819 */ /* 0x000fc80000011604 */
[----:B------:R-:W-:Y:S02]  /*0900*/  LOP3.LUT R6, R6, 0x3c00, RZ, 0xc0, !PT ;  /* 0x00003c0006067812 */ /* 0x000fe400078ec0ff */
[----:B------:R-:W-:-:S04]  /*0910*/  LOP3.LUT R4, R4, 0x1e, RZ, 0xc0, !PT ;  /* 0x0000001e04047812 */ /* 0x000fc800078ec0ff */
[----:B------:R-:W-:Y:S02]  /*0920*/  IADD3 R32, PT, PT, R4, R31, R6 ;  /* 0x0000001f04207210 */ /* 0x000fe40007ffe006 */
[----:B------:R-:W-:-:S04]  /*0930*/  LOP3.LUT R4, R13, 0xff, RZ, 0xc0, !PT ;  /* 0x000000ff0d047812 */ /* 0x000fc800078ec0ff */
[----:B------:R-:W-:-:S04]  /*0940*/  SHF.R.U32.HI R4, RZ, UR6, R4 ;  /* 0x00000006ff047c19 */ /* 0x000fc80008011604 */
[----:B------:R-:W-:Y:S01]  /*0950*/  LOP3.LUT R4, R4, UR4, RZ, 0xc0, !PT ;  /* 0x0000000404047c12 */ /* 0x000fe2000f8ec0ff */
[----:B0-----:R-:W-:-:S05]  /*0960*/  VIADD R5, R71, 0x1 ;  /* 0x0000000147057836 */ /* 0x001fca0000000000 */
[----:B------:R0:W-:Y:S04]  /*0970*/  STS.U16 [R72], R5 ;  /* 0x0000000548007388 */ /* 0x0001e80000000400 */
[----:B------:R-:W1:Y:S01]  /*0980*/  LDS.U16 R70, [R52] ;  /* 0x0000000034467984 */ /* 0x000e620000000400 */
[----:B0-----:R-:W-:Y:S01]  /*0990*/  IMAD.SHL.U32 R5, R4, 0x400, RZ ;  /* 0x0000040004057824 */ /* 0x001fe200078e00ff */
[----:B------:R-:W-:-:S04]  /*09a0*/  SHF.R.U32.HI R4, RZ, 0x3, R4 ;  /* 0x00000003ff047819 */ /* 0x000fc80000011604 */
[----:B------:R-:W-:Y:S02]  /*09b0*/  LOP3.LUT R34, R5, 0x3c00, RZ, 0xc0, !PT ;  /* 0x00003c0005227812 */ /* 0x000fe400078ec0ff */
[----:B------:R-:W-:-:S04]  /*09c0*/  LOP3.LUT R4, R4, 0x1e, RZ, 0xc0, !PT ;  /* 0x0000001e04047812 */ /* 0x000fc800078ec0ff */
[----:B------:R-:W-:Y:S02]  /*09d0*/  IADD3 R34, PT, PT, R4, R31, R34 ;  /* 0x0000001f04227210 */ /* 0x000fe40007ffe022 */
[----:B------:R-:W-:-:S04]  /*09e0*/  LOP3.LUT R4, R14, 0xff, RZ, 0xc0, !PT ;  /* 0x000000ff0e047812 */ /* 0x000fc800078ec0ff */
[----:B------:R-:W-:-:S04]  /*09f0*/  SHF.R.U32.HI R4, RZ, UR6, R4 ;  /* 0x00000006ff047c19 */ /* 0x000fc80008011604 */
[----:B------:R-:W-:-:S05]  /*0a00*/  LOP3.LUT R4, R4, UR4, RZ, 0xc0, !PT ;  /* 0x0000000404047c12 */ /* 0x000fca000f8ec0ff */
[----:B------:R-:W-:Y:S01]  /*0a10*/  IMAD.SHL.U32 R6, R4, 0x400, RZ ;  /* 0x0000040004067824 */ /* 0x000fe200078e00ff */
[----:B------:R-:W-:-:S04]  /*0a20*/  SHF.R.U32.HI R4, RZ, 0x3, R4 ;  /* 0x00000003ff047819 */ /* 0x000fc80000011604 */
[----:B------:R-:W-:Y:S02]  /*0a30*/  LOP3.LUT R6, R6, 0x3c00, RZ, 0xc0, !PT ;  /* 0x00003c0006067812 */ /* 0x000fe400078ec0ff */
[----:B------:R-:W-:Y:S01]  /*0a40*/  LOP3.LUT R4, R4, 0x1e, RZ, 0xc0, !PT ;  /* 0x0000001e04047812 */ /* 0x000fe200078ec0ff */
[----:B-1----:R-:W-:-:S03]  /*0a50*/  VIADD R7, R70, 0x1 ;  /* 0x0000000146077836 */ /* 0x002fc60000000000 */
[----:B------:R-:W-:Y:S02]  /*0a60*/  IADD3 R36, PT, PT, R4, R31, R6 ;  /* 0x0000001f04247210 */ /* 0x000fe40007ffe006 */
[----:B------:R-:W-:Y:S01]  /*0a70*/  STS.U16 [R52], R7 ;  /* 0x0000000734007388 */ /* 0x000fe20000000400 */
[----:B------:R-:W-:-:S03]  /*0a80*/  LOP3.LUT R4, R15, 0xff, RZ, 0xc0, !PT ;  /* 0x000000ff0f047812 */ /* 0x000fc600078ec0ff */
[----:B------:R-:W0:Y:S01]  /*0a90*/  LDS.U16 R69, [R32] ;  /* 0x0000000020457984 */ /* 0x000e220000000400 */
        /* <DEDUP_REMOVED lines=41> */
[----:B------:R-:W-:Y:S04]  /*0d30*/  STS.U16 [R38], R7 ;  /* 0x0000000726007388 */ /* 0x000fe80000000400 */
[----:B------:R-:W0:Y:S02]  /*0d40*/  LDS.U16 R65, [R39] ;  /* 0x0000000027417984 */ /* 0x000e240000000400 */
[----:B0-----:R-:W-:-:S05]  /*0d50*/  VIADD R4, R65, 0x1 ;  /* 0x0000000141047836 */ /* 0x001fca0000000000 */
[----:B------:R0:W-:Y:S04]  /*0d60*/  STS.U16 [R39], R4 ;  /* 0x0000000427007388 */ /* 0x0001e80000000400 */
[----:B------:R-:W1:Y:S01]  /*0d70*/  LDS.U16 R64, [R40] ;  /* 0x0000000028407984 */ /* 0x000e620000000400 */
[----:B0-----:R-:W-:-:S04]  /*0d80*/  LOP3.LUT R4, R19, 0xff, RZ, 0xc0, !PT ;  /* 0x000000ff13047812 */ /* 0x001fc800078ec0ff */
[----:B------:R-:W-:-:S04]  /*0d90*/  SHF.R.U32.HI R4, RZ, UR6, R4 ;  /* 0x00000006ff047c19 */ /* 0x000fc80008011604 */
[----:B------:R-:W-:-:S05]  /*0da0*/  LOP3.LUT R4, R4, UR4, RZ, 0xc0, !PT ;  /* 0x0000000404047c12 */ /* 0x000fca000f8ec0ff */
[----:B------:R-:W-:Y:S01]  /*0db0*/  IMAD.SHL.U32 R6, R4, 0x400, RZ ;  /* 0x0000040004067824 */ /* 0x000fe200078e00ff */
[----:B------:R-:W-:-:S04]  /*0dc0*/  SHF.R.U32.HI R4, RZ, 0x3, R4 ;  /* 0x00000003ff047819 */ /* 0x000fc80000011604 */
[----:B------:R-:W-:Y:S02]  /*0dd0*/  LOP3.LUT R6, R6, 0x3c00, RZ, 0xc0, !PT ;  /* 0x00003c0006067812 */ /* 0x000fe400078ec0ff */
[----:B------:R-:W-:-:S04]  /*0de0*/  LOP3.LUT R42, R4, 0x1e, RZ, 0xc0, !PT ;  /* 0x0000001e042a7812 */ /* 0x000fc800078ec0ff */
[----:B------:R-:W-:Y:S01]  /*0df0*/  IADD3 R42, PT, PT, R42, R31, R6 ;  /* 0x0000001f2a2a7210 */ /* 0x000fe20007ffe006 */
[----:B-1----:R-:W-:-:S05]  /*0e00*/  VIADD R5, R64, 0x1 ;  /* 0x0000000140057836 */ /* 0x002fca0000000000 */
        /* <DEDUP_REMOVED lines=91> */
[----:B------:R-:W-:Y:S01]  /*13c0*/  SHF.R.U32.HI R5, RZ, UR6, R5 ;  /* 0x00000006ff057c19 */ /* 0x000fe20008011605 */
[----:B------:R-:W0:Y:S03]  /*13d0*/  S2UR UR6, SR_CgaCtaId ;  /* 0x00000000000679c3 */ /* 0x000e260000008800 */
[----:B------:R-:W-:Y:S01]  /*13e0*/  LOP3.LUT R5, R5, UR4, RZ, 0xc0, !PT ;  /* 0x0000000405057c12 */ /* 0x000fe2000f8ec0ff */
[----:B------:R-:W-:-:S04]  /*13f0*/  UMOV UR4, 0x400 ;  /* 0x0000040000047882 */ /* 0x000fc80000000000 */
[----:B------:R-:W-:Y:S01]  /*1400*/  IMAD.SHL.U32 R6, R5, 0x400, RZ ;  /* 0x0000040005067824 */ /* 0x000fe200078e00ff */
[----:B------:R-:W-:-:S04]  /*1410*/  SHF.R.U32.HI R5, RZ, 0x3, R5 ;  /* 0x00000003ff057819 */ /* 0x000fc80000011605 */
[----:B------:R-:W-:Y:S02]  /*1420*/  LOP3.LUT R6, R6, 0x3c00, RZ, 0xc0, !PT ;  /* 0x00003c0006067812 */ /* 0x000fe400078ec0ff */
[----:B------:R-:W-:-:S04]  /*1430*/  LOP3.LUT R51, R5, 0x1e, RZ, 0xc0, !PT ;  /* 0x0000001e05337812 */ /* 0x000fc800078ec0ff */
[----:B------:R-:W-:Y:S01]  /*1440*/  IADD3 R51, PT, PT, R51, R31, R6 ;  /* 0x0000001f33337210 */ /* 0x000fe20007ffe006 */
[----:B0-----:R-:W-:Y:S01]  /*1450*/  ULEA UR4, UR6, UR4, 0x18 ;  /* 0x0000000406047291 */ /* 0x001fe2000f8ec0ff */
[----:B-1----:R-:W-:-:S05]  /*1460*/  VIADD R4, R55, 0x1 ;  /* 0x0000000137047836 */ /* 0x002fca0000000000 */
[----:B------:R-:W-:Y:S04]  /*1470*/  STS.U16 [R49], R4 ;  /* 0x0000000431007388 */ /* 0x000fe80000000400 */
[----:B------:R-:W0:Y:S02]  /*1480*/  LDS.U16 R54, [R50] ;  /* 0x0000000032367984 */ /* 0x000e240000000400 */
[----:B0-----:R-:W-:-:S05]  /*1490*/  VIADD R5, R54, 0x1 ;  /* 0x0000000136057836 */ /* 0x001fca0000000000 */
[----:B------:R-:W-:Y:S04]  /*14a0*/  STS.U16 [R50], R5 ;  /* 0x0000000532007388 */ /* 0x000fe80000000400 */
[----:B------:R-:W0:Y:S02]  /*14b0*/  LDS.U16 R53, [R51] ;  /* 0x0000000033357984 */ /* 0x000e240000000400 */
[----:B0-----:R-:W-:-:S05]  /*14c0*/  VIADD R4, R53, 0x1 ;  /* 0x0000000135047836 */ /* 0x001fca0000000000 */
[----:B------:R-:W-:Y:S01]  /*14d0*/  STS.U16 [R51], R4 ;  /* 0x0000000433007388 */ /* 0x000fe20000000400 */
[----:B------:R-:W-:Y:S06]  /*14e0*/  BAR.SYNC.DEFER_BLOCKING 0x0 ;  /* 0x0000000000007b1d */ /* 0x000fec0000010000 */
[----:B------:R-:W-:Y:S04]  /*14f0*/  LDS R87, [R33] ;  /* 0x0000000021577984 */ /* 0x000fe80000000800 */
[----:B------:R-:W0:Y:S04]  /*1500*/  LDS R88, [R33+0x4] ;  /* 0x0000040021587984 */ /* 0x000e280000000800 */
[----:B------:R-:W1:Y:S04]  /*1510*/  LDS R7, [R33+0x8] ;  /* 0x0000080021077984 */ /* 0x000e680000000800 */
[----:B------:R-:W2:Y:S04]  /*1520*/  LDS R85, [R33+0xc] ;  /* 0x00000c0021557984 */ /* 0x000ea80000000800 */
[----:B------:R-:W3:Y:S04]  /*1530*/  LDS R84, [R33+0x10] ;  /* 0x0000100021547984 */ /* 0x000ee80000000800 */
[----:B------:R-:W4:Y:S04]  /*1540*/  LDS R83, [R33+0x14] ;  /* 0x0000140021537984 */ /* 0x000f280000000800 */
[----:B------:R-:W4:Y:S04]  /*1550*/  LDS R82, [R33+0x18] ;  /* 0x0000180021527984 */ /* 0x000f280000000800 */
[----:B------:R-:W4:Y:S04]  /*1560*/  LDS R81, [R33+0x1c] ;  /* 0x00001c0021517984 */ /* 0x000f280000000800 */
[----:B------:R-:W4:Y:S04]  /*1570*/  LDS R80, [R33+0x20] ;  /* 0x0000200021507984 */ /* 0x000f280000000800 */
[----:B------:R-:W4:Y:S04]  /*1580*/  LDS R79, [R33+0x24] ;  /* 0x00002400214f7984 */ /* 0x000f280000000800 */
[----:B------:R-:W4:Y:S04]  /*1590*/  LDS R78, [R33+0x28] ;  /* 0x00002800214e7984 */ /* 0x000f280000000800 */
[----:B------:R-:W4:Y:S01]  /*15a0*/  LDS R77, [R33+0x2c] ;  /* 0x00002c00214d7984 */ /* 0x000f220000000800 */
[----:B0-----:R-:W-:-:S03]  /*15b0*/  IMAD.IADD R88, R87, 0x1, R88 ;  /* 0x0000000157587824 */ /* 0x001fc600078e0258 */
        /* <DEDUP_REMOVED lines=9> */
[----:B------:R-:W-:-:S04]  /*1650*/  IMAD.IADD R82, R82, 0x1, R83 ;  /* 0x0000000152527824 */ /* 0x000fc800078e0253 */
[----:B------:R-:W-:-:S04]  /*1660*/  IMAD.IADD R81, R81, 0x1, R82 ;  /* 0x0000000151517824 */ /* 0x000fc800078e0252 */
[----:B------:R-:W-:-:S04]  /*1670*/  IMAD.IADD R80, R80, 0x1, R81 ;  /* 0x0000000150507824 */ /* 0x000fc800078e0251 */
[----:B------:R-:W-:-:S04]  /*1680*/  IMAD.IADD R79, R79, 0x1, R80 ;  /* 0x000000014f4f7824 */ /* 0x000fc800078e0250 */
[----:B------:R-:W-:-:S04]  /*1690*/  IMAD.IADD R78, R78, 0x1, R79 ;  /* 0x000000014e4e7824 */ /* 0x000fc800078e024f */
[----:B------:R-:W-:-:S04]  /*16a0*/  IMAD.IADD R77, R77, 0x1, R78 ;  /* 0x000000014d4d7824 */ /* 0x000fc800078e024e */
[----:B0-----:R-:W-:-:S04]  /*16b0*/  IMAD.IADD R76, R76, 0x1, R77 ;  /* 0x000000014c4c7824 */ /* 0x001fc800078e024d */
[----:B-1----:R-:W-:-:S04]  /*16c0*/  IMAD.IADD R75, R75, 0x1, R76 ;  /* 0x000000014b4b7824 */ /* 0x002fc800078e024c */
[----:B--2---:R-:W-:-:S04]  /*16d0*/  IMAD.IADD R74, R74, 0x1, R75 ;  /* 0x000000014a4a7824 */ /* 0x004fc800078e024b */
[----:B---3--:R-:W-:-:S04]  /*16e0*/  IMAD.IADD R73, R73, 0x1, R74 ;  /* 0x0000000149497824 */ /* 0x008fc800078e024a */
[----:B----4-:R-:W-:-:S05]  /*16f0*/  IMAD.IADD R89, R4, 0x1, R73 ;  /* 0x0000000104597824 */ /* 0x010fca00078e0249 */
        /* <DEDUP_REMOVED lines=8> */
[----:B------:R-:W0:Y:S02]  /*1780*/  SHFL.UP P0, R90, R93, 0x10, RZ ;  /* 0x060000005d5a7989 */ /* 0x000e2400000000ff */
[----:B0-----:R-:W-:Y:S01]  /*1790*/  @P0 IMAD.IADD R90, R93, 0x1, R90 ;  /* 0x000000015d5a0824 */ /* 0x001fe200078e025a */
[----:B------:R-:W-:-:S03]  /*17a0*/  ISETP.NE.AND P0, PT, R91, 0x1, PT ;  /* 0x000000015b00780c */ /* 0x000fc60003f05270 */
[----:B------:R-:W-:Y:S01]  /*17b0*/  IMAD.IADD R89, R90, 0x1, -R89 ;  /* 0x000000015a597824 */ /* 0x000fe200078e0a59 */
[----:B------:R-:W-:Y:S01]  /*17c0*/  @!P1 STS [R30+0x4400], R90 ;  /* 0x0044005a1e009388 */ /* 0x000fe20000000800 */
[----:B------:R-:W-:Y:S01]  /*17d0*/  BAR.SYNC.DEFER_BLOCKING 0x0 ;  /* 0x0000000000007b1d */ /* 0x000fe20000010000 */
[----:B------:R-:W-:-:S05]  /*17e0*/  ISETP.NE.AND P1, PT, R91, 0x4, PT ;  /* 0x000000045b00780c */ /* 0x000fca0003f25270 */
[----:B------:R-:W0:Y:S04]  /*17f0*/  LDS.128 R4, [UR4+0x4400] ;  /* 0x00440004ff047984 */ /* 0x000e280008000c00 */
[----:B------:R-:W1:Y:S01]  /*1800*/  LDS.128 R8, [UR4+0x4410] ;  /* 0x00441004ff087984 */ /* 0x000e620008000c00 */
[C---:B0-----:R-:W-:Y:S01]  /*1810*/  SEL R37, R4.reuse, R37, !P0 ;  /* 0x0000002504257207 */ /* 0x041fe20004000000 */
[----:B------:R-:W-:Y:S01]  /*1820*/  IMAD.IADD R5, R4, 0x1, R5 ;  /* 0x0000000104057824 */ /* 0x000fe200078e0205 */
[----:B------:R-:W-:-:S03]  /*1830*/  ISETP.NE.AND P0, PT, R91, 0x2, PT ;  /* 0x000000025b00780c */ /* 0x000fc60003f05270 */
[----:B------:R-:W-:Y:S01]  /*1840*/  IMAD.IADD R6, R6, 0x1, R5 ;  /* 0x0000000106067824 */ /* 0x000fe200078e0205 */
[----:B------:R-:W-:Y:S02]  /*1850*/  SEL R37, R5, R37, !P0 ;  /* 0x0000002505257207 */ /* 0x000fe40004000000 */
[----:B------:R-:W-:Y:S01]  /*1860*/  ISETP.NE.AND P0, PT, R91, 0x3, PT ;  /* 0x000000035b00780c */ /* 0x000fe20003f05270 */
[----:B------:R-:W-:-:S03]  /*1870*/  IMAD.IADD R7, R7, 0x1, R6 ;  /* 0x0000000107077824 */ /* 0x000fc600078e0206 */
[----:B------:R-:W-:Y:S01]  /*1880*/  SEL R37, R6, R37, !P0 ;  /* 0x0000002506257207 */ /* 0x000fe20004000000 */
[----:B-1----:R-:W-:Y:S01]  /*1890*/  IMAD.IADD R8, R7, 0x1, R8 ;  /* 0x0000000107087824 */ /* 0x002fe200078e0208 */
[----:B------:R-:W-:Y:S02]  /*18a0*/  ISETP.NE.AND P0, PT, R91, 0x5, PT ;  /* 0x000000055b00780c */ /* 0x000fe40003f05270 */
[----:B------:R-:W-:Y:S01]  /*18b0*/  SEL R37, R7, R37, !P1 ;  /* 0x0000002507257207 */ /* 0x000fe20004800000 */
[----:B------:R-:W-:Y:S01]  /*18c0*/  IMAD.IADD R9, R9, 0x1, R8 ;  /* 0x0000000109097824 */ /* 0x000fe200078e0208 */
[----:B------:R-:W-:Y:S02]  /*18d0*/  ISETP.NE.AND P1, PT, R29, RZ, PT ;  /* 0x000000ff1d00720c */ /* 0x000fe40003f25270 */
[----:B------:R-:W-:Y:S01]  /*18e0*/  SEL R37, R8, R37, !P0 ;  /* 0x0000002508257207 */ /* 0x000fe20004000000 */
[----:B------:R-:W-:Y:S01]  /*18f0*/  IMAD.IADD R10, R10, 0x1, R9 ;  /* 0x000000010a0a7824 */ /* 0x000fe200078e0209 */
[----:B------:R-:W-:-:S02]  /*1900*/  ISETP.GT.U32.AND P0, PT, R0, 0x1f, PT ;  /* 0x0000001f0000780c */ /* 0x000fc40003f04070 */
[----:B------:R-:W-:Y:S01]  /*1910*/  SEL R37, R9, R37, !P2 ;  /* 0x0000002509257207 */ /* 0x000fe20005000000 */
[----:B------:R-:W-:Y:S01]  /*1920*/  IMAD.IADD R11, R11, 0x1, R10 ;  /* 0x000000010b0b7824 */ /* 0x000fe200078e020a */
[----:B------:R-:W-:Y:S02]  /*1930*/  ISETP.GT.U32.OR P2, PT, R0, 0x1f, P1 ;  /* 0x0000001f0000780c */ /* 0x000fe40000f44470 */
[----:B------:R-:W-:Y:S02]  /*1940*/  SEL R4, R89, RZ, P1 ;  /* 0x000000ff59047207 */ /* 0x000fe40000800000 */
[----:B------:R-:W-:-:S05]  /*1950*/  SEL R37, R10, R37, !P3 ;  /* 0x000000250a257207 */ /* 0x000fca0005800000 */
[----:B------:R-:W-:Y:S01]  /*1960*/  @P0 IMAD.IADD R89, R37, 0x1, R4 ;  /* 0x0000000125590824 */ /* 0x000fe200078e0204 */
[----:B------:R-:W-:-:S03]  /*1970*/  ISETP.NE.AND P0, PT, R0, RZ, PT ;  /* 0x000000ff0000720c */ /* 0x000fc60003f05270 */
[----:B------:R-:W-:-:S05]  /*1980*/  @!P2 IMAD.U32 R89, R11, 0x10000, RZ ;  /* 0x000100000b59a824 */ /* 0x000fca00078e00ff */
[----:B------:R-:W-:Y:S01]  /*1990*/  @!P2 STS [UR4+0x4428], R89 ;  /* 0x00442859ff00a988 */ /* 0x000fe20008000804 */
[----:B------:R-:W-:Y:S06]  /*19a0*/  BAR.SYNC.DEFER_BLOCKING 0x0 ;  /* 0x0000000000007b1d */ /* 0x000fec0000010000 */
[----:B------:R-:W0:Y:S02]  /*19b0*/  LDS R4, [UR4+0x4428] ;  /* 0x00442804ff047984 */ /* 0x000e240008000800 */
[----:B0-----:R-:W-:-:S05]  /*19c0*/  SEL R4, R4, RZ, P0 ;  /* 0x000000ff04047207 */ /* 0x001fca0000000000 */
[----:B------:R-:W-:-:S04]  /*19d0*/  IMAD.IADD R4, R4, 0x1, R89 ;  /* 0x0000000104047824 */ /* 0x000fc800078e0259 */
[--C-:B------:R-:W-:Y:S01]  /*19e0*/  IMAD.IADD R6, R87, 0x1, R4.reuse ;  /* 0x0000000157067824 */ /* 0x100fe200078e0204 */
[----:B------:R-:W-:Y:S01]  /*19f0*/  STS [R33], R4 ;  /* 0x0000000421007388 */ /* 0x000fe20000000800 */
[--C-:B------:R-:W-:Y:S02]  /*1a00*/  IMAD.IADD R88, R88, 0x1, R4.reuse ;  /* 0x0000000158587824 */ /* 0x100fe400078e0204 */
[--C-:B------:R-:W-:Y:S01]  /*1a10*/  IMAD.IADD R86, R86, 0x1, R4.reuse ;  /* 0x0000000156567824 */ /* 0x100fe200078e0204 */
[----:B------:R-:W-:Y:S01]  /*1a20*/  STS [R33+0x4], R6 ;  /* 0x0000040621007388 */ /* 0x000fe20000000800 */
[--C-:B------:R-:W-:Y:S02]  /*1a30*/  IMAD.IADD R8, R85, 0x1, R4.reuse ;  /* 0x0000000155087824 */ /* 0x100fe400078e0204 */
[--C-:B------:R-:W-:Y:S01]  /*1a40*/  IMAD.IADD R84, R84, 0x1, R4.reuse ;  /* 0x0000000154547824 */ /* 0x100fe200078e0204 */
[----:B------:R-:W-:Y:S01]  /*1a50*/  STS [R33+0x8], R88 ;  /* 0x0000085821007388 */ /* 0x000fe20000000800 */
[----:B------:R-:W-:-:S02]  /*1a60*/  IMAD.IADD R10, R83, 0x1, R4 ;  /* 0x00000001530a7824 */ /* 0x000fc400078e0204 */
[--C-:B------:R-:W-:Y:S01]  /*1a70*/  IMAD.IADD R82, R82, 0x1, R4.reuse ;  /* 0x0000000152527824 */ /* 0x100fe200078e0204 */
[----:B------:R-:W-:Y:S01]  /*1a80*/  STS [R33+0xc], R86 ;  /* 0x00000c5621007388 */ /* 0x000fe20000000800 */
        /* <DEDUP_REMOVED lines=12> */
[----:B------:R-:W-:-:S03]  /*1b50*/  IMAD.IADD R73, R73, 0x1, R4 ;  /* 0x0000000149497824 */ /* 0x000fc600078e0204 */
[----:B------:R-:W-:Y:S04]  /*1b60*/  STS [R33+0x20], R90 ;  /* 0x0000205a21007388 */ /* 0x000fe80000000800 */
[----:B------:R-:W-:Y:S04]  /*1b70*/  STS [R33+0x24], R80 ;  /* 0x0000245021007388 */ /* 0x000fe80000000800 */
[----:B------:R-:W-:Y:S04]  /*1b80*/  STS [R33+0x28], R92 ;  /* 0x0000285c21007388 */ /* 0x000fe80000000800 */
[----:B------:R-:W-:Y:S04]  /*1b90*/  STS [R33+0x2c], R78 ;  /* 0x00002c4e21007388 */ /* 0x000fe80000000800 */
[----:B------:R-:W-:Y:S04]  /*1ba0*/  STS [R33+0x30], R77 ;  /* 0x0000304d21007388 */ /* 0x000fe80000000800 */
[----:B------:R-:W-:Y:S04]  /*1bb0*/  STS [R33+0x34], R76 ;  /* 0x0000344c21007388 */ /* 0x000fe80000000800 */
[----:B------:R-:W-:Y:S04]  /*1bc0*/  STS [R33+0x38], R75 ;  /* 0x0000384b21007388 */ /* 0x000fe80000000800 */
[----:B------:R-:W-:Y:S04]  /*1bd0*/  STS [R33+0x3c], R74 ;  /* 0x00003c4a21007388 */ /* 0x000fe80000000800 */
[----:B------:R-:W-:Y:S01]  /*1be0*/  STS [R33+0x40], R73 ;  /* 0x0000404921007388 */ /* 0x000fe20000000800 */
[----:B------:R-:W-:Y:S06]  /*1bf0*/  BAR.SYNC.DEFER_BLOCKING 0x0 ;  /* 0x0000000000007b1d */ /* 0x000fec0000010000 */
[----:B------:R-:W0:Y:S04]  /*1c00*/  LDS.U16 R7, [R34] ;  /* 0x0000000022077984 */ /* 0x000e280000000400 */
[----:B------:R-:W1:Y:S04]  /*1c10*/  LDS.U16 R9, [R38] ;  /* 0x0000000026097984 */ /* 0x000e680000000400 */
[----:B------:R-:W2:Y:S04]  /*1c20*/  LDS.U16 R4, [R39] ;  /* 0x0000000027047984 */ /* 0x000ea80000000400 */
[----:B------:R-:W3:Y:S04]  /*1c30*/  LDS.U16 R11, [R40] ;  /* 0x00000000280b7984 */ /* 0x000ee80000000400 */
[----:B------:R-:W4:Y:S04]  /*1c40*/  LDS.U16 R72, [R72] ;  /* 0x0000000048487984 */ /* 0x000f280000000400 */
[----:B------:R-:W4:Y:S04]  /*1c50*/  LDS.U16 R5, [R52] ;  /* 0x0000000034057984 */ /* 0x000f280000000400 */
[----:B------:R-:W4:Y:S04]  /*1c60*/  LDS.U16 R32, [R32] ;  /* 0x0000000020207984 */ /* 0x000f280000000400 */
[----:B------:R-:W4:Y:S04]  /*1c70*/  LDS.U16 R36, [R36] ;  /* 0x0000000024247984 */ /* 0x000f280000000400 */
[----:B------:R-:W4:Y:S04]  /*1c80*/  LDS.U16 R6, [R41] ;  /* 0x0000000029067984 */ /* 0x000f280000000400 */
[----:B------:R-:W4:Y:S04]  /*1c90*/  LDS.U16 R73, [R42] ;  /* 0x000000002a497984 */ /* 0x000f280000000400 */
[----:B------:R-:W4:Y:S01]  /*1ca0*/  LDS.U16 R8, [R43] ;  /* 0x000000002b087984 */ /* 0x000f220000000400 */
[----:B0-----:R-:W-:-:S03]  /*1cb0*/  IMAD.IADD R68, R68, 0x1, R7 ;  /* 0x0000000144447824 */ /* 0x001fc600078e0207 */
[----:B------:R-:W0:Y:S01]  /*1cc0*/  LDS.U16 R75, [R44] ;  /* 0x000000002c4b7984 */ /* 0x000e220000000400 */
[----:B-1----:R-:W-:-:S03]  /*1cd0*/  IMAD.IADD R66, R66, 0x1, R9 ;  /* 0x0000000142427824 */ /* 0x002fc600078e0209 */
[----:B------:R-:W1:Y:S01]  /*1ce0*/  LDS.U16 R10, [R45] ;  /* 0x000000002d0a7984 */ /* 0x000e620000000400 */
[----:B--2---:R-:W-:-:S03]  /*1cf0*/  IMAD.IADD R65, R65, 0x1, R4 ;  /* 0x0000000141417824 */ /* 0x004fc600078e0204 */
[----:B------:R-:W2:Y:S01]  /*1d00*/  LDS.U16 R77, [R46] ;  /* 0x000000002e4d7984 */ /* 0x000ea20000000400 */
[----:B---3--:R-:W-:-:S03]  /*1d10*/  IMAD.IADD R64, R64, 0x1, R11 ;  /* 0x0000000140407824 */ /* 0x008fc600078e020b */
[----:B------:R-:W3:Y:S01]  /*1d20*/  LDS.U16 R34, [R47] ;  /* 0x000000002f227984 */ /* 0x000ee20000000400 */
[----:B----4-:R-:W-:-:S03]  /*1d30*/  IMAD.IADD R71, R71, 0x1, R72 ;  /* 0x0000000147477824 */ /* 0x010fc600078e0248 */
[----:B------:R-:W4:Y:S01]  /*1d40*/  LDS.U16 R79, [R48] ;  /* 0x00000000304f7984 */ /* 0x000f220000000400 */
[----:B------:R-:W-:-:S03]  /*1d50*/  IMAD.IADD R70, R70, 0x1, R5 ;  /* 0x0000000146467824 */ /* 0x000fc600078e0205 */
[----:B------:R-:W4:Y:S01]  /*1d60*/  LDS.U16 R38, [R49] ;  /* 0x0000000031267984 */ /* 0x000f220000000400 */
[----:B------:R-:W-:-:S03]  /*1d70*/  IMAD.IADD R69, R69, 0x1, R32 ;  /* 0x0000000145457824 */ /* 0x000fc600078e0220 */
[----:B------:R-:W4:Y:S01]  /*1d80*/  LDS.U16 R39, [R50] ;  /* 0x0000000032277984 */ /* 0x000f220000000400 */
[----:B------:R-:W-:-:S03]  /*1d90*/  IMAD.IADD R67, R67, 0x1, R36 ;  /* 0x0000000143437824 */ /* 0x000fc600078e0224 */
[----:B------:R-:W4:Y:S01]  /*1da0*/  LDS.U16 R40, [R51] ;  /* 0x0000000033287984 */ /* 0x000f220000000400 */
[----:B------:R-:W-:Y:S02]  /*1db0*/  IMAD.IADD R63, R63, 0x1, R6 ;  /* 0x000000013f3f7824 */ /* 0x000fe400078e0206 */
[----:B------:R-:W-:Y:S02]  /*1dc0*/  IMAD.IADD R62, R62, 0x1, R73 ;  /* 0x000000013e3e7824 */ /* 0x000fe400078e0249 */
[----:B------:R-:W-:Y:S02]  /*1dd0*/  IMAD.IADD R61, R61, 0x1, R8 ;  /* 0x000000013d3d7824 */ /* 0x000fe400078e0208 */
[----:B0-----:R-:W-:Y:S02]  /*1de0*/  IMAD.IADD R60, R60, 0x1, R75 ;  /* 0x000000013c3c7824 */ /* 0x001fe400078e024b */
[----:B-1----:R-:W-:Y:S02]  /*1df0*/  IMAD.IADD R59, R59, 0x1, R10 ;  /* 0x000000013b3b7824 */ /* 0x002fe400078e020a */
[----:B--2---:R-:W-:-:S02]  /*1e00*/  IMAD.IADD R58, R58, 0x1, R77 ;  /* 0x000000013a3a7824 */ /* 0x004fc400078e024d */
[----:B---3--:R-:W-:Y:S02]  /*1e10*/  IMAD.IADD R57, R57, 0x1, R34 ;  /* 0x0000000139397824 */ /* 0x008fe400078e0222 */
[----:B----4-:R-:W-:Y:S02]  /*1e20*/  IMAD.IADD R56, R56, 0x1, R79 ;  /* 0x0000000138387824 */ /* 0x010fe400078e024f */
[----:B------:R-:W-:Y:S02]  /*1e30*/  IMAD.IADD R55, R55, 0x1, R38 ;  /* 0x0000000137377824 */ /* 0x000fe400078e0226 */
[----:B------:R-:W-:Y:S02]  /*1e40*/  IMAD.IADD R54, R54, 0x1, R39 ;  /* 0x0000000136367824 */ /* 0x000fe400078e0227 */
[----:B------:R-:W-:Y:S01]  /*1e50*/  IMAD.IADD R53, R53, 0x1, R40 ;  /* 0x0000000135357824 */ /* 0x000fe200078e0228 */
[----:B------:R-:W-:Y:S06]  /*1e60*/  BAR.SYNC.DEFER_BLOCKING 0x0 ;  /* 0x0000000000007b1d */ /* 0x000fec0000010000 */
[----:B------:R-:W-:Y:S05]  /*1e70*/  BRA.U UP0, `(.L_x_219) ;  /* 0x0000000100ac7547 */ /* 0x000fea000b800000 */
[----:B------:R0:W-:Y:S01]  /*1e80*/  STS.U8 [R71+UR4], R2 ;  /* 0x0000000247007988 */ /* 0x0001e20008000004 */
[----:B------:R-:W-:Y:S02]  /*1e90*/  UIADD3 UR8, UPT, UPT, UR8, 0x5, URZ ;  /* 0x0000000508087890 */ /* 0x000fe4000fffe0ff */
[----:B------:R-:W-:Y:S01]  /*1ea0*/  UIADD3 UR5, UPT, UPT, UR5, -0x5, URZ ;  /* 0xfffffffb05057890 */ /* 0x000fe2000fffe0ff */
[----:B------:R0:W-:Y:S04]  /*1eb0*/  STS.U8 [R70+UR4], R3 ;  /* 0x0000000346007988 */ /* 0x0001e80008000004 */
        /* <DEDUP_REMOVED lines=16> */
[----:B------:R0:W-:Y:S01]  /*1fc0*/  STS.U8 [R53+UR4], R28 ;  /* 0x0000001c35007988 */ /* 0x0001e20008000004 */
[----:B------:R-:W-:Y:S06]  /*1fd0*/  BAR.SYNC.DEFER_BLOCKING 0x0 ;  /* 0x0000000000007b1d */ /* 0x000fec0000010000 */
[----:B------:R0:W1:Y:S04]  /*1fe0*/  LDS.U8 R2, [R35] ;  /* 0x0000000023027984 */ /* 0x0000680000000000 */
[----:B------:R0:W2:Y:S04]  /*1ff0*/  LDS.U8 R3, [R35+0x1] ;  /* 0x0000010023037984 */ /* 0x0000a80000000000 */
[----:B------:R0:W3:Y:S04]  /*2000*/  LDS.U8 R12, [R35+0x2] ;  /* 0x00000200230c7984 */ /* 0x0000e80000000000 */
[----:B------:R0:W4:Y:S04]  /*2010*/  LDS.U8 R13, [R35+0x3] ;  /* 0x00000300230d7984 */ /* 0x0001280000000000 */
[----:B------:R0:W0:Y:S04]  /*2020*/  LDS.U8 R14, [R35+0x4] ;  /* 0x00000400230e7984 */ /* 0x0000280000000000 */
        /* <DEDUP_REMOVED lines=13> */
[----:B------:R0:W0:Y:S01]  /*2100*/  LDS.U8 R28, [R35+0x12] ;  /* 0x00001200231c7984 */ /* 0x0000220000000000 */
[----:B------:R-:W-:Y:S06]  /*2110*/  BAR.SYNC.DEFER_BLOCKING 0x0 ;  /* 0x0000000000007b1d */ /* 0x000fec0000010000 */
[----:B-1234-:R-:W-:Y:S05]  /*2120*/  BRA `(.L_x_220) ;  /* 0xffffffe400387947 */ /* 0x01efea000383ffff */
.L_x_219:
[----:B------:R0:W-:Y:S01]  /*2130*/  STS.U8 [R71+UR4], R2 ;  /* 0x0000000247007988 */ /* 0x0001e20008000004 */
[C---:B------:R-:W-:Y:S01]  /*2140*/  IMAD R35, R0.reuse, -0x12, R35 ;  /* 0xffffffee00237824 */ /* 0x040fe200078e0223 */
[----:B------:R-:W1:Y:S01]  /*2150*/  LDCU.64 UR6, c[0x0][0x3a0] ;  /* 0x00007400ff0677ac */ /* 0x000e620008000a00 */
[C---:B------:R-:W-:Y:S01]  /*2160*/  VIADD R4, R0.reuse, 0x500 ;  /* 0x0000050000047836 */ /* 0x040fe20000000000 */
[----:B------:R2:W-:Y:S01]  /*2170*/  STS.U8 [R70+UR4], R3 ;  /* 0x0000000346007988 */ /* 0x0005e20008000004 */
[----:B------:R-:W-:-:S03]  /*2180*/  VIADD R6, R0, 0x600 ;  /* 0x0000060000067836 */ /* 0x000fc60000000000 */
[----:B------:R-:W-:Y:S01]  /*2190*/  STS.U8 [R69+UR4], R12 ;  /* 0x0000000c45007988 */ /* 0x000fe20008000004 */
[----:B0-----:R-:W-:-:S03]  /*21a0*/  VIADD R2, R0, 0x100 ;  /* 0x0000010000027836 */ /* 0x001fc60000000000 */
[----:B------:R-:W-:Y:S01]  /*21b0*/  STS.U8 [R68+UR4], R13 ;  /* 0x0000000d44007988 */ /* 0x000fe20008000004 */
[----:B--2---:R-:W-:-:S03]  /*21c0*/  VIADD R3, R0, 0x200 ;  /* 0x0000020000037836 */ /* 0x004fc60000000000 */
[----:B------:R-:W-:Y:S04]  /*21d0*/  STS.U8 [R67+UR4], R14 ;  /* 0x0000000e43007988 */ /* 0x000fe80008000004 */
[----:B------:R-:W-:Y:S01]  /*21e0*/  STS.U8 [R66+UR4], R15 ;  /* 0x0000000f42007988 */ /* 0x000fe20008000004 */
[----:B-1----:R-:W-:Y:S01]  /*21f0*/  ISETP.GE.U32.AND P2, PT, R2, UR6, PT ;  /* 0x0000000602007c0c */ /* 0x002fe2000bf46070 */
[----:B------:R-:W-:Y:S01]  /*2200*/  VIADD R2, R0, 0x300 ;  /* 0x0000030000027836 */ /* 0x000fe20000000000 */
[----:B------:R-:W-:Y:S01]  /*2210*/  ISETP.GE.U32.AND P1, PT, R4, UR6, PT ;  /* 0x0000000604007c0c */ /* 0x000fe2000bf26070 */
[----:B------:R-:W-:Y:S01]  /*2220*/  STS.U8 [R65+UR4], R16 ;  /* 0x0000001041007988 */ /* 0x000fe20008000004 */
[----:B------:R-:W-:Y:S01]  /*2230*/  ISETP.GE.U32.AND.EX P2, PT, RZ, UR7, PT, P2 ;  /* 0x00000007ff007c0c */ /* 0x000fe2000bf46120 */
[----:B------:R-:W-:Y:S01]  /*2240*/  VIADD R4, R0, 0x700 ;  /* 0x0000070000047836 */ /* 0x000fe20000000000 */
[----:B------:R-:W-:Y:S01]  /*2250*/  ISETP.GE.U32.AND P4, PT, R2, UR6, PT ;  /* 0x0000000602007c0c */ /* 0x000fe2000bf86070 */
[----:B------:R-:W-:Y:S01]  /*2260*/  STS.U8 [R64+UR4], R17 ;  /* 0x0000001140007988 */ /* 0x000fe20008000004 */
[----:B------:R-:W-:-:S02]  /*2270*/  ISETP.GE.U32.AND P0, PT, R3, UR6, PT ;  /* 0x0000000603007c0c */ /* 0x000fc4000bf06070 */
[----:B------:R-:W-:Y:S01]  /*2280*/  ISETP.GE.U32.AND.EX P4, PT, RZ, UR7, PT, P4 ;  /* 0x00000007ff007c0c */ /* 0x000fe2000bf86140 */
[----:B------:R-:W-:Y:S01]  /*2290*/  STS.U8 [R63+UR4], R18 ;  /* 0x000000123f007988 */ /* 0x000fe20008000004 */
[----:B------:R-:W-:Y:S02]  /*22a0*/  LOP3.LUT R3, R0, 0x400, RZ, 0xfc, !PT ;  /* 0x0000040000037812 */ /* 0x000fe400078efcff */
[----:B------:R-:W-:Y:S01]  /*22b0*/  ISETP.GE.U32.AND.EX P1, PT, RZ, UR7, PT, P1 ;  /* 0x00000007ff007c0c */ /* 0x000fe2000bf26110 */
[----:B------:R-:W-:Y:S01]  /*22c0*/  STS.U8 [R62+UR4], R19 ;  /* 0x000000133e007988 */ /* 0x000fe20008000004 */
[----:B------:R-:W-:Y:S02]  /*22d0*/  ISETP.GE.U32.AND P6, PT, R3, UR6, PT ;  /* 0x0000000603007c0c */ /* 0x000fe4000bfc6070 */
[----:B------:R-:W-:Y:S01]  /*22e0*/  ISETP.GE.U32.AND.EX P0, PT, RZ, UR7, PT, P0 ;  /* 0x00000007ff007c0c */ /* 0x000fe2000bf06100 */
[----:B------:R-:W-:Y:S01]  /*22f0*/  STS.U8 [R61+UR4], R20 ;  /* 0x000000143d007988 */ /* 0x000fe20008000004 */
[----:B------:R-:W-:-:S02]  /*2300*/  ISETP.GE.U32.AND.EX P6, PT, RZ, UR7, PT, P6 ;  /* 0x00000007ff007c0c */ /* 0x000fc4000bfc6160 */
[----:B------:R-:W-:Y:S01]  /*2310*/  ISETP.GE.U32.AND P3, PT, R6, UR6, PT ;  /* 0x0000000606007c0c */ /* 0x000fe2000bf66070 */
[----:B------:R-:W-:Y:S01]  /*2320*/  STS.U8 [R60+UR4], R21 ;  /* 0x000000153c007988 */ /* 0x000fe20008000004 */
[C---:B------:R-:W-:Y:S02]  /*2330*/  VIADD R6, R0.reuse, 0x900 ;  /* 0x0000090000067836 */ /* 0x040fe40000000000 */
[----:B------:R-:W-:Y:S01]  /*2340*/  ISETP.GE.U32.AND.EX P3, PT, RZ, UR7, PT, P3 ;  /* 0x00000007ff007c0c */ /* 0x000fe2000bf66130 */
[----:B------:R-:W-:Y:S04]  /*2350*/  STS.U8 [R59+UR4], R22 ;  /* 0x000000163b007988 */ /* 0x000fe80008000004 */
[----:B------:R-:W-:Y:S04]  /*2360*/  STS.U8 [R58+UR4], R23 ;  /* 0x000000173a007988 */ /* 0x000fe80008000004 */
[----:B------:R-:W-:Y:S04]  /*2370*/  STS.U8 [R57+UR4], R24 ;  /* 0x0000001839007988 */ /* 0x000fe80008000004 */
[----:B------:R-:W-:Y:S04]  /*2380*/  STS.U8 [R56+UR4], R25 ;  /* 0x0000001938007988 */ /* 0x000fe80008000004 */
[----:B------:R-:W-:Y:S04]  /*2390*/  STS.U8 [R55+UR4], R26 ;  /* 0x0000001a37007988 */ /* 0x000fe80008000004 */
[----:B------:R-:W-:Y:S04]  /*23a0*/  STS.U8 [R54+UR4], R27 ;  /* 0x0000001b36007988 */ /* 0x000fe80008000004 */
[----:B------:R-:W-:Y:S01]  /*23b0*/  STS.U8 [R53+UR4], R28 ;  /* 0x0000001c35007988 */ /* 0x000fe20008000004 */
[----:B------:R-:W0:Y:S01]  /*23c0*/  LDCU.64 UR4, c[0x0][0x388] ;  /* 0x00007100ff0477ac */ /* 0x000e220008000a00 */
[----:B------:R-:W-:Y:S01]  /*23d0*/  BAR.SYNC.DEFER_BLOCKING 0x0 ;  /* 0x0000000000007b1d */ /* 0x000fe20000010000 */
[----:B0-----:R-:W-:-:S05]  /*23e0*/  IADD3 R2, P5, PT, R0, UR4, RZ ;  /* 0x0000000400027c10 */ /* 0x001fca000ffbe0ff */
[----:B------:R-:W-:Y:S01]  /*23f0*/  IMAD.X R3, RZ, RZ, UR5, P5 ;  /* 0x00000005ff037e24 */ /* 0x000fe2000a8e06ff */
[----:B------:R-:W-:Y:S02]  /*2400*/  ISETP.GE.U32.AND P5, PT, R4, UR6, PT ;  /* 0x0000000604007c0c */ /* 0x000fe4000bfa6070 */
[----:B------:R-:W-:Y:S01]  /*2410*/  LOP3.LUT R4, R0, 0x800, RZ, 0xfc, !PT ;  /* 0x0000080000047812 */ /* 0x000fe200078efcff */
[----:B------:R-:W0:Y:S01]  /*2420*/  LDS.U8 R5, [R35+0x100] ;  /* 0x0001000023057984 */ /* 0x000e220000000000 */
[----:B------:R-:W-:-:S03]  /*2430*/  ISETP.GE.U32.AND.EX P5, PT, RZ, UR7, PT, P5 ;  /* 0x00000007ff007c0c */ /* 0x000fc6000bfa6150 */
[----:B------:R-:W1:Y:S04]  /*2440*/  LDS.U8 R9, [R35+0x300] ;  /* 0x0003000023097984 */ /* 0x000e680000000000 */
[----:B------:R-:W2:Y:S04]  /*2450*/  LDS.U8 R13, [R35+0x500] ;  /* 0x00050000230d7984 */ /* 0x000ea80000000000 */
[----:B------:R-:W3:Y:S04]  /*2460*/  LDS.U8 R11, [R35+0x400] ;  /* 0x00040000230b7984 */ /* 0x000ee80000000000 */
[----:B------:R-:W4:Y:S04]  /*2470*/  LDS.U8 R7, [R35+0x200] ;  /* 0x0002000023077984 */ /* 0x000f280000000000 */
[----:B------:R-:W5:Y:S04]  /*2480*/  LDS.U8 R15, [R35+0x600] ;  /* 0x00060000230f7984 */ /* 0x000f680000000000 */
[----:B------:R-:W5:Y:S04]  /*2490*/  LDS.U8 R17, [R35+0x700] ;  /* 0x0007000023117984 */ /* 0x000f680000000000 */
[----:B------:R-:W5:Y:S04]  /*24a0*/  LDS.U8 R19, [R35+0x800] ;  /* 0x0008000023137984 */ /* 0x000f680000000000 */
[----:B------:R-:W5:Y:S04]  /*24b0*/  LDS.U8 R21, [R35+0x900] ;  /* 0x0009000023157984 */ /* 0x000f680000000000 */
[----:B------:R-:W5:Y:S04]  /*24c0*/  LDS.U8 R23, [R35+0xa00] ;  /* 0x000a000023177984 */ /* 0x000f680000000000 */
[----:B0-----:R-:W-:Y:S01]  /*24d0*/  @!P2 STG.E.U8 desc[UR10][R2.64+0x100], R5 ;  /* 0x000100050200a986 */ /* 0x001fe2000c10110a */
[----:B------:R-:W-:Y:S01]  /*24e0*/  ISETP.GE.U32.AND P2, PT, R4, UR6, PT ;  /* 0x0000000604007c0c */ /* 0x000fe2000bf46070 */
[----:B------:R-:W-:-:S02]  /*24f0*/  VIADD R4, R0, 0xa00 ;  /* 0x00000a0000047836 */ /* 0x000fc40000000000 */
[----:B------:R-:W0:Y:S01]  /*2500*/  LDS.U8 R25, [R35+0xb00] ;  /* 0x000b000023197984 */ /* 0x000e220000000000 */
[----:B------:R-:W-:-:S03]  /*2510*/  ISETP.GE.U32.AND.EX P2, PT, RZ, UR7, PT, P2 ;  /* 0x00000007ff007c0c */ /* 0x000fc6000bf46120 */
[----:B-1----:R-:W-:Y:S01]  /*2520*/  @!P4 STG.E.U8 desc[UR10][R2.64+0x300], R9 ;  /* 0x000300090200c986 */ /* 0x002fe2000c10110a */
[----:B------:R-:W-:-:S03]  /*2530*/  ISETP.GE.U32.AND P4, PT, R0, UR6, PT ;  /* 0x0000000600007c0c */ /* 0x000fc6000bf86070 */
[----:B------:R-:W1:Y:S04]  /*2540*/  LDS.U8 R5, [R35+0xc00] ;  /* 0x000c000023057984 */ /* 0x000e680000000000 */
[----:B--2---:R-:W-:Y:S01]  /*2550*/  @!P1 STG.E.U8 desc[UR10][R2.64+0x500], R13 ;  /* 0x0005000d02009986 */ /* 0x004fe2000c10110a */
[----:B------:R-:W-:-:S03]  /*2560*/  ISETP.GE.U32.AND.EX P1, PT, RZ, UR7, PT, P4 ;  /* 0x00000007ff007c0c */ /* 0x000fc6000bf26140 */
[----:B---3--:R-:W-:Y:S01]  /*2570*/  @!P6 STG.E.U8 desc[UR10][R2.64+0x400], R11 ;  /* 0x0004000b0200e986 */ /* 0x008fe2000c10110a */
[----:B------:R-:W-:Y:S01]  /*2580*/  ISETP.GE.U32.AND P6, PT, R4, UR6, PT ;  /* 0x0000000604007c0c */ /* 0x000fe2000bfc6070 */
[----:B------:R-:W-:Y:S02]  /*2590*/  VIADD R4, R0, 0xb00 ;  /* 0x00000b0000047836 */ /* 0x000fe40000000000 */
[----:B----4-:R-:W-:Y:S01]  /*25a0*/  @!P0 STG.E.U8 desc[UR10][R2.64+0x200], R7 ;  /* 0x0002000702008986 */ /* 0x010fe2000c10110a */
[----:B------:R-:W-:Y:S01]  /*25b0*/  ISETP.GE.U32.AND P0, PT, R6, UR6, PT ;  /* 0x0000000606007c0c */ /* 0x000fe2000bf06070 */
[----:B------:R-:W-:Y:S01]  /*25c0*/  VIADD R6, R0, 0xe00 ;  /* 0x00000e0000067836 */ /* 0x000fe20000000000 */
[----:B------:R-:W-:Y:S01]  /*25d0*/  ISETP.GE.U32.AND P4, PT, R4, UR6, PT ;  /* 0x0000000604007c0c */ /* 0x000fe2000bf86070 */
[----:B------:R-:W2:Y:S01]  /*25e0*/  LDS.U8 R7, [R35+0xd00] ;  /* 0x000d000023077984 */ /* 0x000ea20000000000 */
[----:B------:R-:W-:Y:S02]  /*25f0*/  LOP3.LUT R4, R0, 0xc00, RZ, 0xfc, !PT ;  /* 0x00000c0000047812 */ /* 0x000fe400078efcff */
[----:B------:R-:W-:Y:S01]  /*2600*/  ISETP.GE.U32.AND.EX P0, PT, RZ, UR7, PT, P0 ;  /* 0x00000007ff007c0c */ /* 0x000fe2000bf06100 */
[----:B------:R-:W3:Y:S01]  /*2610*/  LDS.U8 R9, [R35+0xe00] ;  /* 0x000e000023097984 */ /* 0x000ee20000000000 */
[----:B------:R-:W-:-:S03]  /*2620*/  ISETP.GE.U32.AND.EX P6, PT, RZ, UR7, PT, P6 ;  /* 0x00000007ff007c0c */ /* 0x000fc6000bfc6160 */
[----:B------:R-:W-:Y:S04]  /*2630*/  LDS.U8 R11, [R35+0xf00] ;  /* 0x000f0000230b7984 */ /* 0x000fe80000000000 */
[----:B------:R-:W-:Y:S04]  /*2640*/  LDS.U8 R13, [R35+0x1000] ;  /* 0x00100000230d7984 */ /* 0x000fe80000000000 */
[----:B------:R-:W-:Y:S04]  /*2650*/  LDS.U8 R27, [R35+0x1100] ;  /* 0x00110000231b7984 */ /* 0x000fe80000000000 */
[----:B------:R-:W4:Y:S04]  /*2660*/  @!P1 LDS.U8 R29, [R35] ;  /* 0x00000000231d9984 */ /* 0x000f280000000000 */
[----:B-----5:R0:W-:Y:S01]  /*2670*/  @!P3 STG.E.U8 desc[UR10][R2.64+0x600], R15 ;  /* 0x0006000f0200b986 */ /* 0x0201e2000c10110a */
[----:B------:R-:W-:Y:S01]  /*2680*/  ISETP.GE.U32.AND P3, PT, R4, UR6, PT ;  /* 0x0000000604007c0c */ /* 0x000fe2000bf66070 */
[----:B------:R-:W-:-:S02]  /*2690*/  VIADD R4, R0, 0xd00 ;  /* 0x00000d0000047836 */ /* 0x000fc40000000000 */
[----:B------:R0:W-:Y:S01]  /*26a0*/  @!P5 STG.E.U8 desc[UR10][R2.64+0x700], R17 ;  /* 0x000700110200d986 */ /* 0x0001e2000c10110a */
[----:B------:R-:W-:Y:S02]  /*26b0*/  ISETP.GE.U32.AND.EX P5, PT, RZ, UR7, PT, P4 ;  /* 0x00000007ff007c0c */ /* 0x000fe4000bfa6140 */
[----:B------:R-:W-:Y:S01]  /*26c0*/  ISETP.GE.U32.AND.EX P3, PT, RZ, UR7, PT, P3 ;  /* 0x00000007ff007c0c */ /* 0x000fe2000bf66130 */
[----:B------:R0:W-:Y:S01]  /*26d0*/  @!P2 STG.E.U8 desc[UR10][R2.64+0x800], R19 ;  /* 0x000800130200a986 */ /* 0x0001e2000c10110a */
[----:B------:R-:W-:Y:S01]  /*26e0*/  ISETP.GE.U32.AND P4, PT, R4, UR6, PT ;  /* 0x0000000604007c0c */ /* 0x000fe2000bf86070 */
[----:B------:R-:W-:Y:S01]  /*26f0*/  VIADD R4, R0, 0xf00 ;  /* 0x00000f0000047836 */ /* 0x000fe20000000000 */
[----:B------:R-:W-:Y:S01]  /*2700*/  ISETP.GE.U32.AND P2, PT, R6, UR6, PT ;  /* 0x0000000606007c0c */ /* 0x000fe2000bf46070 */
[----:B------:R1:W-:Y:S01]  /*2710*/  @!P0 STG.E.U8 desc[UR10][R2.64+0x900], R21 ;  /* 0x0009001502008986 */ /* 0x0003e2000c10110a */
[----:B------:R-:W-:Y:S01]  /*2720*/  VIADD R6, R0, 0x1100 ;  /* 0x0000110000067836 */ /* 0x000fe20000000000 */
[----:B------:R-:W-:-:S02]  /*2730*/  ISETP.GE.U32.AND.EX P4, PT, RZ, UR7, PT, P4 ;  /* 0x00000007ff007c0c */ /* 0x000fc4000bf86140 */
[----:B------:R-:W-:Y:S01]  /*2740*/  ISETP.GE.U32.AND P0, PT, R4, UR6, PT ;  /* 0x0000000604007c0c */ /* 0x000fe2000bf06070 */
[----:B------:R2:W-:Y:S01]  /*2750*/  @!P6 STG.E.U8 desc[UR10][R2.64+0xa00], R23 ;  /* 0x000a00170200e986 */ /* 0x0005e2000c10110a */
[C---:B------:R-:W-:Y:S01]  /*2760*/  LOP3.LUT R4, R0.reuse, 0x1000, RZ, 0xfc, !PT ;  /* 0x0000100000047812 */ /* 0x040fe200078efcff */
[----:B------:R-:W-:Y:S01]  /*2770*/  VIADD R0, R0, 0x1200 ;  /* 0x0000120000007836 */ /* 0x000fe20000000000 */
[----:B------:R-:W-:Y:S01]  /*2780*/  ISETP.GE.U32.AND.EX P2, PT, RZ, UR7, PT, P2 ;  /* 0x00000007ff007c0c */ /* 0x000fe2000bf46120 */
[----:B0-----:R0:W-:Y:S01]  /*2790*/  @!P5 STG.E.U8 desc[UR10][R2.64+0xb00], R25 ;  /* 0x000b00190200d986 */ /* 0x0011e2000c10110a */
[----:B------:R-:W-:Y:S02]  /*27a0*/  ISETP.GE.U32.AND P6, PT, R4, UR6, PT ;  /* 0x0000000604007c0c */ /* 0x000fe4000bfc6070 */
[----:B------:R-:W-:Y:S01]  /*27b0*/  ISETP.GE.U32.AND P5, PT, R6, UR6, PT ;  /* 0x0000000606007c0c */ /* 0x000fe2000bfa6070 */
[----:B-1----:R0:W-:Y:S01]  /*27c0*/  @!P3 STG.E.U8 desc[UR10][R2.64+0xc00], R5 ;  /* 0x000c00050200b986 */ /* 0x0021e2000c10110a */
[----:B------:R-:W-:-:S02]  /*27d0*/  ISETP.GE.U32.AND P3, PT, R0, UR6, PT ;  /* 0x0000000600007c0c */ /* 0x000fc4000bf66070 */
[----:B------:R-:W-:Y:S01]  /*27e0*/  ISETP.GE.U32.AND.EX P0, PT, RZ, UR7, PT, P0 ;  /* 0x00000007ff007c0c */ /* 0x000fe2000bf06100 */
[----:B--2---:R0:W-:Y:S01]  /*27f0*/  @!P4 STG.E.U8 desc[UR10][R2.64+0xd00], R7 ;  /* 0x000d00070200c986 */ /* 0x0041e2000c10110a */
[----:B------:R-:W-:Y:S02]  /*2800*/  ISETP.GE.U32.AND.EX P6, PT, RZ, UR7, PT, P6 ;  /* 0x00000007ff007c0c */ /* 0x000fe4000bfc6160 */
[----:B------:R-:W-:Y:S01]  /*2810*/  ISETP.GE.U32.AND.EX P5, PT, RZ, UR7, PT, P5 ;  /* 0x00000007ff007c0c */ /* 0x000fe2000bfa6150 */
[----:B---3--:R0:W-:Y:S01]  /*2820*/  @!P2 STG.E.U8 desc[UR10][R2.64+0xe00], R9 ;  /* 0x000e00090200a986 */ /* 0x0081e2000c10110a */
[----:B------:R-:W-:-:S03]  /*2830*/  ISETP.GE.U32.AND.EX P3, PT, RZ, UR7, PT, P3 ;  /* 0x00000007ff007c0c */ /* 0x000fc6000bf66130 */
[----:B----4-:R0:W-:Y:S04]  /*2840*/  @!P1 STG.E.U8 desc[UR10][R2.64], R29 ;  /* 0x0000001d02009986 */ /* 0x0101e8000c10110a */
[----:B------:R0:W-:Y:S04]  /*2850*/  @!P0 STG.E.U8 desc[UR10][R2.64+0xf00], R11 ;  /* 0x000f000b02008986 */ /* 0x0001e8000c10110a */
[----:B------:R0:W-:Y:S04]  /*2860*/  @!P6 STG.E.U8 desc[UR10][R2.64+0x1000], R13 ;  /* 0x0010000d0200e986 */ /* 0x0001e8000c10110a */
[----:B------:R0:W-:Y:S01]  /*2870*/  @!P5 STG.E.U8 desc[UR10][R2.64+0x1100], R27 ;  /* 0x0011001b0200d986 */ /* 0x0001e2000c10110a */
[----:B------:R-:W-:Y:S05]  /*2880*/  @P3 EXIT ;  /* 0x000000000000394d */ /* 0x000fea0003800000 */
[----:B------:R-:W1:Y:S04]  /*2890*/  LDS.U8 R35, [R35+0x1200] ;  /* 0x0012000023237984 */ /* 0x000e680000000000 */
[----:B-1----:R-:W-:Y:S01]  /*28a0*/  STG.E.U8 desc[UR10][R2.64+0x1200], R35 ;  /* 0x0012002302007986 */ /* 0x002fe2000c10110a */
[----:B------:R-:W-:Y:S05]  /*28b0*/  EXIT ;  /* 0x000000000000794d */ /* 0x000fea0003800000 */
.L_x_221:
        /* <DEDUP_REMOVED lines=12> */
.L_x_259:


//--------------------- .text._ZN3cub18CUB_300001_SM_10006detail8for_each13static_kernelINS2_12policy_hub_t12policy_500_tElNS2_12op_wrapper_tIlN6thrust24THRUST_300001_SM_1000_NS6system6detail7generic6detail21binary_search_functorINS8_6detail15normal_iteratorINS8_10device_ptrIhEEEENSC_18binary_search_lessENSC_3ubfEEENS8_12zip_iteratorIN4cuda3std3__45tupleIJNS8_17counting_iteratorIiNS8_11use_defaultESS_SS_EENSF_INSG_IiEEEEEEEEEEEEEvT0_T1_ --------------------------
	.section	.text._ZN3cub18CUB_300001_SM_10006detail8for_each13static_kernelINS2_12policy_hub_t12policy_500_tElNS2_12op_wrapper_tIlN6thrust24THRUST_300001_SM_1000_NS6system6detail7generic6detail21binary_search_functorINS8_6detail15normal_iteratorINS8_10device_ptrIhEEEENSC_18binary_search_lessENSC_3ubfEEENS8_12zip_iteratorIN4cuda3std3__45tupleIJNS8_17counting_iteratorIiNS8_11use_defaultESS_SS_EENSF_INSG_IiEEEEEEEEEEEEEvT0_T1_,"ax",@progbits
	.align	128
        .global         _ZN3cub18CUB_300001_SM_10006detail8for_each13static_kernelINS2_12policy_hub_t12policy_500_tElNS2_12op_wrapper_tIlN6thrust24THRUST_300001_SM_1000_NS6system6detail7generic6detail21binary_search_functorINS8_6detail15normal_iteratorINS8_10device_ptrIhEEEENSC_18binary_search_lessENSC_3ubfEEENS8_12zip_iteratorIN4cuda3std3__45tupleIJNS8_17counting_iteratorIiNS8_11use_defaultESS_SS_EENSF_INSG_IiEEEEEEEEEEEEEvT0_T1_
        .type           _ZN3cub18CUB_300001_SM_10006detail8for_each13static_kernelINS2_12policy_hub_t12policy_500_tElNS2_12op_wrapper_tIlN6thrust24THRUST_300001_SM_1000_NS6system6detail7generic6detail21binary_search_functorINS8_6detail15normal_iteratorINS8_10device_ptrIhEEEENSC_18binary_search_lessENSC_3ubfEEENS8_12zip_iteratorIN4cuda3std3__45tupleIJNS8_17counting_iteratorIiNS8_11use_defaultESS_SS_EENSF_INSG_IiEEEEEEEEEEEEEvT0_T1_,@function
        .size           _ZN3cub18CUB_300001_SM_10006detail8for_each13static_kernelINS2_12policy_hub_t12policy_500_tElNS2_12op_wrapper_tIlN6thrust24THRUST_300001_SM_1000_NS6system6detail7generic6detail21binary_search_functorINS8_6detail15normal_iteratorINS8_10device_ptrIhEEEENSC_18binary_search_lessENSC_3ubfEEENS8_12zip_iteratorIN4cuda3std3__45tupleIJNS8_17counting_iteratorIiNS8_11use_defaultESS_SS_EENSF_INSG_IiEEEEEEEEEEEEEvT0_T1_,(.L_x_260 - _ZN3cub18CUB_300001_SM_10006detail8for_each13static_kernelINS2_12policy_hub_t12policy_500_tElNS2_12op_wrapper_tIlN6thrust24THRUST_300001_SM_1000_NS6system6detail7generic6detail21binary_search_functorINS8_6detail15normal_iteratorINS8_10device_ptrIhEEEENSC_18binary_search_lessENSC_3ubfEEENS8_12zip_iteratorIN4cuda3std3__45tupleIJNS8_17counting_iteratorIiNS8_11use_defaultESS_SS_EENSF_INSG_IiEEEEEEEEEEEEEvT0_T1_)
        .other          _ZN3cub18CUB_300001_SM_10006detail8for_each13static_kernelINS2_12policy_hub_t12policy_500_tElNS2_12op_wrapper_tIlN6thrust24THRUST_300001_SM_1000_NS6system6detail7generic6detail21binary_search_functorINS8_6detail15normal_iteratorINS8_10device_ptrIhEEEENSC_18binary_search_lessENSC_3ubfEEENS8_12zip_iteratorIN4cuda3std3__45tupleIJNS8_17counting_iteratorIiNS8_11use_defaultESS_SS_EENSF_INSG_IiEEEEEEEEEEEEEvT0_T1_,@"STO_CUDA_ENTRY STV_DEFAULT"
_ZN3cub18CUB_300001_SM_10006detail8for_each13static_kernelINS2_12policy_hub_t12policy_500_tElNS2_12op_wrapper_tIlN6thrust24THRUST_300001_SM_1000_NS6system6detail7generic6detail21binary_search_functorINS8_6detail15normal_iteratorINS8_10device_ptrIhEEEENSC_18binary_search_lessENSC_3ubfEEENS8_12zip_iteratorIN4cuda3std3__45tupleIJNS8_17counting_iteratorIiNS8_11use_defaultESS_SS_EENSF_INSG_IiEEEEEEEEEEEEEvT0_T1_:
.text._ZN3cub18CUB_300001_SM_10006detail8for_each13static_kernelINS2_12policy_hub_t12policy_500_tElNS2_12op_wrapper_tIlN6thrust24THRUST_300001_SM_1000_NS6system6detail7generic6detail21binary_search_functorINS8_6detail15normal_iteratorINS8_10device_ptrIhEEEENSC_18binary_search_lessENSC_3ubfEEENS8_12zip_iteratorIN4cuda3std3__45tupleIJNS8_17counting_iteratorIiNS8_11use_defaultESS_SS_EENSF_INSG_IiEEEEEEEEEEEEEvT0_T1_:
[----:B------:R-:W-:Y:S08]  /*0000*/  LDC R1, c[0x0][0x37c] ;  /* 0x0000df00ff017b82 */ /* 0x000ff00000000800 */
[----:B------:R-:W0:Y:S01]  /*0010*/  S2UR UR4, SR_CTAID.X ;  /* 0x00000000000479c3 */ /* 0x000e220000002500 */
[----:B------:R-:W1:Y:S01]  /*0020*/  LDCU.64 UR6, c[0x0][0x380] ;  /* 0x00007000ff0677ac */ /* 0x000e620008000a00 */
[----:B------:R-:W2:Y:S01]  /*0030*/  LDCU.64 UR10, c[0x0][0x358] ;  /* 0x00006b00ff0a77ac */ /* 0x000ea20008000a00 */
[----:B0-----:R-:W-:-:S04]  /*0040*/  UIMAD.WIDE.U32 UR4, UR4, 0x200, URZ ;  /* 0x00000200040478a5 */ /* 0x001fc8000f8e00ff */
[----:B-1----:R-:W-:-:S04]  /*0050*/  UIADD3 UR6, UP0, UPT, -UR4, UR6, URZ ;  /* 0x0000000604067290 */ /* 0x002fc8000ff1e1ff */
[----:B------:R-:W-:Y:S02]  /*0060*/  UIADD3.X UR7, UPT, UPT, ~UR5, UR7, URZ, UP0, !UPT ;  /* 0x0000000705077290 */ /* 0x000fe400087fe5ff */
[----:B------:R-:W-:-:S04]  /*0070*/  UISETP.GE.U32.AND UP0, UPT, UR6, 0x200, UPT ;  /* 0x000002000600788c */ /* 0x000fc8000bf06070 */
[----:B------:R-:W-:-:S09]  /*0080*/  UISETP.GE.AND.EX UP0, UPT, UR7, URZ, UPT, UP0 ;  /* 0x000000ff0700728c */ /* 0x000fd2000bf06300 */
[----:B--2---:R-:W-:Y:S05]  /*0090*/  BRA.U !UP0, `(.L_x_222) ;  /* 0x0000000508447547 */ /* 0x004fea000b800000 */
[----:B------:R-:W0:Y:S01]  /*00a0*/  LDCU.64 UR6, c[0x0][0x3a0] ;  /* 0x00007400ff0677ac */ /* 0x000e220008000a00 */
[----:B------:R-:W1:Y:S01]  /*00b0*/  S2R R0, SR_TID.X ;  /* 0x0000000000007919 */ /* 0x000e620000002100 */
[----:B------:R-:W0:Y:S02]  /*00c0*/  LDCU.64 UR8, c[0x0][0x398] ;  /* 0x00007300ff0877ac */ /* 0x000e240008000a00 */
[----:B0-----:R-:W-:-:S04]  /*00d0*/  UIADD3 UR6, UP0, UPT, UR6, -UR8, URZ ;  /* 0x8000000806067290 */ /* 0x001fc8000ff1e0ff */
[----:B------:R-:W-:Y:S02]  /*00e0*/  UIADD3.X UR7, UPT, UPT, UR7, ~UR9, URZ, UP0, !UPT ;  /* 0x8000000907077290 */ /* 0x000fe400087fe4ff */
[----:B------:R-:W-:-:S04]  /*00f0*/  UISETP.GE.U32.AND UP0, UPT, UR6, 0x1, UPT ;  /* 0x000000010600788c */ /* 0x000fc8000bf06070 */
[----:B------:R-:W-:-:S09]  /*0100*/  UISETP.GE.AND.EX UP0, UPT, UR7, URZ, UPT, UP0 ;  /* 0x000000ff0700728c */ /* 0x000fd2000bf06300 */
[----:B-1----:R-:W-:Y:S05]  /*0110*/  BRA.U !UP0, `(.L_x_223) ;  /* 0x0000000508047547 */ /* 0x002fea000b800000 */
[----:B------:R-:W0:Y:S01]  /*0120*/  LDCU.64 UR14, c[0x0][0x390] ;  /* 0x00007200ff0e77ac */ /* 0x000e220008000a00 */
[----:B------:R-:W-:Y:S01]  /*0130*/  IADD3 R5, P0, PT, R0, UR4, RZ ;  /* 0x0000000400057c10 */ /* 0x000fe2000ff1e0ff */
[----:B------:R-:W-:Y:S01]  /*0140*/  IMAD.U32 R0, RZ, RZ, UR6 ;  /* 0x00000006ff007e24 */ /* 0x000fe2000f8e00ff */
[----:B------:R-:W-:Y:S01]  /*0150*/  BSSY.RECONVERGENT B0, `(.L_x_224) ;  /* 0x0000020000007945 */ /* 0x000fe20003800200 */
[----:B------:R-:W1:Y:S01]  /*0160*/  LDCU UR12, c[0x0][0x388] ;  /* 0x00007100ff0c77ac */ /* 0x000e620008000800 */
[----:B------:R-:W-:Y:S02]  /*0170*/  IMAD.MOV.U32 R17, RZ, RZ, RZ ;  /* 0x000000ffff117224 */ /* 0x000fe400078e00ff */
[----:B------:R-:W-:Y:S02]  /*0180*/  IMAD.X R4, RZ, RZ, UR5, P0 ;  /* 0x00000005ff047e24 */ /* 0x000fe400080e06ff */
[----:B------:R-:W-:Y:S02]  /*0190*/  IMAD.MOV.U32 R14, RZ, RZ, RZ ;  /* 0x000000ffff0e7224 */ /* 0x000fe400078e00ff */
[----:B------:R-:W-:Y:S01]  /*01a0*/  IMAD.MOV.U32 R13, RZ, RZ, R0 ;  /* 0x000000ffff0d7224 */ /* 0x000fe200078e0000 */
[----:B0-----:R-:W-:-:S04]  /*01b0*/  LEA R2, P0, R5, UR14, 0x2 ;  /* 0x0000000e05027c11 */ /* 0x001fc8000f8010ff */
[C---:B------:R-:W-:Y:S01]  /*01c0*/  LEA.HI.X R3, R5.reuse, UR15, R4, 0x2, P0 ;  /* 0x0000000f05037c11 */ /* 0x040fe200080f1404 */
[----:B------:R-:W-:Y:S02]  /*01d0*/  IMAD.U32 R4, RZ, RZ, UR7 ;  /* 0x00000007ff047e24 */ /* 0x000fe4000f8e00ff */
[----:B-1----:R-:W-:Y:S02]  /*01e0*/  VIADD R5, R5, UR12 ;  /* 0x0000000c05057c36 */ /* 0x002fe40008000000 */
[----:B------:R-:W-:-:S07]  /*01f0*/  IMAD.MOV.U32 R12, RZ, RZ, R4 ;  /* 0x000000ffff0c7224 */ /* 0x000fce00078e0004 */
.L_x_225:
[----:B------:R-:W-:-:S05]  /*0200*/  IADD3 R10, P0, PT, -R17, R13, RZ ;  /* 0x0000000d110a7210 */ /* 0x000fca0007f1e1ff */
[----:B------:R-:W-:-:S05]  /*0210*/  IMAD.X R11, R12, 0x1, ~R14, P0 ;  /* 0x000000010c0b7824 */ /* 0x000fca00000e0e0e */
[----:B------:R-:W-:-:S05]  /*0220*/  LEA.HI R10, P0, R11, R10, RZ, 0x1 ;  /* 0x0000000a0b0a7211 */ /* 0x000fca00078108ff */
[----:B------:R-:W-:-:S05]  /*0230*/  IMAD.X R11, RZ, RZ, R11, P0 ;  /* 0x000000ffff0b7224 */ /* 0x000fca00000e060b */
[--C-:B------:R-:W-:Y:S02]  /*0240*/  SHF.R.S64 R10, R10, 0x1, R11.reuse ;  /* 0x000000010a0a7819 */ /* 0x100fe4000000100b */
[----:B------:R-:W-:Y:S02]  /*0250*/  SHF.R.S32.HI R11, RZ, 0x1, R11 ;  /* 0x00000001ff0b7819 */ /* 0x000fe4000001140b */
[----:B------:R-:W-:-:S05]  /*0260*/  IADD3 R10, P0, PT, R17, R10, RZ ;  /* 0x0000000a110a7210 */ /* 0x000fca0007f1e0ff */
[----:B------:R-:W-:Y:S01]  /*0270*/  IMAD.X R11, R14, 0x1, R11, P0 ;  /* 0x000000010e0b7824 */ /* 0x000fe200000e060b */
[----:B------:R-:W-:-:S04]  /*0280*/  IADD3 R6, P0, PT, R10, UR8, RZ ;  /* 0x000000080a067c10 */ /* 0x000fc8000ff1e0ff */
[----:B------:R-:W-:-:S05]  /*0290*/  IADD3.X R7, PT, PT, R11, UR9, RZ, P0, !PT ;  /* 0x000000090b077c10 */ /* 0x000fca00087fe4ff */
[----:B------:R-:W2:Y:S01]  /*02a0*/  LDG.E.U8 R6, desc[UR10][R6.64] ;  /* 0x0000000a06067981 */ /* 0x000ea2000c1e1100 */
[----:B------:R-:W-:-:S05]  /*02b0*/  IADD3 R8, P1, PT, R10, 0x1, RZ ;  /* 0x000000010a087810 */ /* 0x000fca0007f3e0ff */
[----:B------:R-:W-:Y:S01]  /*02c0*/  IMAD.X R9, RZ, RZ, R11, P1 ;  /* 0x000000ffff097224 */ /* 0x000fe200008e060b */
[----:B--2---:R-:W-:-:S04]  /*02d0*/  ISETP.GE.AND P0, PT, R5, R6, PT ;  /* 0x000000060500720c */ /* 0x004fc80003f06270 */
[----:B------:R-:W-:Y:S02]  /*02e0*/  SEL R13, R10, R13, !P0 ;  /* 0x0000000d0a0d7207 */ /* 0x000fe40004000000 */
[----:B------:R-:W-:Y:S02]  /*02f0*/  SEL R17, R17, R8, !P0 ;  /* 0x0000000811117207 */ /* 0x000fe40004000000 */
[----:B------:R-:W-:Y:S02]  /*0300*/  SEL R12, R11, R12, !P0 ;  /* 0x0000000c0b0c7207 */ /* 0x000fe40004000000 */
[----:B------:R-:W-:Y:S02]  /*0310*/  SEL R14, R14, R9, !P0 ;  /* 0x000000090e0e7207 */ /* 0x000fe40004000000 */
[----:B------:R-:W-:-:S04]  /*0320*/  ISETP.GE.U32.AND P0, PT, R17, R13, PT ;  /* 0x0000000d1100720c */ /* 0x000fc80003f06070 */
[----:B------:R-:W-:-:S13]  /*0330*/  ISETP.GE.AND.EX P0, PT, R14, R12, PT, P0 ;  /* 0x0000000c0e00720c */ /* 0x000fda0003f06300 */
[----:B------:R-:W-:Y:S05]  /*0340*/  @!P0 BRA `(.L_x_225) ;  /* 0xfffffffc00ac8947 */ /* 0x000fea000383ffff */
[----:B------:R-:W-:Y:S05]  /*0350*/  BSYNC.RECONVERGENT B0 ;  /* 0x0000000000007941 */ /* 0x000fea0003800200 */
.L_x_224:
[----:B------:R0:W-:Y:S01]  /*0360*/  STG.E desc[UR10][R2.64], R17 ;  /* 0x0000001102007986 */ /* 0x0001e2000c10190a */
[----:B------:R-:W-:Y:S01]  /*0370*/  BSSY.RECONVERGENT B0, `(.L_x_226) ;  /* 0x0000019000007945 */ /* 0x000fe20003800200 */
[----:B------:R-:W-:Y:S02]  /*0380*/  VIADD R5, R5, 0x100 ;  /* 0x0000010005057836 */ /* 0x000fe40000000000 */
[----:B------:R-:W-:Y:S02]  /*0390*/  IMAD.MOV.U32 R15, RZ, RZ, RZ ;  /* 0x000000ffff0f7224 */ /* 0x000fe400078e00ff */
[----:B------:R-:W-:-:S07]  /*03a0*/  IMAD.MOV.U32 R10, RZ, RZ, RZ ;  /* 0x000000ffff0a7224 */ /* 0x000fce00078e00ff */
.L_x_227:
[----:B------:R-:W-:-:S05]  /*03b0*/  IADD3 R11, P0, PT, R0, -R15, RZ ;  /* 0x8000000f000b7210 */ /* 0x000fca0007f1e0ff */
        /* <DEDUP_REMOVED lines=21> */
.L_x_226:
[----:B------:R-:W-:Y:S01]  /*0510*/  STG.E desc[UR10][R2.64+0x400], R15 ;  /* 0x0004000f02007986 */ /* 0x000fe2000c10190a */
[----:B------:R-:W-:Y:S05]  /*0520*/  EXIT ;  /* 0x000000000000794d */ /* 0x000fea0003800000 */
.L_x_223:
[----:B------:R-:W0:Y:S01]  /*0530*/  LDCU.64 UR6, c[0x0][0x390] ;  /* 0x00007200ff0677ac */ /* 0x000e220008000a00 */
[----:B------:R-:W-:-:S05]  /*0540*/  IADD3 R0, P0, PT, R0, UR4, RZ ;  /* 0x0000000400007c10 */ /* 0x000fca000ff1e0ff */
[----:B------:R-:W-:Y:S01]  /*0550*/  IMAD.X R3, RZ, RZ, UR5, P0 ;  /* 0x00000005ff037e24 */ /* 0x000fe200080e06ff */
[----:B0-----:R-:W-:-:S04]  /*0560*/  LEA R2, P0, R0, UR6, 0x2 ;  /* 0x0000000600027c11 */ /* 0x001fc8000f8010ff */
[----:B------:R-:W-:-:S05]  /*0570*/  LEA.HI.X R3, R0, UR7, R3, 0x2, P0 ;  /* 0x0000000700037c11 */ /* 0x000fca00080f1403 */
[----:B------:R-:W-:Y:S04]  /*0580*/  STG.E desc[UR10][R2.64], RZ ;  /* 0x000000ff02007986 */ /* 0x000fe8000c10190a */
[----:B------:R-:W-:Y:S01]  /*0590*/  STG.E desc[UR10][R2.64+0x400], RZ ;  /* 0x000400ff02007986 */ /* 0x000fe2000c10190a */
[----:B------:R-:W-:Y:S05]  /*05a0*/  EXIT ;  /* 0x000000000000794d */ /* 0x000fea0003800000 */
.L_x_222:
[----:B------:R-:W0:Y:S01]  /*05b0*/  LDCU.64 UR8, c[0x0][0x3a0] ;  /* 0x00007400ff0877ac */ /* 0x000e220008000a00 */
[----:B------:R-:W1:Y:S01]  /*05c0*/  S2R R13, SR_TID.X ;  /* 0x00000000000d7919 */ /* 0x000e620000002100 */
[----:B------:R-:W0:Y:S01]  /*05d0*/  LDCU.64 UR12, c[0x0][0x398] ;  /* 0x00007300ff0c77ac */ /* 0x000e220008000a00 */
[----:B------:R-:W-:Y:S02]  /*05e0*/  USHF.R.S32.HI UR7, URZ, 0x1f, UR6 ;  /* 0x0000001fff077899 */ /* 0x000fe40008011406 */
[----:B0-----:R-:W-:-:S04]  /*05f0*/  UIADD3 UR8, UP0, UPT, UR8, -UR12, URZ ;  /* 0x8000000c08087290 */ /* 0x001fc8000ff1e0ff */
[----:B------:R-:W-:Y:S02]  /*0600*/  UIADD3.X UR9, UPT, UPT, UR9, ~UR13, URZ, UP0, !UPT ;  /* 0x8000000d09097290 */ /* 0x000fe400087fe4ff */
[----:B------:R-:W-:-:S04]  /*0610*/  UISETP.GE.U32.AND UP0, UPT, UR8, 0x1, UPT ;  /* 0x000000010800788c */ /* 0x000fc8000bf06070 */
[----:B------:R-:W-:-:S09]  /*0620*/  UISETP.GE.AND.EX UP0, UPT, UR9, URZ, UPT, UP0 ;  /* 0x000000ff0900728c */ /* 0x000fd2000bf06300 */
[----:B-1----:R-:W-:Y:S05]  /*0630*/  BRA.U !UP0, `(.L_x_228) ;  /* 0x0000000508487547 */ /* 0x002fea000b800000 */
[----:B------:R-:W-:Y:S01]  /*0640*/  IMAD.U32 R0, RZ, RZ, UR7 ;  /* 0x00000007ff007e24 */ /* 0x000fe2000f8e00ff */
[----:B------:R-:W-:Y:S01]  /*0650*/  ISETP.LT.U32.AND P0, PT, R13, UR6, PT ;  /* 0x000000060d007c0c */ /* 0x000fe2000bf01070 */
[----:B------:R-:W-:Y:S01]  /*0660*/  IMAD.U32 R4, RZ, RZ, UR9 ;  /* 0x00000009ff047e24 */ /* 0x000fe2000f8e00ff */
[----:B------:R-:W-:Y:S02]  /*0670*/  BSSY.RECONVERGENT B0, `(.L_x_229) ;  /* 0x0000027000007945 */ /* 0x000fe40003800200 */
[----:B------:R-:W-:Y:S01]  /*0680*/  ISETP.GT.AND.EX P0, PT, R0, RZ, PT, P0 ;  /* 0x000000ff0000720c */ /* 0x000fe20003f04300 */
[----:B------:R-:W-:-:S12]  /*0690*/  IMAD.U32 R0, RZ, RZ, UR8 ;  /* 0x00000008ff007e24 */ /* 0x000fd8000f8e00ff */
[----:B------:R-:W-:Y:S05]  /*06a0*/  @!P0 BRA `(.L_x_230) ;  /* 0x00000000008c8947 */ /* 0x000fea0003800000 */
[----:B------:R-:W0:Y:S01]  /*06b0*/  LDCU UR8, c[0x0][0x388] ;  /* 0x00007100ff0877ac */ /* 0x000e220008000800 */
[----:B------:R-:W-:Y:S01]  /*06c0*/  IADD3 R14, P0, PT, R13, UR4, RZ ;  /* 0x000000040d0e7c10 */ /* 0x000fe2000ff1e0ff */
[----:B------:R-:W-:Y:S01]  /*06d0*/  BSSY.RECONVERGENT B1, `(.L_x_231) ;  /* 0x000001c000017945 */ /* 0x000fe20003800200 */
[----:B------:R-:W-:Y:S02]  /*06e0*/  IMAD.MOV.U32 R11, RZ, RZ, RZ ;  /* 0x000000ffff0b7224 */ /* 0x000fe400078e00ff */
[----:B------:R-:W-:Y:S02]  /*06f0*/  IMAD.MOV.U32 R12, RZ, RZ, RZ ;  /* 0x000000ffff0c7224 */ /* 0x000fe400078e00ff */
[----:B------:R-:W-:Y:S02]  /*0700*/  IMAD.MOV.U32 R10, RZ, RZ, R0 ;  /* 0x000000ffff0a7224 */ /* 0x000fe400078e0000 */
[----:B------:R-:W-:Y:S02]  /*0710*/  IMAD.MOV.U32 R9, RZ, RZ, R4 ;  /* 0x000000ffff097224 */ /* 0x000fe400078e0004 */
[----:B------:R-:W-:-:S02]  /*0720*/  IMAD.X R15, RZ, RZ, UR5, P0 ;  /* 0x00000005ff0f7e24 */ /* 0x000fc400080e06ff */
[----:B0-----:R-:W-:-:S07]  /*0730*/  VIADD R17, R14, UR8 ;  /* 0x000000080e117c36 */ /* 0x001fce0008000000 */
.L_x_232:
        /* <DEDUP_REMOVED lines=22> */
.L_x_231:
[----:B------:R-:W0:Y:S02]  /*08a0*/  LDCU.64 UR8, c[0x0][0x390] ;  /* 0x00007200ff0877ac */ /* 0x000e240008000a00 */
[----:B0-----:R-:W-:-:S04]  /*08b0*/  LEA R2, P0, R14, UR8, 0x2 ;  /* 0x000000080e027c11 */ /* 0x001fc8000f8010ff */
[----:B------:R-:W-:-:S05]  /*08c0*/  LEA.HI.X R3, R14, UR9, R15, 0x2, P0 ;  /* 0x000000090e037c11 */ /* 0x000fca00080f140f */
[----:B------:R0:W-:Y:S04]  /*08d0*/  STG.E desc[UR10][R2.64], R11 ;  /* 0x0000000b02007986 */ /* 0x0001e8000c10190a */
.L_x_230:
[----:B------:R-:W-:Y:S05]  /*08e0*/  BSYNC.RECONVERGENT B0 ;  /* 0x0000000000007941 */ /* 0x000fea0003800200 */
.L_x_229:
[----:B0-----:R-:W-:Y:S02]  /*08f0*/  VIADD R2, R13, 0x100 ;  /* 0x000001000d027836 */ /* 0x001fe40000000000 */
[----:B------:R-:W-:-:S03]  /*0900*/  IMAD.U32 R3, RZ, RZ, UR7 ;  /* 0x00000007ff037e24 */ /* 0x000fc6000f8e00ff */
[----:B------:R-:W-:-:S04]  /*0910*/  ISETP.LT.U32.AND P0, PT, R2, UR6, PT ;  /* 0x0000000602007c0c */ /* 0x000fc8000bf01070 */
[----:B------:R-:W-:-:S13]  /*0920*/  ISETP.GT.AND.EX P0, PT, R3, RZ, PT, P0 ;  /* 0x000000ff0300720c */ /* 0x000fda0003f04300 */
[----:B------:R-:W-:Y:S05]  /*0930*/  @!P0 EXIT ;  /* 0x000000000000894d */ /* 0x000fea0003800000 */
[----:B------:R-:W0:Y:S01]  /*0940*/  LDCU.64 UR8, c[0x0][0x390] ;  /* 0x00007200ff0877ac */ /* 0x000e220008000a00 */
[----:B------:R-:W-:Y:S01]  /*0950*/  IADD3 R5, P0, PT, R2, UR4, RZ ;  /* 0x0000000402057c10 */ /* 0x000fe2000ff1e0ff */
[----:B------:R-:W-:Y:S01]  /*0960*/  BSSY.RECONVERGENT B0, `(.L_x_233) ;  /* 0x000001d000007945 */ /* 0x000fe20003800200 */
[----:B------:R-:W-:Y:S01]  /*0970*/  IMAD.MOV.U32 R15, RZ, RZ, RZ ;  /* 0x000000ffff0f7224 */ /* 0x000fe200078e00ff */
[----:B------:R-:W1:Y:S01]  /*0980*/  LDCU UR6, c[0x0][0x388] ;  /* 0x00007100ff0677ac */ /* 0x000e620008000800 */
[----:B------:R-:W-:Y:S02]  /*0990*/  IMAD.MOV.U32 R10, RZ, RZ, RZ ;  /* 0x000000ffff0a7224 */ /* 0x000fe400078e00ff */
[----:B------:R-:W-:Y:S01]  /*09a0*/  IMAD.X R6, RZ, RZ, UR5, P0 ;  /* 0x00000005ff067e24 */ /* 0x000fe200080e06ff */
[----:B0-----:R-:W-:-:S04]  /*09b0*/  LEA R2, P0, R5, UR8, 0x2 ;  /* 0x0000000805027c11 */ /* 0x001fc8000f8010ff */
[C---:B------:R-:W-:Y:S01]  /*09c0*/  LEA.HI.X R3, R5.reuse, UR9, R6, 0x2, P0 ;  /* 0x0000000905037c11 */ /* 0x040fe200080f1406 */
[----:B-1----:R-:W-:-:S08]  /*09d0*/  VIADD R5, R5, UR6 ;  /* 0x0000000605057c36 */ /* 0x002fd00008000000 */
.L_x_234:
        /* <DEDUP_REMOVED lines=22> */
.L_x_233:
[----:B------:R-:W-:Y:S01]  /*0b40*/  STG.E desc[UR10][R2.64], R15 ;  /* 0x0000000f02007986 */ /* 0x000fe2000c10190a */
[----:B------:R-:W-:Y:S05]  /*0b50*/  EXIT ;  /* 0x000000000000794d */ /* 0x000fea0003800000 */
.L_x_228:
[----:B------:R-:W0:Y:S01]  /*0b60*/  LDCU.64 UR8, c[0x0][0x390] ;  /* 0x00007200ff0877ac */ /* 0x000e220008000a00 */
[----:B------:R-:W-:Y:S01]  /*0b70*/  IMAD.U32 R2, RZ, RZ, UR7 ;  /* 0x00000007ff027e24 */ /* 0x000fe2000f8e00ff */
[C---:B------:R-:W-:Y:S02]  /*0b80*/  IADD3 R0, P1, PT, R13.reuse, UR4, RZ ;  /* 0x000000040d007c10 */ /* 0x040fe4000ff3e0ff */
[C---:B------:R-:W-:Y:S01]  /*0b90*/  ISETP.LT.U32.AND P0, PT, R13.reuse, UR6, PT ;  /* 0x000000060d007c0c */ /* 0x040fe2000bf01070 */
[----:B------:R-:W-:Y:S02]  /*0ba0*/  VIADD R13, R13, 0x100 ;  /* 0x000001000d0d7836 */ /* 0x000fe40000000000 */
[----:B------:R-:W-:Y:S01]  /*0bb0*/  IMAD.X R3, RZ, RZ, UR5, P1 ;  /* 0x00000005ff037e24 */ /* 0x000fe200088e06ff */
[----:B------:R-:W-:Y:S02]  /*0bc0*/  ISETP.GT.AND.EX P0, PT, R2, RZ, PT, P0 ;  /* 0x000000ff0200720c */ /* 0x000fe40003f04300 */
[----:B------:R-:W-:-:S02]  /*0bd0*/  ISETP.LT.U32.AND P1, PT, R13, UR6, PT ;  /* 0x000000060d007c0c */ /* 0x000fc4000bf21070 */
[----:B0-----:R-:W-:-:S04]  /*0be0*/  LEA R2, P2, R0, UR8, 0x2 ;  /* 0x0000000800027c11 */ /* 0x001fc8000f8410ff */
[----:B------:R-:W-:Y:S01]  /*0bf0*/  LEA.HI.X R3, R0, UR9, R3, 0x2, P2 ;  /* 0x0000000900037c11 */ /* 0x000fe200090f1403 */
[----:B------:R-:W-:-:S04]  /*0c00*/  IMAD.U32 R0, RZ, RZ, UR7 ;  /* 0x00000007ff007e24 */ /* 0x000fc8000f8e00ff */
[----:B------:R0:W-:Y:S01]  /*0c10*/  @P0 STG.E desc[UR10][R2.64], RZ ;  /* 0x000000ff02000986 */ /* 0x0001e2000c10190a */
[----:B------:R-:W-:-:S13]  /*0c20*/  ISETP.GT.AND.EX P1, PT, R0, RZ, PT, P1 ;  /* 0x000000ff0000720c */ /* 0x000fda0003f24310 */
[----:B0-----:R-:W-:Y:S05]  /*0c30*/  @!P1 EXIT ;  /* 0x000000000000994d */ /* 0x001fea0003800000 */
[----:B------:R-:W-:Y:S01]  /*0c40*/  STG.E desc[UR10][R2.64+0x400], RZ ;  /* 0x000400ff02007986 */ /* 0x000fe2000c10190a */
[----:B------:R-:W-:Y:S05]  /*0c50*/  EXIT ;  /* 0x000000000000794d */ /* 0x000fea0003800000 */
.L_x_235:
        /* <DEDUP_REMOVED lines=10> */
.L_x_260:


//--------------------- .text._ZN3cub18CUB_300001_SM_10006detail8for_each13static_kernelINS2_12policy_hub_t12policy_500_tEmN6thrust24THRUST_300001_SM_1000_NS8cuda_cub20__uninitialized_fill7functorINS7_10device_ptrIiEEiEEEEvT0_T1_ --------------------------
	.section	.text._ZN3cub18CUB_300001_SM_10006detail8for_each13static_kernelINS2_12policy_hub_t12policy_500_tEmN6thrust24THRUST_300001_SM_1000_NS8cuda_cub20__uninitialized_fill7functorINS7_10device_ptrIiEEiEEEEvT0_T1_,"ax",@progbits
	.align	128
        .global         _ZN3cub18CUB_300001_SM_10006detail8for_each13static_kernelINS2_12policy_hub_t12policy_500_tEmN6thrust24THRUST_300001_SM_1000_NS8cuda_cub20__uninitialized_fill7functorINS7_10device_ptrIiEEiEEEEvT0_T1_
        .type           _ZN3cub18CUB_300001_SM_10006detail8for_each13static_kernelINS2_12policy_hub_t12policy_500_tEmN6thrust24THRUST_300001_SM_1000_NS8cuda_cub20__uninitialized_fill7functorINS7_10device_ptrIiEEiEEEEvT0_T1_,@function
        .size           _ZN3cub18CUB_300001_SM_10006detail8for_each13static_kernelINS2_12policy_hub_t12policy_500_tEmN6thrust24THRUST_300001_SM_1000_NS8cuda_cub20__uninitialized_fill7functorINS7_10device_ptrIiEEiEEEEvT0_T1_,(.L_x_261 - _ZN3cub18CUB_300001_SM_10006detail8for_each13static_kernelINS2_12policy_hub_t12policy_500_tEmN6thrust24THRUST_300001_SM_1000_NS8cuda_cub20__uninitialized_fill7functorINS7_10device_ptrIiEEiEEEEvT0_T1_)
        .other          _ZN3cub18CUB_300001_SM_10006detail8for_each13static_kernelINS2_12policy_hub_t12policy_500_tEmN6thrust24THRUST_300001_SM_1000_NS8cuda_cub20__uninitialized_fill7functorINS7_10device_ptrIiEEiEEEEvT0_T1_,@"STO_CUDA_ENTRY STV_DEFAULT"
_ZN3cub18CUB_300001_SM_10006detail8for_each13static_kernelINS2_12policy_hub_t12policy_500_tEmN6thrust24THRUST_300001_SM_1000_NS8cuda_cub20__uninitialized_fill7functorINS7_10device_ptrIiEEiEEEEvT0_T1_:
.text._ZN3cub18CUB_300001_SM_10006detail8for_each13static_kernelINS2_12policy_hub_t12policy_500_tEmN6thrust24THRUST_300001_SM_1000_NS8cuda_cub20__uninitialized_fill7functorINS7_10device_ptrIiEEiEEEEvT0_T1_:
        /* <DEDUP_REMOVED lines=8> */
[----:B------:R-:W-:-:S09]  /*0080*/  UISETP.GE.U32.AND.EX UP0, UPT, UR7, URZ, UPT, UP0 ;  /* 0x000000ff0700728c */ /* 0x000fd2000bf06100 */
[----:B--2---:R-:W-:Y:S05]  /*0090*/  BRA.U !UP0, `(.L_x_236) ;  /* 0x0000000108287547 */ /* 0x004fea000b800000 */
[----:B------:R-:W0:Y:S01]  /*00a0*/  S2R R0, SR_TID.X ;  /* 0x0000000000007919 */ /* 0x000e220000002100 */
[----:B------:R-:W1:Y:S01]  /*00b0*/  LDCU.64 UR6, c[0x0][0x388] ;  /* 0x00007100ff0677ac */ /* 0x000e620008000a00 */
[----:B------:R-:W2:Y:S01]  /*00c0*/  LDC R5, c[0x0][0x390] ;  /* 0x0000e400ff057b82 */ /* 0x000ea20000000800 */
[----:B0-----:R-:W-:-:S05]  /*00d0*/  IADD3 R0, P0, PT, R0, UR4, RZ ;  /* 0x0000000400007c10 */ /* 0x001fca000ff1e0ff */
[----:B------:R-:W-:Y:S01]  /*00e0*/  IMAD.X R3, RZ, RZ, UR5, P0 ;  /* 0x00000005ff037e24 */ /* 0x000fe200080e06ff */
[----:B-1----:R-:W-:-:S04]  /*00f0*/  LEA R2, P0, R0, UR6, 0x2 ;  /* 0x0000000600027c11 */ /* 0x002fc8000f8010ff */
[----:B------:R-:W-:-:S05]  /*0100*/  LEA.HI.X R3, R0, UR7, R3, 0x2, P0 ;  /* 0x0000000700037c11 */ /* 0x000fca00080f1403 */
[----:B--2---:R-:W-:Y:S04]  /*0110*/  STG.E desc[UR8][R2.64], R5 ;  /* 0x0000000502007986 */ /* 0x004fe8000c101908 */
[----:B------:R-:W-:Y:S01]  /*0120*/  STG.E desc[UR8][R2.64+0x400], R5 ;  /* 0x0004000502007986 */ /* 0x000fe2000c101908 */
[----:B------:R-:W-:Y:S05]  /*0130*/  EXIT ;  /* 0x000000000000794d */ /* 0x000fea0003800000 */
.L_x_236:
[----:B------:R-:W0:Y:S01]  /*0140*/  S2R R0, SR_TID.X ;  /* 0x0000000000007919 */ /* 0x000e220000002100 */
[----:B------:R-:W-:Y:S01]  /*0150*/  IMAD.U32 R2, RZ, RZ, UR7 ;  /* 0x00000007ff027e24 */ /* 0x000fe2000f8e00ff */
[----:B------:R-:W1:Y:S01]  /*0160*/  LDCU.64 UR10, c[0x0][0x388] ;  /* 0x00007100ff0a77ac */ /* 0x000e620008000a00 */
[----:B------:R-:W-:Y:S01]  /*0170*/  IMAD.U32 R4, RZ, RZ, UR7 ;  /* 0x00000007ff047e24 */ /* 0x000fe2000f8e00ff */
[----:B0-----:R-:W-:-:S04]  /*0180*/  ISETP.LT.U32.AND P0, PT, R0, UR6, PT ;  /* 0x0000000600007c0c */ /* 0x001fc8000bf01070 */
[----:B------:R-:W-:Y:S01]  /*0190*/  ISETP.GT.U32.AND.EX P0, PT, R2, RZ, PT, P0 ;  /* 0x000000ff0200720c */ /* 0x000fe20003f04100 */
[C---:B------:R-:W-:Y:S01]  /*01a0*/  VIADD R2, R0.reuse, 0x100 ;  /* 0x0000010000027836 */ /* 0x040fe20000000000 */
[----:B------:R-:W-:-:S04]  /*01b0*/  IADD3 R0, P2, PT, R0, UR4, RZ ;  /* 0x0000000400007c10 */ /* 0x000fc8000ff5e0ff */
[----:B------:R-:W-:Y:S01]  /*01c0*/  ISETP.LT.U32.AND P1, PT, R2, UR6, PT ;  /* 0x0000000602007c0c */ /* 0x000fe2000bf21070 */
[----:B------:R-:W-:Y:S01]  /*01d0*/  IMAD.X R3, RZ, RZ, UR5, P2 ;  /* 0x00000005ff037e24 */ /* 0x000fe200090e06ff */
[----:B-1----:R-:W-:Y:S02]  /*01e0*/  LEA R2, P2, R0, UR10, 0x2 ;  /* 0x0000000a00027c11 */ /* 0x002fe4000f8410ff */
[----:B------:R-:W-:Y:S02]  /*01f0*/  ISETP.GT.U32.AND.EX P1, PT, R4, RZ, PT, P1 ;  /* 0x000000ff0400720c */ /* 0x000fe40003f24110 */
[----:B------:R-:W-:Y:S01]  /*0200*/  LEA.HI.X R3, R0, UR11, R3, 0x2, P2 ;  /* 0x0000000b00037c11 */ /* 0x000fe200090f1403 */
[----:B------:R-:W0:Y:S04]  /*0210*/  @P0 LDC R5, c[0x0][0x390] ;  /* 0x0000e400ff050b82 */ /* 0x000e280000000800 */
[----:B0-----:R0:W-:Y:S06]  /*0220*/  @P0 STG.E desc[UR8][R2.64], R5 ;  /* 0x0000000502000986 */ /* 0x0011ec000c101908 */
[----:B------:R-:W-:Y:S05]  /*0230*/  @!P1 EXIT ;  /* 0x000000000000994d */ /* 0x000fea0003800000 */
[----:B0-----:R-:W0:Y:S02]  /*0240*/  LDC R5, c[0x0][0x390] ;  /* 0x0000e400ff057b82 */ /* 0x001e240000000800 */
[----:B0-----:R-:W-:Y:S01]  /*0250*/  STG.E desc[UR8][R2.64+0x400], R5 ;  /* 0x0004000502007986 */ /* 0x001fe2000c101908 */
[----:B------:R-:W-:Y:S05]  /*0260*/  EXIT ;  /* 0x000000000000794d */ /* 0x000fea0003800000 */
.L_x_237:
        /* <DEDUP_REMOVED lines=9> */
.L_x_261:


//--------------------- .text._ZN3cub18CUB_300001_SM_10006detail8for_each13static_kernelINS2_12policy_hub_t12policy_500_tEmN6thrust24THRUST_300001_SM_1000_NS8cuda_cub20__uninitialized_fill7functorINS7_10device_ptrIhEEhEEEEvT0_T1_ --------------------------
	.section	.text._ZN3cub18CUB_300001_SM_10006detail8for_each13static_kernelINS2_12policy_hub_t12policy_500_tEmN6thrust24THRUST_300001_SM_1000_NS8cuda_cub20__uninitialized_fill7functorINS7_10device_ptrIhEEhEEEEvT0_T1_,"ax",@progbits
	.align	128
        .global         _ZN3cub18CUB_300001_SM_10006detail8for_each13static_kernelINS2_12policy_hub_t12policy_500_tEmN6thrust24THRUST_300001_SM_1000_NS8cuda_cub20__uninitialized_fill7functorINS7_10device_ptrIhEEhEEEEvT0_T1_
        .type           _ZN3cub18CUB_300001_SM_10006detail8for_each13static_kernelINS2_12policy_hub_t12policy_500_tEmN6thrust24THRUST_300001_SM_1000_NS8cuda_cub20__uninitialized_fill7functorINS7_10device_ptrIhEEhEEEEvT0_T1_,@function
        .size           _ZN3cub18CUB_300001_SM_10006detail8for_each13static_kernelINS2_12policy_hub_t12policy_500_tEmN6thrust24THRUST_300001_SM_1000_NS8cuda_cub20__uninitialized_fill7functorINS7_10device_ptrIhEEhEEEEvT0_T1_,(.L_x_262 - _ZN3cub18CUB_300001_SM_10006detail8for_each13static_kernelINS2_12policy_hub_t12policy_500_tEmN6thrust24THRUST_300001_SM_1000_NS8cuda_cub20__uninitialized_fill7functorINS7_10device_ptrIhEEhEEEEvT0_T1_)
        .other          _ZN3cub18CUB_300001_SM_10006detail8for_each13static_kernelINS2_12policy_hub_t12policy_500_tEmN6thrust24THRUST_300001_SM_1000_NS8cuda_cub20__uninitialized_fill7functorINS7_10device_ptrIhEEhEEEEvT0_T1_,@"STO_CUDA_ENTRY STV_DEFAULT"
_ZN3cub18CUB_300001_SM_10006detail8for_each13static_kernelINS2_12policy_hub_t12policy_500_tEmN6thrust24THRUST_300001_SM_1000_NS8cuda_cub20__uninitialized_fill7functorINS7_10device_ptrIhEEhEEEEvT0_T1_:
.text._ZN3cub18CUB_300001_SM_10006detail8for_each13static_kernelINS2_12policy_hub_t12policy_500_tEmN6thrust24THRUST_300001_SM_1000_NS8cuda_cub20__uninitialized_fill7functorINS7_10device_ptrIhEEhEEEEvT0_T1_:
[----:B------:R-:W-:Y:S08]  /*0000*/  LDC R1, c[0x0][0x37c] ;  /* 0x0000df00ff017b82 */ /* 0x000ff00000000800 */
[----:B------:R-:W0:Y:S01]  /*0010*/  S2UR UR4, SR_CTAID.X ;  /* 0x00000000000479c3 */ /* 0x000e220000002500 */
[----:B------:R-:W1:Y:S01]  /*0020*/  LDCU.64 UR6, c[0x0][0x380] ;  /* 0x00007000ff0677ac */ /* 0x000e620008000a00 */
[----:B------:R-:W2:Y:S06]  /*0030*/  LDCU.64 UR8, c[0x0][0x358] ;  /* 0x00006b00ff0877ac */ /* 0x000eac0008000a00 */
[----:B------:R-:W3:Y:S01]  /*0040*/  LDC R5, c[0x0][0x390] ;  /* 0x0000e400ff057b82 */ /* 0x000ee20000000800 */
[----:B0-----:R-:W-:-:S04]  /*0050*/  UIMAD.WIDE.U32 UR4, UR4, 0x200, URZ ;  /* 0x00000200040478a5 */ /* 0x001fc8000f8e00ff */
[----:B-1----:R-:W-:-:S04]  /*0060*/  UIADD3 UR6, UP0, UPT, -UR4, UR6, URZ ;  /* 0x0000000604067290 */ /* 0x002fc8000ff1e1ff */
[----:B------:R-:W-:Y:S01]  /*0070*/  UIADD3.X UR7, UPT, UPT, ~UR5, UR7, URZ, UP0, !UPT ;  /* 0x0000000705077290 */ /* 0x000fe200087fe5ff */
[----:B---3--:R-:W-:Y:S01]  /*0080*/  PRMT R5, R5, 0x7770, RZ ;  /* 0x0000777005057816 */ /* 0x008fe200000000ff */
[----:B------:R-:W-:-:S04]  /*0090*/  UISETP.GE.U32.AND UP0, UPT, UR6, 0x200, UPT ;  /* 0x000002000600788c */ /* 0x000fc8000bf06070 */
[----:B------:R-:W-:-:S09]  /*00a0*/  UISETP.GE.U32.AND.EX UP0, UPT, UR7, URZ, UPT, UP0 ;  /* 0x000000ff0700728c */ /* 0x000fd2000bf06100 */
[----:B--2---:R-:W-:Y:S05]  /*00b0*/  BRA.U !UP0, `(.L_x_238) ;  /* 0x00000001081c7547 */ /* 0x004fea000b800000 */
[----:B------:R-:W0:Y:S01]  /*00c0*/  S2R R3, SR_TID.X ;  /* 0x0000000000037919 */ /* 0x000e220000002100 */
[----:B------:R-:W0:Y:S02]  /*00d0*/  LDC.64 R6, c[0x0][0x388] ;  /* 0x0000e200ff067b82 */ /* 0x000e240000000a00 */
[----:B0-----:R-:W-:-:S04]  /*00e0*/  IADD3 R2, P0, P1, R6, UR4, R3 ;  /* 0x0000000406027c10 */ /* 0x001fc8000f91e003 */
[----:B------:R-:W-:-:S05]  /*00f0*/  IADD3.X R3, PT, PT, R7, UR5, RZ, P0, P1 ;  /* 0x0000000507037c10 */ /* 0x000fca00087e24ff */
[----:B------:R-:W-:Y:S04]  /*0100*/  STG.E.U8 desc[UR8][R2.64], R5 ;  /* 0x0000000502007986 */ /* 0x000fe8000c101108 */
[----:B------:R-:W-:Y:S01]  /*0110*/  STG.E.U8 desc[UR8][R2.64+0x100], R5 ;  /* 0x0001000502007986 */ /* 0x000fe2000c101108 */
[----:B------:R-:W-:Y:S05]  /*0120*/  EXIT ;  /* 0x000000000000794d */ /* 0x000fea0003800000 */
.L_x_238:
[----:B------:R-:W0:Y:S01]  /*0130*/  S2R R3, SR_TID.X ;  /* 0x0000000000037919 */ /* 0x000e220000002100 */
[----:B------:R-:W1:Y:S01]  /*0140*/  LDC.64 R6, c[0x0][0x388] ;  /* 0x0000e200ff067b82 */ /* 0x000e620000000a00 */
[----:B------:R-:W-:Y:S02]  /*0150*/  IMAD.U32 R2, RZ, RZ, UR7 ;  /* 0x00000007ff027e24 */ /* 0x000fe4000f8e00ff */
[C---:B0-----:R-:W-:Y:S01]  /*0160*/  VIADD R0, R3.reuse, 0x100 ;  /* 0x0000010003007836 */ /* 0x041fe20000000000 */
[----:B------:R-:W-:-:S04]  /*0170*/  ISETP.LT.U32.AND P0, PT, R3, UR6, PT ;  /* 0x0000000603007c0c */ /* 0x000fc8000bf01070 */
[----:B------:R-:W-:Y:S01]  /*0180*/  ISETP.LT.U32.AND P1, PT, R0, UR6, PT ;  /* 0x0000000600007c0c */ /* 0x000fe2000bf21070 */
[----:B------:R-:W-:Y:S01]  /*0190*/  IMAD.U32 R0, RZ, RZ, UR7 ;  /* 0x00000007ff007e24 */ /* 0x000fe2000f8e00ff */
[----:B------:R-:W-:Y:S02]  /*01a0*/  ISETP.GT.U32.AND.EX P0, PT, R2, RZ, PT, P0 ;  /* 0x000000ff0200720c */ /* 0x000fe40003f04100 */
[----:B-1----:R-:W-:Y:S02]  /*01b0*/  IADD3 R2, P2, P3, R6, UR4, R3 ;  /* 0x0000000406027c10 */ /* 0x002fe4000fb5e003 */
[----:B------:R-:W-:Y:S02]  /*01c0*/  ISETP.GT.U32.AND.EX P1, PT, R0, RZ, PT, P1 ;  /* 0x000000ff0000720c */ /* 0x000fe40003f24110 */
[----:B------:R-:W-:-:S07]  /*01d0*/  IADD3.X R3, PT, PT, R7, UR5, RZ, P2, P3 ;  /* 0x0000000507037c10 */ /* 0x000fce00097e64ff */
[----:B------:R0:W-:Y:S04]  /*01e0*/  @P0 STG.E.U8 desc[UR8][R2.64], R5 ;  /* 0x0000000502000986 */ /* 0x0001e8000c101108 */
[----:B------:R-:W-:Y:S05]  /*01f0*/  @!P1 EXIT ;  /* 0x000000000000994d */ /* 0x000fea0003800000 */
[----:B------:R-:W-:Y:S01]  /*0200*/  STG.E.U8 desc[UR8][R2.64+0x100], R5 ;  /* 0x0001000502007986 */ /* 0x000fe2000c101108 */
[----:B------:R-:W-:Y:S05]  /*0210*/  EXIT ;  /* 0x000000000000794d */ /* 0x000fea0003800000 */
.L_x_239:
        /* <DEDUP_REMOVED lines=14> */
.L_x_262:


//--------------------- .text._ZN3cub18CUB_300001_SM_10006detail11EmptyKernelIvEEvv --------------------------
	.section	.text._ZN3cub18CUB_300001_SM_10006detail11EmptyKernelIvEEvv,"ax",@progbits
	.align	128
        .global         _ZN3cub18CUB_300001_SM_10006detail11EmptyKernelIvEEvv
        .type           _ZN3cub18CUB_300001_SM_10006detail11EmptyKernelIvEEvv,@function
        .size           _ZN3cub18CUB_300001_SM_10006detail11EmptyKernelIvEEvv,(.L_x_263 - _ZN3cub18CUB_300001_SM_10006detail11EmptyKernelIvEEvv)
        .other          _ZN3cub18CUB_300001_SM_10006detail11EmptyKernelIvEEvv,@"STO_CUDA_ENTRY STV_DEFAULT"
_ZN3cub18CUB_300001_SM_10006detail11EmptyKernelIvEEvv:
.text._ZN3cub18CUB_300001_SM_10006detail11EmptyKernelIvEEvv:
[----:B------:R-:W-:Y:S01]  /*0000*/  LDC R1, c[0x0][0x37c] ;  /* 0x0000df00ff017b82 */ /* 0x000fe20000000800 */
[----:B------:R-:W-:Y:S05]  /*0010*/  EXIT ;  /* 0x000000000000794d */ /* 0x000fea0003800000 */
.L_x_240:
        /* <DEDUP_REMOVED lines=14> */
.L_x_263:


//--------------------- .text._Z13kernel_histeqP6uchar4jjfPiPh --------------------------
	.section	.text._Z13kernel_histeqP6uchar4jjfPiPh,"ax",@progbits
	.align	128
        .global         _Z13kernel_histeqP6uchar4jjfPiPh
        .type           _Z13kernel_histeqP6uchar4jjfPiPh,@function
        .size           _Z13kernel_histeqP6uchar4jjfPiPh,(.L_x_255 - _Z13kernel_histeqP6uchar4jjfPiPh)
        .other          _Z13kernel_histeqP6uchar4jjfPiPh,@"STO_CUDA_ENTRY STV_DEFAULT"
_Z13kernel_histeqP6uchar4jjfPiPh:
.text._Z13kernel_histeqP6uchar4jjfPiPh:
[----:B------:R-:W-:Y:S01]  /*0000*/  LDC R1, c[0x0][0x37c] ;  /* 0x0000df00ff017b82 */ /* 0x000fe20000000800 */
[----:B------:R-:W0:Y:S07]  /*0010*/  S2R R0, SR_TID.Y ;  /* 0x0000000000007919 */ /* 0x000e2e0000002200 */
[----:B------:R-:W1:Y:S01]  /*0020*/  LDC R2, c[0x0][0x360] ;  /* 0x0000d800ff027b82 */ /* 0x000e620000000800 */
[----:B------:R-:W2:Y:S01]  /*0030*/  LDCU.64 UR6, c[0x0][0x388] ;  /* 0x00007100ff0677ac */ /* 0x000ea20008000a00 */
[----:B------:R-:W1:Y:S06]  /*0040*/  S2R R5, SR_TID.X ;  /* 0x0000000000057919 */ /* 0x000e6c0000002100 */
[----:B------:R-:W0:Y:S08]  /*0050*/  S2UR UR5, SR_CTAID.Y ;  /* 0x00000000000579c3 */ /* 0x000e300000002600 */
[----:B------:R-:W0:Y:S08]  /*0060*/  LDC R3, c[0x0][0x364] ;  /* 0x0000d900ff037b82 */ /* 0x000e300000000800 */
[----:B------:R-:W1:Y:S01]  /*0070*/  S2UR UR4, SR_CTAID.X ;  /* 0x00000000000479c3 */ /* 0x000e620000002500 */
[----:B0-----:R-:W-:-:S05]  /*0080*/  IMAD R3, R3, UR5, R0 ;  /* 0x0000000503037c24 */ /* 0x001fca000f8e0200 */
[----:B--2---:R-:W-:Y:S01]  /*0090*/  ISETP.GE.U32.AND P0, PT, R3, UR7, PT ;  /* 0x0000000703007c0c */ /* 0x004fe2000bf06070 */
[----:B-1----:R-:W-:-:S05]  /*00a0*/  IMAD R2, R2, UR4, R5 ;  /* 0x0000000402027c24 */ /* 0x002fca000f8e0205 */
[----:B------:R-:W-:-:S13]  /*00b0*/  ISETP.GE.U32.OR P0, PT, R2, UR6, P0 ;  /* 0x0000000602007c0c */ /* 0x000fda0008706470 */
[----:B------:R-:W-:Y:S05]  /*00c0*/  @P0 EXIT ;  /* 0x000000000000094d */ /* 0x000fea0003800000 */
[----:B------:R-:W0:Y:S01]  /*00d0*/  LDCU.64 UR8, c[0x0][0x3a0] ;  /* 0x00007400ff0877ac */ /* 0x000e220008000a00 */
[----:B------:R-:W-:Y:S01]  /*00e0*/  IMAD R2, R3, UR6, R2 ;  /* 0x0000000603027c24 */ /* 0x000fe2000f8e0202 */
[----:B------:R-:W1:Y:S01]  /*00f0*/  LDC.64 R4, c[0x0][0x398] ;  /* 0x0000e600ff047b82 */ /* 0x000e620000000a00 */
[----:B------:R-:W2:Y:S07]  /*0100*/  LDCU.64 UR4, c[0x0][0x358] ;  /* 0x00006b00ff0477ac */ /* 0x000eae0008000a00 */
[----:B------:R-:W3:Y:S01]  /*0110*/  LDC R9, c[0x0][0x390] ;  /* 0x0000e400ff097b82 */ /* 0x000ee20000000800 */
[----:B0-----:R-:W-:-:S05]  /*0120*/  IADD3 R6, P0, PT, R2, UR8, RZ ;  /* 0x0000000802067c10 */ /* 0x001fca000ff1e0ff */
[----:B------:R-:W-:-:S06]  /*0130*/  IMAD.X R7, RZ, RZ, UR9, P0 ;  /* 0x00000009ff077e24 */ /* 0x000fcc00080e06ff */
[----:B--2---:R-:W1:Y:S01]  /*0140*/  LDG.E.U8 R7, desc[UR4][R6.64] ;  /* 0x0000000406077981 */ /* 0x004e62000c1e1100 */
[----:B---3--:R-:W0:Y:S01]  /*0150*/  MUFU.RCP R3, R9 ;  /* 0x0000000900037308 */ /* 0x008e220000001000 */
[----:B-1----:R-:W-:-:S05]  /*0160*/  IMAD.WIDE.U32 R4, R7, 0x4, R4 ;  /* 0x0000000407047825 */ /* 0x002fca00078e0004 */
[----:B------:R-:W2:Y:S01]  /*0170*/  LDG.E R0, desc[UR4][R4.64] ;  /* 0x0000000404007981 */ /* 0x000ea2000c1e1900 */
[C---:B0-----:R-:W-:Y:S01]  /*0180*/  FFMA R8, R3.reuse, -R9, 1 ;  /* 0x3f80000003087423 */ /* 0x041fe20000000809 */
[----:B------:R-:W-:Y:S03]  /*0190*/  BSSY.RECONVERGENT B0, `(.L_x_241) ;  /* 0x000000b000007945 */ /* 0x000fe60003800200 */
[----:B------:R-:W-:Y:S01]  /*01a0*/  FFMA R3, R3, R8, R3 ;  /* 0x0000000803037223 */ /* 0x000fe20000000003 */
[----:B--2---:R-:W-:-:S04]  /*01b0*/  I2FP.F32.S32 R0, R0 ;  /* 0x0000000000007245 */ /* 0x004fc80000201400 */
[----:B------:R-:W0:Y:S01]  /*01c0*/  FCHK P0, R0, R9 ;  /* 0x0000000900007302 */ /* 0x000e220000000000 */
[----:B------:R-:W-:-:S04]  /*01d0*/  FFMA R8, R0, R3, RZ ;  /* 0x0000000300087223 */ /* 0x000fc800000000ff */
[----:B------:R-:W-:-:S04]  /*01e0*/  FFMA R6, R8, -R9, R0 ;  /* 0x8000000908067223 */ /* 0x000fc80000000000 */
[----:B------:R-:W-:Y:S01]  /*01f0*/  FFMA R3, R3, R6, R8 ;  /* 0x0000000603037223 */ /* 0x000fe20000000008 */
[----:B0-----:R-:W-:Y:S06]  /*0200*/  @!P0 BRA `(.L_x_242) ;  /* 0x00000000000c8947 */ /* 0x001fec0003800000 */
[----:B------:R-:W-:-:S07]  /*0210*/  MOV R4, 0x230 ;  /* 0x0000023000047802 */ /* 0x000fce0000000f00 */
[----:B------:R-:W-:Y:S05]  /*0220*/  CALL.REL.NOINC `($__internal_0_$__cuda_sm3x_div_rn_noftz_f32_slowpath) ;  /* 0x0000000000347944 */ /* 0x000fea0003c00000 */
[----:B------:R-:W-:-:S07]  /*0230*/  IMAD.MOV.U32 R3, RZ, RZ, R0 ;  /* 0x000000ffff037224 */ /* 0x000fce00078e0000 */
.L_x_242:
[----:B------:R-:W-:Y:S05]  /*0240*/  BSYNC.RECONVERGENT B0 ;  /* 0x0000000000007941 */ /* 0x000fea0003800200 */
.L_x_241:
[----:B------:R-:W-:Y:S01]  /*0250*/  FMUL R0, R3, 255 ;  /* 0x437f000003007820 */ /* 0x000fe20000400000 */
[----:B------:R-:W0:Y:S01]  /*0260*/  LDC.64 R4, c[0x0][0x380] ;  /* 0x0000e000ff047b82 */ /* 0x000e220000000a00 */
[----:B------:R-:W-:Y:S02]  /*0270*/  UMOV UR6, 0x3340 ;  /* 0x0000334000067882 */ /* 0x000fe40000000000 */
[----:B------:R-:W-:Y:S02]  /*0280*/  IMAD.U32 R3, RZ, RZ, UR6 ;  /* 0x00000006ff037e24 */ /* 0x000fe4000f8e00ff */
[----:B------:R-:W1:Y:S03]  /*0290*/  F2I.U32.TRUNC.NTZ R0, R0 ;  /* 0x0000000000007305 */ /* 0x000e66000020f000 */
[C---:B-1----:R-:W-:Y:S02]  /*02a0*/  PRMT R6, R0.reuse, R3, 0x1 ;  /* 0x0000000100067416 */ /* 0x042fe40000000003 */
[----:B------:R-:W-:Y:S01]  /*02b0*/  PRMT R7, R0, 0x3340, R0 ;  /* 0x0000334000077816 */ /* 0x000fe20000000000 */
[----:B0-----:R-:W-:-:S03]  /*02c0*/  IMAD.WIDE.U32 R2, R2, 0x4, R4 ;  /* 0x0000000402027825 */ /* 0x001fc600078e0004 */
[----:B------:R-:W-:-:S05]  /*02d0*/  PRMT R7, R7, 0x5410, R6 ;  /* 0x0000541007077816 */ /* 0x000fca0000000006 */
[----:B------:R-:W-:Y:S01]  /*02e0*/  STG.E desc[UR4][R2.64], R7 ;  /* 0x0000000702007986 */ /* 0x000fe2000c101904 */
[----:B------:R-:W-:Y:S05]  /*02f0*/  EXIT ;  /* 0x000000000000794d */ /* 0x000fea0003800000 */
        .weak           $__internal_0_$__cuda_sm3x_div_rn_noftz_f32_slowpath
        .type           $__internal_0_$__cuda_sm3x_div_rn_noftz_f32_slowpath,@function
        .size           $__internal_0_$__cuda_sm3x_div_rn_noftz_f32_slowpath,(.L_x_255 - $__internal_0_$__cuda_sm3x_div_rn_noftz_f32_slowpath)
$__internal_0_$__cuda_sm3x_div_rn_noftz_f32_slowpath:
[----:B------:R-:W0:Y:S01]  /*0300*/  LDC R3, c[0x0][0x390] ;  /* 0x0000e400ff037b82 */ /* 0x000e220000000800 */
[--C-:B------:R-:W-:Y:S01]  /*0310*/  SHF.R.U32.HI R5, RZ, 0x17, R0.reuse ;  /* 0x00000017ff057819 */ /* 0x100fe20000011600 */
[----:B------:R-:W1:Y:S01]  /*0320*/  LDCU UR6, c[0x0][0x390] ;  /* 0x00007200ff0677ac */ /* 0x000e620008000800 */
[----:B------:R-:W-:Y:S01]  /*0330*/  BSSY.RECONVERGENT B1, `(.L_x_243) ;  /* 0x0000064000017945 */ /* 0x000fe20003800200 */
[----:B------:R-:W-:Y:S01]  /*0340*/  IMAD.MOV.U32 R7, RZ, RZ, R0 ;  /* 0x000000ffff077224 */ /* 0x000fe200078e0000 */
[----:B------:R-:W-:-:S05]  /*0350*/  LOP3.LUT R5, R5, 0xff, RZ, 0xc0, !PT ;  /* 0x000000ff05057812 */ /* 0x000fca00078ec0ff */
[----:B------:R-:W-:Y:S02]  /*0360*/  VIADD R10, R5, 0xffffffff ;  /* 0xffffffff050a7836 */ /* 0x000fe40000000000 */
[----:B-1----:R-:W-:Y:S01]  /*0370*/  IMAD.U32 R8, RZ, RZ, UR6 ;  /* 0x00000006ff087e24 */ /* 0x002fe2000f8e00ff */
[----:B0-----:R-:W-:-:S04]  /*0380*/  SHF.R.U32.HI R6, RZ, 0x17, R3 ;  /* 0x00000017ff067819 */ /* 0x001fc80000011603 */
[----:B------:R-:W-:-:S05]  /*0390*/  LOP3.LUT R6, R6, 0xff, RZ, 0xc0, !PT ;  /* 0x000000ff06067812 */ /* 0x000fca00078ec0ff */
[----:B------:R-:W-:-:S05]  /*03a0*/  VIADD R11, R6, 0xffffffff ;  /* 0xffffffff060b7836 */ /* 0x000fca0000000000 */
[----:B------:R-:W-:-:S04]  /*03b0*/  ISETP.GT.U32.AND P0, PT, R11, 0xfd, PT ;  /* 0x000000fd0b00780c */ /* 0x000fc80003f04070 */
[----:B------:R-:W-:-:S13]  /*03c0*/  ISETP.GT.U32.OR P0, PT, R10, 0xfd, P0 ;  /* 0x000000fd0a00780c */ /* 0x000fda0000704470 */
[----:B------:R-:W-:Y:S01]  /*03d0*/  @!P0 IMAD.MOV.U32 R9, RZ, RZ, RZ ;  /* 0x000000ffff098224 */ /* 0x000fe200078e00ff */
[----:B------:R-:W-:Y:S06]  /*03e0*/  @!P0 BRA `(.L_x_244) ;  /* 0x00000000005c8947 */ /* 0x000fec0003800000 */
[----:B------:R-:W-:Y:S02]  /*03f0*/  FSETP.GTU.FTZ.AND P1, PT, |R3|, +INF , PT ;  /* 0x7f8000000300780b */ /* 0x000fe40003f3c200 */
[----:B------:R-:W-:-:S04]  /*0400*/  FSETP.GTU.FTZ.AND P0, PT, |R0|, +INF , PT ;  /* 0x7f8000000000780b */ /* 0x000fc80003f1c200 */
[----:B------:R-:W-:-:S13]  /*0410*/  PLOP3.LUT P0, PT, P0, P1, PT, 0xf8, 0x8f ;  /* 0x00000000008f781c */ /* 0x000fda0000703f70 */
[----:B------:R-:W-:Y:S05]  /*0420*/  @P0 BRA `(.L_x_245) ;  /* 0x00000004004c0947 */ /* 0x000fea0003800000 */
[----:B------:R-:W-:-:S13]  /*0430*/  LOP3.LUT P0, RZ, R8, 0x7fffffff, R7, 0xc8, !PT ;  /* 0x7fffffff08ff7812 */ /* 0x000fda000780c807 */
[----:B------:R-:W-:Y:S05]  /*0440*/  @!P0 BRA `(.L_x_246) ;  /* 0x00000004003c8947 */ /* 0x000fea0003800000 */
[C---:B------:R-:W-:Y:S02]  /*0450*/  FSETP.NEU.FTZ.AND P2, PT, |R0|.reuse, +INF , PT ;  /* 0x7f8000000000780b */ /* 0x040fe40003f5d200 */
[----:B------:R-:W-:Y:S02]  /*0460*/  FSETP.NEU.FTZ.AND P1, PT, |R3|, +INF , PT ;  /* 0x7f8000000300780b */ /* 0x000fe40003f3d200 */
[----:B------:R-:W-:-:S11]  /*0470*/  FSETP.NEU.FTZ.AND P0, PT, |R0|, +INF , PT ;  /* 0x7f8000000000780b */ /* 0x000fd60003f1d200 */
[----:B------:R-:W-:Y:S05]  /*0480*/  @!P1 BRA !P2, `(.L_x_246) ;  /* 0x00000004002c9947 */ /* 0x000fea0005000000 */
[----:B------:R-:W-:-:S04]  /*0490*/  LOP3.LUT P2, RZ, R7, 0x7fffffff, RZ, 0xc0, !PT ;  /* 0x7fffffff07ff7812 */ /* 0x000fc8000784c0ff */
[----:B------:R-:W-:-:S13]  /*04a0*/  PLOP3.LUT P1, PT, P1, P2, PT, 0x2f, 0xf2 ;  /* 0x0000000000f2781c */ /* 0x000fda0000f24577 */
[----:B------:R-:W-:Y:S05]  /*04b0*/  @P1 BRA `(.L_x_247) ;  /* 0x0000000400181947 */ /* 0x000fea0003800000 */
[----:B------:R-:W-:-:S04]  /*04c0*/  LOP3.LUT P1, RZ, R8, 0x7fffffff, RZ, 0xc0, !PT ;  /* 0x7fffffff08ff7812 */ /* 0x000fc8000782c0ff */
[----:B------:R-:W-:-:S13]  /*04d0*/  PLOP3.LUT P0, PT, P0, P1, PT, 0x2f, 0xf2 ;  /* 0x0000000000f2781c */ /* 0x000fda0000702577 */
[----:B------:R-:W-:Y:S05]  /*04e0*/  @P0 BRA `(.L_x_248) ;  /* 0x0000000400000947 */ /* 0x000fea0003800000 */
[----:B------:R-:W-:Y:S02]  /*04f0*/  ISETP.GE.AND P0, PT, R10, RZ, PT ;  /* 0x000000ff0a00720c */ /* 0x000fe40003f06270 */
[----:B------:R-:W-:-:S11]  /*0500*/  ISETP.GE.AND P1, PT, R11, RZ, PT ;  /* 0x000000ff0b00720c */ /* 0x000fd60003f26270 */
[----:B------:R-:W-:Y:S02]  /*0510*/  @P0 IMAD.MOV.U32 R9, RZ, RZ, RZ ;  /* 0x000000ffff090224 */ /* 0x000fe400078e00ff */
[----:B------:R-:W-:Y:S01]  /*0520*/  @!P0 FFMA R7, R0, 1.84467440737095516160e+19, RZ ;  /* 0x5f80000000078823 */ /* 0x000fe200000000ff */
[----:B------:R-:W-:Y:S02]  /*0530*/  @!P0 IMAD.MOV.U32 R9, RZ, RZ, -0x40 ;  /* 0xffffffc0ff098424 */ /* 0x000fe400078e00ff */
[----:B------:R-:W-:Y:S02]  /*0540*/  @!P1 FFMA R8, R3, 1.84467440737095516160e+19, RZ ;  /* 0x5f80000003089823 */ /* 0x000fe400000000ff */
[----:B------:R-:W-:-:S07]  /*0550*/  @!P1 VIADD R9, R9, 0x40 ;  /* 0x0000004009099836 */ /* 0x000fce0000000000 */
.L_x_244:
[----:B------:R-:W-:Y:S01]  /*0560*/  LEA R3, R6, 0xc0800000, 0x17 ;  /* 0xc080000006037811 */ /* 0x000fe200078eb8ff */
[----:B------:R-:W-:Y:S01]  /*0570*/  VIADD R5, R5, 0xffffff81 ;  /* 0xffffff8105057836 */ /* 0x000fe20000000000 */
[----:B------:R-:W-:Y:S03]  /*0580*/  BSSY.RECONVERGENT B2, `(.L_x_249) ;  /* 0x0000035000027945 */ /* 0x000fe60003800200 */
[----:B------:R-:W-:Y:S01]  /*0590*/  IMAD.IADD R3, R8, 0x1, -R3 ;  /* 0x0000000108037824 */ /* 0x000fe200078e0a03 */
[C---:B------:R-:W-:Y:S01]  /*05a0*/  IADD3 R6, PT, PT, R5.reuse, 0x7f, -R6 ;  /* 0x0000007f05067810 */ /* 0x040fe20007ffe806 */
[----:B------:R-:W-:Y:S02]  /*05b0*/  IMAD R0, R5, -0x800000, R7 ;  /* 0xff80000005007824 */ /* 0x000fe400078e0207 */
[----:B------:R-:W0:Y:S01]  /*05c0*/  MUFU.RCP R8, R3 ;  /* 0x0000000300087308 */ /* 0x000e220000001000 */
[----:B------:R-:W-:Y:S01]  /*05d0*/  FADD.FTZ R11, -R3, -RZ ;  /* 0x800000ff030b7221 */ /* 0x000fe20000010100 */
[----:B------:R-:W-:-:S03]  /*05e0*/  IMAD.IADD R6, R6, 0x1, R9 ;  /* 0x0000000106067824 */ /* 0x000fc600078e0209 */
[----:B0-----:R-:W-:-:S04]  /*05f0*/  FFMA R13, R8, R11, 1 ;  /* 0x3f800000080d7423 */ /* 0x001fc8000000000b */
[----:B------:R-:W-:-:S04]  /*0600*/  FFMA R10, R8, R13, R8 ;  /* 0x0000000d080a7223 */ /* 0x000fc80000000008 */
[----:B------:R-:W-:-:S04]  /*0610*/  FFMA R7, R0, R10, RZ ;  /* 0x0000000a00077223 */ /* 0x000fc800000000ff */
[----:B------:R-:W-:-:S04]  /*0620*/  FFMA R8, R11, R7, R0 ;  /* 0x000000070b087223 */ /* 0x000fc80000000000 */
[----:B------:R-:W-:-:S04]  /*0630*/  FFMA R7, R10, R8, R7 ;  /* 0x000000080a077223 */ /* 0x000fc80000000007 */
[----:B------:R-:W-:-:S04]  /*0640*/  FFMA R8, R11, R7, R0 ;  /* 0x000000070b087223 */ /* 0x000fc80000000000 */
[----:B------:R-:W-:-:S05]  /*0650*/  FFMA R0, R10, R8, R7 ;  /* 0x000000080a007223 */ /* 0x000fca0000000007 */
[----:B------:R-:W-:-:S04]  /*0660*/  SHF.R.U32.HI R3, RZ, 0x17, R0 ;  /* 0x00000017ff037819 */ /* 0x000fc80000011600 */
[----:B------:R-:W-:-:S05]  /*0670*/  LOP3.LUT R3, R3, 0xff, RZ, 0xc0, !PT ;  /* 0x000000ff03037812 */ /* 0x000fca00078ec0ff */
[----:B------:R-:W-:-:S04]  /*0680*/  IMAD.IADD R9, R3, 0x1, R6 ;  /* 0x0000000103097824 */ /* 0x000fc800078e0206 */
[----:B------:R-:W-:-:S05]  /*0690*/  VIADD R3, R9, 0xffffffff ;  /* 0xffffffff09037836 */ /* 0x000fca0000000000 */
[----:B------:R-:W-:-:S13]  /*06a0*/  ISETP.GE.U32.AND P0, PT, R3, 0xfe, PT ;  /* 0x000000fe0300780c */ /* 0x000fda0003f06070 */
[----:B------:R-:W-:Y:S05]  /*06b0*/  @!P0 BRA `(.L_x_250) ;  /* 0x0000000000808947 */ /* 0x000fea0003800000 */
[----:B------:R-:W-:-:S13]  /*06c0*/  ISETP.GT.AND P0, PT, R9, 0xfe, PT ;  /* 0x000000fe0900780c */ /* 0x000fda0003f04270 */
[----:B------:R-:W-:Y:S05]  /*06d0*/  @P0 BRA `(.L_x_251) ;  /* 0x00000000006c0947 */ /* 0x000fea0003800000 */
[----:B------:R-:W-:-:S13]  /*06e0*/  ISETP.GE.AND P0, PT, R9, 0x1, PT ;  /* 0x000000010900780c */ /* 0x000fda0003f06270 */
[----:B------:R-:W-:Y:S05]  /*06f0*/  @P0 BRA `(.L_x_252) ;  /* 0x0000000000740947 */ /* 0x000fea0003800000 */
[----:B------:R-:W-:Y:S02]  /*0700*/  ISETP.GE.AND P0, PT, R9, -0x18, PT ;  /* 0xffffffe80900780c */ /* 0x000fe40003f06270 */
[----:B------:R-:W-:-:S11]  /*0710*/  LOP3.LUT R0, R0, 0x80000000, RZ, 0xc0, !PT ;  /* 0x8000000000007812 */ /* 0x000fd600078ec0ff */
[----:B------:R-:W-:Y:S05]  /*0720*/  @!P0 BRA `(.L_x_252) ;  /* 0x0000000000688947 */ /* 0x000fea0003800000 */
[CCC-:B------:R-:W-:Y:S01]  /*0730*/  FFMA.RZ R3, R10.reuse, R8.reuse, R7.reuse ;  /* 0x000000080a037223 */ /* 0x1c0fe2000000c007 */
[CCC-:B------:R-:W-:Y:S01]  /*0740*/  FFMA.RM R6, R10.reuse, R8.reuse, R7.reuse ;  /* 0x000000080a067223 */ /* 0x1c0fe20000004007 */
[C---:B------:R-:W-:Y:S02]  /*0750*/  ISETP.NE.AND P2, PT, R9.reuse, RZ, PT ;  /* 0x000000ff0900720c */ /* 0x040fe40003f45270 */
[----:B------:R-:W-:Y:S02]  /*0760*/  ISETP.NE.AND P1, PT, R9, RZ, PT ;  /* 0x000000ff0900720c */ /* 0x000fe40003f25270 */
[----:B------:R-:W-:Y:S01]  /*0770*/  LOP3.LUT R5, R3, 0x7fffff, RZ, 0xc0, !PT ;  /* 0x007fffff03057812 */ /* 0x000fe200078ec0ff */
[----:B------:R-:W-:Y:S01]  /*0780*/  FFMA.RP R3, R10, R8, R7 ;  /* 0x000000080a037223 */ /* 0x000fe20000008007 */
[----:B------:R-:W-:Y:S02]  /*0790*/  VIADD R8, R9, 0x20 ;  /* 0x0000002009087836 */ /* 0x000fe40000000000 */
[----:B------:R-:W-:Y:S01]  /*07a0*/  LOP3.LUT R5, R5, 0x800000, RZ, 0xfc, !PT ;  /* 0x0080000005057812 */ /* 0x000fe200078efcff */
[----:B------:R-:W-:Y:S01]  /*07b0*/  IMAD.MOV R7, RZ, RZ, -R9 ;  /* 0x000000ffff077224 */ /* 0x000fe200078e0a09 */
[----:B------:R-:W-:-:S02]  /*07c0*/  FSETP.NEU.FTZ.AND P0, PT, R3, R6, PT ;  /* 0x000000060300720b */ /* 0x000fc40003f1d000 */
[----:B------:R-:W-:Y:S02]  /*07d0*/  SHF.L.U32 R8, R5, R8, RZ ;  /* 0x0000000805087219 */ /* 0x000fe400000006ff */
[----:B------:R-:W-:Y:S02]  /*07e0*/  SEL R6, R7, RZ, P2 ;  /* 0x000000ff07067207 */ /* 0x000fe40001000000 */
[----:B------:R-:W-:Y:S02]  /*07f0*/  ISETP.NE.AND P1, PT, R8, RZ, P1 ;  /* 0x000000ff0800720c */ /* 0x000fe40000f25270 */
[----:B------:R-:W-:Y:S02]  /*0800*/  SHF.R.U32.HI R6, RZ, R6, R5 ;  /* 0x00000006ff067219 */ /* 0x000fe40000011605 */
[----:B------:R-:W-:Y:S02]  /*0810*/  PLOP3.LUT P0, PT, P0, P1, PT, 0xf8, 0x8f ;  /* 0x00000000008f781c */ /* 0x000fe40000703f70 */
[----:B------:R-:W-:-:S02]  /*0820*/  SHF.R.U32.HI R8, RZ, 0x1, R6 ;  /* 0x00000001ff087819 */ /* 0x000fc40000011606 */
[----:B------:R-:W-:-:S04]  /*0830*/  SEL R3, RZ, 0x1, !P0 ;  /* 0x00000001ff037807 */ /* 0x000fc80004000000 */
[----:B------:R-:W-:-:S04]  /*0840*/  LOP3.LUT R3, R3, 0x1, R8, 0xf8, !PT ;  /* 0x0000000103037812 */ /* 0x000fc800078ef808 */
[----:B------:R-:W-:-:S05]  /*0850*/  LOP3.LUT R3, R3, R6, RZ, 0xc0, !PT ;  /* 0x0000000603037212 */ /* 0x000fca00078ec0ff */
[----:B------:R-:W-:-:S05]  /*0860*/  IMAD.IADD R3, R8, 0x1, R3 ;  /* 0x0000000108037824 */ /* 0x000fca00078e0203 */
[----:B------:R-:W-:Y:S01]  /*0870*/  LOP3.LUT R0, R3, R0, RZ, 0xfc, !PT ;  /* 0x0000000003007212 */ /* 0x000fe200078efcff */
[----:B------:R-:W-:Y:S06]  /*0880*/  BRA `(.L_x_252) ;  /* 0x0000000000107947 */ /* 0x000fec0003800000 */
.L_x_251:
[----:B------:R-:W-:-:S04]  /*0890*/  LOP3.LUT R0, R0, 0x80000000, RZ, 0xc0, !PT ;  /* 0x8000000000007812 */ /* 0x000fc800078ec0ff */
[----:B------:R-:W-:Y:S01]  /*08a0*/  LOP3.LUT R0, R0, 0x7f800000, RZ, 0xfc, !PT ;  /* 0x7f80000000007812 */ /* 0x000fe200078efcff */
[----:B------:R-:W-:Y:S06]  /*08b0*/  BRA `(.L_x_252) ;  /* 0x0000000000047947 */ /* 0x000fec0003800000 */
.L_x_250:
[----:B------:R-:W-:-:S07]  /*08c0*/  IMAD R0, R6, 0x800000, R0 ;  /* 0x0080000006007824 */ /* 0x000fce00078e0200 */
.L_x_252:
[----:B------:R-:W-:Y:S05]  /*08d0*/  BSYNC.RECONVERGENT B2 ;  /* 0x0000000000027941 */ /* 0x000fea0003800200 */
.L_x_249:
[----:B------:R-:W-:Y:S05]  /*08e0*/  BRA `(.L_x_253) ;  /* 0x0000000000207947 */ /* 0x000fea0003800000 */
.L_x_248:
[----:B------:R-:W-:-:S04]  /*08f0*/  LOP3.LUT R0, R8, 0x80000000, R7, 0x48, !PT ;  /* 0x8000000008007812 */ /* 0x000fc800078e4807 */
[----:B------:R-:W-:Y:S01]  /*0900*/  LOP3.LUT R0, R0, 0x7f800000, RZ, 0xfc, !PT ;  /* 0x7f80000000007812 */ /* 0x000fe200078efcff */
[----:B------:R-:W-:Y:S06]  /*0910*/  BRA `(.L_x_253) ;  /* 0x0000000000147947 */ /* 0x000fec0003800000 */
.L_x_247:
[----:B------:R-:W-:Y:S01]  /*0920*/  LOP3.LUT R0, R8, 0x80000000, R7, 0x48, !PT ;  /* 0x8000000008007812 */ /* 0x000fe200078e4807 */
[----:B------:R-:W-:Y:S06]  /*0930*/  BRA `(.L_x_253) ;  /* 0x00000000000c7947 */ /* 0x000fec0003800000 */
.L_x_246:
[----:B------:R-:W0:Y:S01]  /*0940*/  MUFU.RSQ R0, -QNAN ;  /* 0xffc0000000007908 */ /* 0x000e220000001400 */
[----:B------:R-:W-:Y:S05]  /*0950*/  BRA `(.L_x_253) ;  /* 0x0000000000047947 */ /* 0x000fea0003800000 */
.L_x_245:
[----:B------:R-:W-:-:S07]  /*0960*/  FADD.FTZ R0, R0, R3 ;  /* 0x0000000300007221 */ /* 0x000fce0000010000 */
.L_x_253:
[----:B------:R-:W-:Y:S05]  /*0970*/  BSYNC.RECONVERGENT B1 ;  /* 0x0000000000017941 */ /* 0x000fea0003800200 */
.L_x_243:
[----:B------:R-:W-:-:S04]  /*0980*/  IMAD.MOV.U32 R5, RZ, RZ, 0x0 ;  /* 0x00000000ff057424 */ /* 0x000fc800078e00ff */
[----:B0-----:R-:W-:Y:S05]  /*0990*/  RET.REL.NODEC R4 `(_Z13kernel_histeqP6uchar4jjfPiPh) ;  /* 0xfffffff404987950 */ /* 0x001fea0003c3ffff */
.L_x_254:
        /* <DEDUP_REMOVED lines=14> */
.L_x_255:


//--------------------- .nv.shared._ZN3cub18CUB_300001_SM_10006detail10radix_sort29DeviceRadixSortOnesweepKernelINS1_5radix10policy_hubIhNS0_8NullTypeEyE10Policy1000ELNS0_9SortOrderE0EhS6_yiiNS1_21identity_decomposer_tEEEvPT5_SC_PT3_PKSD_PT1_PKSH_PT2_PKSL_T4_iiT6_ --------------------------
	.section	.nv.shared._ZN3cub18CUB_300001_SM_10006detail10radix_sort29DeviceRadixSortOnesweepKernelINS1_5radix10policy_hubIhNS0_8NullTypeEyE10Policy1000ELNS0_9SortOrderE0EhS6_yiiNS1_21identity_decomposer_tEEEvPT5_SC_PT3_PKSD_PT1_PKSH_PT2_PKSL_T4_iiT6_,"aw",@nobits
	.sectionflags	@""
	.align	16
.nv.shared._ZN3cub18CUB_300001_SM_10006detail10radix_sort29DeviceRadixSortOnesweepKernelINS1_5radix10policy_hubIhNS0_8NullTypeEyE10Policy1000ELNS0_9SortOrderE0EhS6_yiiNS1_21identity_decomposer_tEEEvPT5_SC_PT3_PKSD_PT1_PKSH_PT2_PKSL_T4_iiT6_:
	.zero		22688


//--------------------- .nv.shared.reserved.0     --------------------------
	.section	.nv.shared.reserved.0,"aw",@nobits
	.weak		__nv_reservedSMEM_offset_0_alias
	.size		__nv_reservedSMEM_offset_0_alias, 0, 64
	.other		__nv_reservedSMEM_offset_0_alias,@"STO_CUDA_RESERVED_SHARED STV_DEFAULT"
__nv_reservedSMEM_offset_0_alias:
	.zero		0
	.zero		64


//--------------------- .nv.global                --------------------------
	.section	.nv.global,"aw",@nobits
.nv.global:
	.type		_ZN34_INTERNAL_23d1ae89_4_k_cu_396188206thrust24THRUST_300001_SM_1000_NS12placeholders2_8E,@object
	.size		_ZN34_INTERNAL_23d1ae89_4_k_cu_396188206thrust24THRUST_300001_SM_1000_NS12placeholders2_8E,(_ZN34_INTERNAL_23d1ae89_4_k_cu_396188204cuda3std3__436_GLOBAL__N__23d1ae89_4_k_cu_396188206ignoreE - _ZN34_INTERNAL_23d1ae89_4_k_cu_396188206thrust24THRUST_300001_SM_1000_NS12placeholders2_8E)
_ZN34_INTERNAL_23d1ae89_4_k_cu_396188206thrust24THRUST_300001_SM_1000_NS12placeholders2_8E:
	.zero		1
	.type		_ZN34_INTERNAL_23d1ae89_4_k_cu_396188204cuda3std3__436_GLOBAL__N__23d1ae89_4_k_cu_396188206ignoreE,@object
	.size		_ZN34_INTERNAL_23d1ae89_4_k_cu_396188204cuda3std3__436_GLOBAL__N__23d1ae89_4_k_cu_396188206ignoreE,(_ZN34_INTERNAL_23d1ae89_4_k_cu_396188204cuda3std6ranges3__45__cpo4dataE - _ZN34_INTERNAL_23d1ae89_4_k_cu_396188204cuda3std3__436_GLOBAL__N__23d1ae89_4_k_cu_396188206ignoreE)
_ZN34_INTERNAL_23d1ae89_4_k_cu_396188204cuda3std3__436_GLOBAL__N__23d1ae89_4_k_cu_396188206ignoreE:
	.zero		1
	.type		_ZN34_INTERNAL_23d1ae89_4_k_cu_396188204cuda3std6ranges3__45__cpo4dataE,@object
	.size		_ZN34_INTERNAL_23d1ae89_4_k_cu_396188204cuda3std6ranges3__45__cpo4dataE,(_ZN34_INTERNAL_23d1ae89_4_k_cu_396188206thrust24THRUST_300001_SM_1000_NS6system3cpp3parE - _ZN34_INTERNAL_23d1ae89_4_k_cu_396188204cuda3std6ranges3__45__cpo4dataE)
_ZN34_INTERNAL_23d1ae89_4_k_cu_396188204cuda3std6ranges3__45__cpo4dataE:
	.zero		1
	.type		_ZN34_INTERNAL_23d1ae89_4_k_cu_396188206thrust24THRUST_300001_SM_1000_NS6system3cpp3parE,@object
	.size		_ZN34_INTERNAL_23d1ae89_4_k_cu_396188206thrust24THRUST_300001_SM_1000_NS6system3cpp3parE,(_ZN34_INTERNAL_23d1ae89_4_k_cu_396188204cuda3std3__45__cpo5beginE - _ZN34_INTERNAL_23d1ae89_4_k_cu_396188206thrust24THRUST_300001_SM_1000_NS6system3cpp3parE)
_ZN34_INTERNAL_23d1ae89_4_k_cu_396188206thrust24THRUST_300001_SM_1000_NS6system3cpp3parE:
	.zero		1
	.type		_ZN34_INTERNAL_23d1ae89_4_k_cu_396188204cuda3std3__45__cpo5beginE,@object
	.size		_ZN34_INTERNAL_23d1ae89_4_k_cu_396188204cuda3std3__45__cpo5beginE,(_ZN34_INTERNAL_23d1ae89_4_k_cu_396188204cuda3std6ranges3__45__cpo5beginE - _ZN34_INTERNAL_23d1ae89_4_k_cu_396188204cuda3std3__45__cpo5beginE)
_ZN34_INTERNAL_23d1ae89_4_k_cu_396188204cuda3std3__45__cpo5beginE:
	.zero		1
	.type		_ZN34_INTERNAL_23d1ae89_4_k_cu_396188204cuda3std6ranges3__45__cpo5beginE,@object
	.size		_ZN34_INTERNAL_23d1ae89_4_k_cu_396188204cuda3std6ranges3__45__cpo5beginE,(_ZN34_INTERNAL_23d1ae89_4_k_cu_396188206thrust24THRUST_300001_SM_1000_NS6deviceE - _ZN34_INTERNAL_23d1ae89_4_k_cu_396188204cuda3std6ranges3__45__cpo5beginE)
_ZN34_INTERNAL_23d1ae89_4_k_cu_396188204cuda3std6ranges3__45__cpo5beginE:
	.zero		1
	.type		_ZN34_INTERNAL_23d1ae89_4_k_cu_396188206thrust24THRUST_300001_SM_1000_NS6deviceE,@object
	.size		_ZN34_INTERNAL_23d1ae89_4_k_cu_396188206thrust24THRUST_300001_SM_1000_NS6deviceE,(_ZN34_INTERNAL_23d1ae89_4_k_cu_396188204cuda3std3__47nulloptE - _ZN34_INTERNAL_23d1ae89_4_k_cu_396188206thrust24THRUST_300001_SM_1000_NS6deviceE)
_ZN34_INTERNAL_23d1ae89_4_k_cu_396188206thrust24THRUST_300001_SM_1000_NS6deviceE:
	.zero		1
	.type		_ZN34_INTERNAL_23d1ae89_4_k_cu_396188204cuda3std3__47nulloptE,@object
	.size		_ZN34_INTERNAL_23d1ae89_4_k_cu_396188204cuda3std3__47nulloptE,(_ZN34_INTERNAL_23d1ae89_4_k_cu_396188204cuda3std6ranges3__45__cpo8distanceE - _ZN34_INTERNAL_23d1ae89_4_k_cu_396188204cuda3std3__47nulloptE)
_ZN34_INTERNAL_23d1ae89_4_k_cu_396188204cuda3std3__47nulloptE:
	.zero		1
	.type		_ZN34_INTERNAL_23d1ae89_4_k_cu_396188204cuda3std6ranges3__45__cpo8distanceE,@object
	.size		_ZN34_INTERNAL_23d1ae89_4_k_cu_396188204cuda3std6ranges3__45__cpo8distanceE,(_ZN34_INTERNAL_23d1ae89_4_k_cu_396188206thrust24THRUST_300001_SM_1000_NS12placeholders2_4E - _ZN34_INTERNAL_23d1ae89_4_k_cu_396188204cuda3std6ranges3__45__cpo8distanceE)
_ZN34_INTERNAL_23d1ae89_4_k_cu_396188204cuda3std6ranges3__45__cpo8distanceE:
	.zero		1
	.type		_ZN34_INTERNAL_23d1ae89_4_k_cu_396188206thrust24THRUST_300001_SM_1000_NS12placeholders2_4E,@object
	.size		_ZN34_INTERNAL_23d1ae89_4_k_cu_396188206thrust24THRUST_300001_SM_1000_NS12placeholders2_4E,(_ZN34_INTERNAL_23d1ae89_4_k_cu_396188204cuda3std3__45__cpo6rbeginE - _ZN34_INTERNAL_23d1ae89_4_k_cu_396188206thrust24THRUST_300001_SM_1000_NS12placeholders2_4E)
_ZN34_INTERNAL_23d1ae89_4_k_cu_396188206thrust24THRUST_300001_SM_1000_NS12placeholders2_4E:
	.zero		1
	.type		_ZN34_INTERNAL_23d1ae89_4_k_cu_396188204cuda3std3__45__cpo6rbeginE,@object
	.size		_ZN34_INTERNAL_23d1ae89_4_k_cu_396188204cuda3std3__45__cpo6rbeginE,(_ZN34_INTERNAL_23d1ae89_4_k_cu_396188204cuda3std6ranges3__45__cpo7advanceE - _ZN34_INTERNAL_23d1ae89_4_k_cu_396188204cuda3std3__45__cpo6rbeginE)
_ZN34_INTERNAL_23d1ae89_4_k_cu_396188204cuda3std3__45__cpo6rbeginE:
	.zero		1
	.type		_ZN34_INTERNAL_23d1ae89_4_k_cu_396188204cuda3std6ranges3__45__cpo7advanceE,@object
	.size		_ZN34_INTERNAL_23d1ae89_4_k_cu_396188204cuda3std6ranges3__45__cpo7advanceE,(_ZN34_INTERNAL_23d1ae89_4_k_cu_396188206thrust24THRUST_300001_SM_1000_NS12placeholders3_10E - _ZN34_INTERNAL_23d1ae89_4_k_cu_396188204cuda3std6ranges3__45__cpo7advanceE)
_ZN34_INTERNAL_23d1ae89_4_k_cu_396188204cuda3std6ranges3__45__cpo7advanceE:
	.zero		1
	.type		_ZN34_INTERNAL_23d1ae89_4_k_cu_396188206thrust24THRUST_300001_SM_1000_NS12placeholders3_10E,@object
	.size		_ZN34_INTERNAL_23d1ae89_4_k_cu_396188206thrust24THRUST_300001_SM_1000_NS12placeholders3_10E,(_ZN34_INTERNAL_23d1ae89_4_k_cu_396188204cuda3std3__48in_placeE - _ZN34_INTERNAL_23d1ae89_4_k_cu_396188206thrust24THRUST_300001_SM_1000_NS12placeholders3_10E)
_ZN34_INTERNAL_23d1ae89_4_k_cu_396188206thrust24THRUST_300001_SM_1000_NS12placeholders3_10E:
	.zero		1
	.type		_ZN34_INTERNAL_23d1ae89_4_k_cu_396188204cuda3std3__48in_placeE,@object
	.size		_ZN34_INTERNAL_23d1ae89_4_k_cu_396188204cuda3std3__48in_placeE,(_ZN34_INTERNAL_23d1ae89_4_k_cu_396188204cuda3std6ranges3__45__cpo4sizeE - _ZN34_INTERNAL_23d1ae89_4_k_cu_396188204cuda3std3__48in_placeE)
_ZN34_INTERNAL_23d1ae89_4_k_cu_396188204cuda3std3__48in_placeE:
	.zero		1
	.type		_ZN34_INTERNAL_23d1ae89_4_k_cu_396188204cuda3std6ranges3__45__cpo4sizeE,@object
	.size		_ZN34_INTERNAL_23d1ae89_4_k_cu_396188204cuda3std6ranges3__45__cpo4sizeE,(_ZN34_INTERNAL_23d1ae89_4_k_cu_396188206thrust24THRUST_300001_SM_1000_NS12placeholders2_2E - _ZN34_INTERNAL_23d1ae89_4_k_cu_396188204cuda3std6ranges3__45__cpo4sizeE)
_ZN34_INTERNAL_23d1ae89_4_k_cu_396188204cuda3std6ranges3__45__cpo4sizeE:
	.zero		1
	.type		_ZN34_INTERNAL_23d1ae89_4_k_cu_396188206thrust24THRUST_300001_SM_1000_NS12placeholders2_2E,@object
	.size		_ZN34_INTERNAL_23d1ae89_4_k_cu_396188206thrust24THRUST_300001_SM_1000_NS12placeholders2_2E,(_ZN34_INTERNAL_23d1ae89_4_k_cu_396188204cuda3std3__45__cpo6cbeginE - _ZN34_INTERNAL_23d1ae89_4_k_cu_396188206thrust24THRUST_300001_SM_1000_NS12placeholders2_2E)
_ZN34_INTERNAL_23d1ae89_4_k_cu_396188206thrust24THRUST_300001_SM_1000_NS12placeholders2_2E:
	.zero		1
	.type		_ZN34_INTERNAL_23d1ae89_4_k_cu_396188204cuda3std3__45__cpo6cbeginE,@object
	.size		_ZN34_INTERNAL_23d1ae89_4_k_cu_396188204cuda3std3__45__cpo6cbeginE,(_ZN34_INTERNAL_23d1ae89_4_k_cu_396188204cuda3std6ranges3__45__cpo6cbeginE - _ZN34_INTERNAL_23d1ae89_4_k_cu_396188204cuda3std3__45__cpo6cbeginE)
_ZN34_INTERNAL_23d1ae89_4_k_cu_396188204cuda3std3__45__cpo6cbeginE:
	.zero		1
	.type		_ZN34_INTERNAL_23d1ae89_4_k_cu_396188204cuda3std6ranges3__45__cpo6cbeginE,@object
	.size		_ZN34_INTERNAL_23d1ae89_4_k_cu_396188204cuda3std6ranges3__45__cpo6cbeginE,(_ZN34_INTERNAL_23d1ae89_4_k_cu_396188206thrust24THRUST_300001_SM_1000_NS12placeholders2_6E - _ZN34_INTERNAL_23d1ae89_4_k_cu_396188204cuda3std6ranges3__45__cpo6cbeginE)
_ZN34_INTERNAL_23d1ae89_4_k_cu_396188204cuda3std6ranges3__45__cpo6cbeginE:
	.zero		1
	.type		_ZN34_INTERNAL_23d1ae89_4_k_cu_396188206thrust24THRUST_300001_SM_1000_NS12placeholders2_6E,@object
	.size		_ZN34_INTERNAL_23d1ae89_4_k_cu_396188206thrust24THRUST_300001_SM_1000_NS12placeholders2_6E,(_ZN34_INTERNAL_23d1ae89_4_k_cu_396188204cuda3std3__45__cpo7crbeginE - _ZN34_INTERNAL_23d1ae89_4_k_cu_396188206thrust24THRUST_300001_SM_1000_NS12placeholders2_6E)
_ZN34_INTERNAL_23d1ae89_4_k_cu_396188206thrust24THRUST_300001_SM_1000_NS12placeholders2_6E:
	.zero		1
	.type		_ZN34_INTERNAL_23d1ae89_4_k_cu_396188204cuda3std3__45__cpo7crbeginE,@object
	.size		_ZN34_INTERNAL_23d1ae89_4_k_cu_396188204cuda3std3__45__cpo7crbeginE,(_ZN34_INTERNAL_23d1ae89_4_k_cu_396188204cuda3std6ranges3__45__cpo4nextE - _ZN34_INTERNAL_23d1ae89_4_k_cu_396188204cuda3std3__45__cpo7crbeginE)
_ZN34_INTERNAL_23d1ae89_4_k_cu_396188204cuda3std3__45__cpo7crbeginE:
	.zero		1
	.type		_ZN34_INTERNAL_23d1ae89_4_k_cu_396188204cuda3std6ranges3__45__cpo4nextE,@object
	.size		_ZN34_INTERNAL_23d1ae89_4_k_cu_396188204cuda3std6ranges3__45__cpo4nextE,(_ZN34_INTERNAL_23d1ae89_4_k_cu_396188204cuda3std6ranges3__45__cpo4swapE - _ZN34_INTERNAL_23d1ae89_4_k_cu_396188204cuda3std6ranges3__45__cpo4nextE)
_ZN34_INTERNAL_23d1ae89_4_k_cu_396188204cuda3std6ranges3__45__cpo4nextE:
	.zero		1
	.type		_ZN34_INTERNAL_23d1ae89_4_k_cu_396188204cuda3std6ranges3__45__cpo4swapE,@object
	.size		_ZN34_INTERNAL_23d1ae89_4_k_cu_396188204cuda3std6ranges3__45__cpo4swapE,(_ZN34_INTERNAL_23d1ae89_4_k_cu_396188206thrust24THRUST_300001_SM_1000_NS8cuda_cub10par_nosyncE - _ZN34_INTERNAL_23d1ae89_4_k_cu_396188204cuda3std6ranges3__45__cpo4swapE)
_ZN34_INTERNAL_23d1ae89_4_k_cu_396188204cuda3std6ranges3__45__cpo4swapE:
	.zero		1
	.type		_ZN34_INTERNAL_23d1ae89_4_k_cu_396188206thrust24THRUST_300001_SM_1000_NS8cuda_cub10par_nosyncE,@object
	.size		_ZN34_INTERNAL_23d1ae89_4_k_cu_396188206thrust24THRUST_300001_SM_1000_NS8cuda_cub10par_nosyncE,(_ZN34_INTERNAL_23d1ae89_4_k_cu_396188206thrust24THRUST_300001_SM_1000_NS3seqE - _ZN34_INTERNAL_23d1ae89_4_k_cu_396188206thrust24THRUST_300001_SM_1000_NS8cuda_cub10par_nosyncE)
_ZN34_INTERNAL_23d1ae89_4_k_cu_396188206thrust24THRUST_300001_SM_1000_NS8cuda_cub10par_nosyncE:
	.zero		1
	.type		_ZN34_INTERNAL_23d1ae89_4_k_cu_396188206thrust24THRUST_300001_SM_1000_NS3seqE,@object
	.size		_ZN34_INTERNAL_23d1ae89_4_k_cu_396188206thrust24THRUST_300001_SM_1000_NS3seqE,(_ZN34_INTERNAL_23d1ae89_4_k_cu_396188204cuda3std3__420unreachable_sentinelE - _ZN34_INTERNAL_23d1ae89_4_k_cu_396188206thrust24THRUST_300001_SM_1000_NS3seqE)
_ZN34_INTERNAL_23d1ae89_4_k_cu_396188206thrust24THRUST_300001_SM_1000_NS3seqE:
	.zero		1
	.type		_ZN34_INTERNAL_23d1ae89_4_k_cu_396188204cuda3std3__420unreachable_sentinelE,@object
	.size		_ZN34_INTERNAL_23d1ae89_4_k_cu_396188204cuda3std3__420unreachable_sentinelE,(_ZN34_INTERNAL_23d1ae89_4_k_cu_396188204cuda3std6ranges3__45__cpo5ssizeE - _ZN34_INTERNAL_23d1ae89_4_k_cu_396188204cuda3std3__420unreachable_sentinelE)
_ZN34_INTERNAL_23d1ae89_4_k_cu_396188204cuda3std3__420unreachable_sentinelE:
	.zero		1
	.type		_ZN34_INTERNAL_23d1ae89_4_k_cu_396188204cuda3std6ranges3__45__cpo5ssizeE,@object
	.size		_ZN34_INTERNAL_23d1ae89_4_k_cu_396188204cuda3std6ranges3__45__cpo5ssizeE,(_ZN34_INTERNAL_23d1ae89_4_k_cu_396188206thrust24THRUST_300001_SM_1000_NS12placeholders2_3E - _ZN34_INTERNAL_23d1ae89_4_k_cu_396188204cuda3std6ranges3__45__cpo5ssizeE)
_ZN34_INTERNAL_23d1ae89_4_k_cu_396188204cuda3std6ranges3__45__cpo5ssizeE:
	.zero		1
	.type		_ZN34_INTERNAL_23d1ae89_4_k_cu_396188206thrust24THRUST_300001_SM_1000_NS12placeholders2_3E,@object
	.size		_ZN34_INTERNAL_23d1ae89_4_k_cu_396188206thrust24THRUST_300001_SM_1000_NS12placeholders2_3E,(_ZN34_INTERNAL_23d1ae89_4_k_cu_396188204cuda3std3__45__cpo4cendE - _ZN34_INTERNAL_23d1ae89_4_k_cu_396188206thrust24THRUST_300001_SM_1000_NS12placeholders2_3E)
_ZN34_INTERNAL_23d1ae89_4_k_cu_396188206thrust24THRUST_300001_SM_1000_NS12placeholders2_3E:
	.zero		1
	.type		_ZN34_INTERNAL_23d1ae89_4_k_cu_396188204cuda3std3__45__cpo4cendE,@object
	.size		_ZN34_INTERNAL_23d1ae89_4_k_cu_396188204cuda3std3__45__cpo4cendE,(_ZN34_INTERNAL_23d1ae89_4_k_cu_396188204cuda3std6ranges3__45__cpo4cendE - _ZN34_INTERNAL_23d1ae89_4_k_cu_396188204cuda3std3__45__cpo4cendE)
_ZN34_INTERNAL_23d1ae89_4_k_cu_396188204cuda3std3__45__cpo4cendE:
	.zero		1
	.type		_ZN34_INTERNAL_23d1ae89_4_k_cu_396188204cuda3std6ranges3__45__cpo4cendE,@object
	.size		_ZN34_INTERNAL_23d1ae89_4_k_cu_396188204cuda3std6ranges3__45__cpo4cendE,(_ZN34_INTERNAL_23d1ae89_4_k_cu_396188206thrust24THRUST_300001_SM_1000_NS12placeholders2_7E - _ZN34_INTERNAL_23d1ae89_4_k_cu_396188204cuda3std6ranges3__45__cpo4cendE)
_ZN34_INTERNAL_23d1ae89_4_k_cu_396188204cuda3std6ranges3__45__cpo4cendE:
	.zero		1
	.type		_ZN34_INTERNAL_23d1ae89_4_k_cu_396188206thrust24THRUST_300001_SM_1000_NS12placeholders2_7E,@object
	.size		_ZN34_INTERNAL_23d1ae89_4_k_cu_396188206thrust24THRUST_300001_SM_1000_NS12placeholders2_7E,(_ZN34_INTERNAL_23d1ae89_4_k_cu_396188204cuda3std3__45__cpo5crendE - _ZN34_INTERNAL_23d1ae89_4_k_cu_396188206thrust24THRUST_300001_SM_1000_NS12placeholders2_7E)
_ZN34_INTERNAL_23d1ae89_4_k_cu_396188206thrust24THRUST_300001_SM_1000_NS12placeholders2_7E:
	.zero		1
	.type		_ZN34_INTERNAL_23d1ae89_4_k_cu_396188204cuda3std3__45__cpo5crendE,@object
	.size		_ZN34_INTERNAL_23d1ae89_4_k_cu_396188204cuda3std3__45__cpo5crendE,(_ZN34_INTERNAL_23d1ae89_4_k_cu_396188204cuda3std6ranges3__45__cpo4prevE - _ZN34_INTERNAL_23d1ae89_4_k_cu_396188204cuda3std3__45__cpo5crendE)
_ZN34_INTERNAL_23d1ae89_4_k_cu_396188204cuda3std3__45__cpo5crendE:
	.zero		1
	.type		_ZN34_INTERNAL_23d1ae89_4_k_cu_396188204cuda3std6ranges3__45__cpo4prevE,@object
	.size		_ZN34_INTERNAL_23d1ae89_4_k_cu_396188204cuda3std6ranges3__45__cpo4prevE,(_ZN34_INTERNAL_23d1ae89_4_k_cu_396188204cuda3std6ranges3__45__cpo9iter_moveE - _ZN34_INTERNAL_23d1ae89_4_k_cu_396188204cuda3std6ranges3__45__cpo4prevE)
_ZN34_INTERNAL_23d1ae89_4_k_cu_396188204cuda3std6ranges3__45__cpo4prevE:
	.zero		1
	.type		_ZN34_INTERNAL_23d1ae89_4_k_cu_396188204cuda3std6ranges3__45__cpo9iter_moveE,@object
	.size		_ZN34_INTERNAL_23d1ae89_4_k_cu_396188204cuda3std6ranges3__45__cpo9iter_moveE,(_ZN34_INTERNAL_23d1ae89_4_k_cu_396188206thrust24THRUST_300001_SM_1000_NS6system6detail10sequential3seqE - _ZN34_INTERNAL_23d1ae89_4_k_cu_396188204cuda3std6ranges3__45__cpo9iter_moveE)
_ZN34_INTERNAL_23d1ae89_4_k_cu_396188204cuda3std6ranges3__45__cpo9iter_moveE:
	.zero		1
	.type		_ZN34_INTERNAL_23d1ae89_4_k_cu_396188206thrust24THRUST_300001_SM_1000_NS6system6detail10sequential3seqE,@object
	.size		_ZN34_INTERNAL_23d1ae89_4_k_cu_396188206thrust24THRUST_300001_SM_1000_NS6system6detail10sequential3seqE,(_ZN34_INTERNAL_23d1ae89_4_k_cu_396188206thrust24THRUST_300001_SM_1000_NS12placeholders2_9E - _ZN34_INTERNAL_23d1ae89_4_k_cu_396188206thrust24THRUST_300001_SM_1000_NS6system6detail10sequential3seqE)
_ZN34_INTERNAL_23d1ae89_4_k_cu_396188206thrust24THRUST_300001_SM_1000_NS6system6detail10sequential3seqE:
	.zero		1
	.type		_ZN34_INTERNAL_23d1ae89_4_k_cu_396188206thrust24THRUST_300001_SM_1000_NS12placeholders2_9E,@object
	.size		_ZN34_INTERNAL_23d1ae89_4_k_cu_396188206thrust24THRUST_300001_SM_1000_NS12placeholders2_9E,(_ZN34_INTERNAL_23d1ae89_4_k_cu_396188204cuda3std3__419piecewise_constructE - _ZN34_INTERNAL_23d1ae89_4_k_cu_396188206thrust24THRUST_300001_SM_1000_NS12placeholders2_9E)
_ZN34_INTERNAL_23d1ae89_4_k_cu_396188206thrust24THRUST_300001_SM_1000_NS12placeholders2_9E:
	.zero		1
	.type		_ZN34_INTERNAL_23d1ae89_4_k_cu_396188204cuda3std3__419piecewise_constructE,@object
	.size		_ZN34_INTERNAL_23d1ae89_4_k_cu_396188204cuda3std3__419piecewise_constructE,(_ZN34_INTERNAL_23d1ae89_4_k_cu_396188204cuda3std6ranges3__45__cpo5cdataE - _ZN34_INTERNAL_23d1ae89_4_k_cu_396188204cuda3std3__419piecewise_constructE)
_ZN34_INTERNAL_23d1ae89_4_k_cu_396188204cuda3std3__419piecewise_constructE:
	.zero		1
	.type		_ZN34_INTERNAL_23d1ae89_4_k_cu_396188204cuda3std6ranges3__45__cpo5cdataE,@object
	.size		_ZN34_INTERNAL_23d1ae89_4_k_cu_396188204cuda3std6ranges3__45__cpo5cdataE,(_ZN34_INTERNAL_23d1ae89_4_k_cu_396188206thrust24THRUST_300001_SM_1000_NS12placeholders2_1E - _ZN34_INTERNAL_23d1ae89_4_k_cu_396188204cuda3std6ranges3__45__cpo5cdataE)
_ZN34_INTERNAL_23d1ae89_4_k_cu_396188204cuda3std6ranges3__45__cpo5cdataE:
	.zero		1
	.type		_ZN34_INTERNAL_23d1ae89_4_k_cu_396188206thrust24THRUST_300001_SM_1000_NS12placeholders2_1E,@object
	.size		_ZN34_INTERNAL_23d1ae89_4_k_cu_396188206thrust24THRUST_300001_SM_1000_NS12placeholders2_1E,(_ZN34_INTERNAL_23d1ae89_4_k_cu_396188204cuda3std3__45__cpo3endE - _ZN34_INTERNAL_23d1ae89_4_k_cu_396188206thrust24THRUST_300001_SM_1000_NS12placeholders2_1E)
_ZN34_INTERNAL_23d1ae89_4_k_cu_396188206thrust24THRUST_300001_SM_1000_NS12placeholders2_1E:
	.zero		1
	.type		_ZN34_INTERNAL_23d1ae89_4_k_cu_396188204cuda3std3__45__cpo3endE,@object
	.size		_ZN34_INTERNAL_23d1ae89_4_k_cu_396188204cuda3std3__45__cpo3endE,(_ZN34_INTERNAL_23d1ae89_4_k_cu_396188204cuda3std6ranges3__45__cpo3endE - _ZN34_INTERNAL_23d1ae89_4_k_cu_396188204cuda3std3__45__cpo3endE)
_ZN34_INTERNAL_23d1ae89_4_k_cu_396188204cuda3std3__45__cpo3endE:
	.zero		1
	.type		_ZN34_INTERNAL_23d1ae89_4_k_cu_396188204cuda3std6ranges3__45__cpo3endE,@object
	.size		_ZN34_INTERNAL_23d1ae89_4_k_cu_396188204cuda3std6ranges3__45__cpo3endE,(_ZN34_INTERNAL_23d1ae89_4_k_cu_396188206thrust24THRUST_300001_SM_1000_NS12placeholders2_5E - _ZN34_INTERNAL_23d1ae89_4_k_cu_396188204cuda3std6ranges3__45__cpo3endE)
_ZN34_INTERNAL_23d1ae89_4_k_cu_396188204cuda3std6ranges3__45__cpo3endE:
	.zero		1
	.type		_ZN34_INTERNAL_23d1ae89_4_k_cu_396188206thrust24THRUST_300001_SM_1000_NS12placeholders2_5E,@object
	.size		_ZN34_INTERNAL_23d1ae89_4_k_cu_396188206thrust24THRUST_300001_SM_1000_NS12placeholders2_5E,(_ZN34_INTERNAL_23d1ae89_4_k_cu_396188204cuda3std3__45__cpo4rendE - _ZN34_INTERNAL_23d1ae89_4_k_cu_396188206thrust24THRUST_300001_SM_1000_NS12placeholders2_5E)
_ZN34_INTERNAL_23d1ae89_4_k_cu_396188206thrust24THRUST_300001_SM_1000_NS12placeholders2_5E:
	.zero		1
	.type		_ZN34_INTERNAL_23d1ae89_4_k_cu_396188204cuda3std3__45__cpo4rendE,@object
	.size		_ZN34_INTERNAL_23d1ae89_4_k_cu_396188204cuda3std3__45__cpo4rendE,(_ZN34_INTERNAL_23d1ae89_4_k_cu_396188204cuda3std6ranges3__45__cpo9iter_swapE - _ZN34_INTERNAL_23d1ae89_4_k_cu_396188204cuda3std3__45__cpo4rendE)
_ZN34_INTERNAL_23d1ae89_4_k_cu_396188204cuda3std3__45__cpo4rendE:
	.zero		1
	.type		_ZN34_INTERNAL_23d1ae89_4_k_cu_396188204cuda3std6ranges3__45__cpo9iter_swapE,@object
	.size		_ZN34_INTERNAL_23d1ae89_4_k_cu_396188204cuda3std6ranges3__45__cpo9iter_swapE,(_ZN34_INTERNAL_23d1ae89_4_k_cu_396188204cuda3std3__48unexpectE - _ZN34_INTERNAL_23d1ae89_4_k_cu_396188204cuda3std6ranges3__45__cpo9iter_swapE)
_ZN34_INTERNAL_23d1ae89_4_k_cu_396188204cuda3std6ranges3__45__cpo9iter_swapE:
	.zero		1
	.type		_ZN34_INTERNAL_23d1ae89_4_k_cu_396188204cuda3std3__48unexpectE,@object
	.size		_ZN34_INTERNAL_23d1ae89_4_k_cu_396188204cuda3std3__48unexpectE,(_ZN34_INTERNAL_23d1ae89_4_k_cu_396188206thrust24THRUST_300001_SM_1000_NS8cuda_cub3parE - _ZN34_INTERNAL_23d1ae89_4_k_cu_396188204cuda3std3__48unexpectE)
_ZN34_INTERNAL_23d1ae89_4_k_cu_396188204cuda3std3__48unexpectE:
	.zero		1
	.type		_ZN34_INTERNAL_23d1ae89_4_k_cu_396188206thrust24THRUST_300001_SM_1000_NS8cuda_cub3parE,@object
	.size		_ZN34_INTERNAL_23d1ae89_4_k_cu_396188206thrust24THRUST_300001_SM_1000_NS8cuda_cub3parE,(.L_29 - _ZN34_INTERNAL_23d1ae89_4_k_cu_396188206thrust24THRUST_300001_SM_1000_NS8cuda_cub3parE)
_ZN34_INTERNAL_23d1ae89_4_k_cu_396188206thrust24THRUST_300001_SM_1000_NS8cuda_cub3parE:
	.zero		1
.L_29:


//--------------------- .nv.shared._ZN3cub18CUB_300001_SM_10006detail10radix_sort33DeviceRadixSortExclusiveSumKernelINS1_5radix10policy_hubIhNS0_8NullTypeEyE10Policy1000EyEEvPT0_ --------------------------
	.section	.nv.shared._ZN3cub18CUB_300001_SM_10006detail10radix_sort33DeviceRadixSortExclusiveSumKernelINS1_5radix10policy_hubIhNS0_8NullTypeEyE10Policy1000EyEEvPT0_,"aw",@nobits
	.sectionflags	@""
	.align	16
.nv.shared._ZN3cub18CUB_300001_SM_10006detail10radix_sort33DeviceRadixSortExclusiveSumKernelINS1_5radix10policy_hubIhNS0_8NullTypeEyE10Policy1000EyEEvPT0_:
	.zero		3360


//--------------------- .nv.shared._ZN3cub18CUB_300001_SM_10006detail10radix_sort30DeviceRadixSortHistogramKernelINS1_5radix10policy_hubIhNS0_8NullTypeEyE10Policy1000ELNS0_9SortOrderE0EhyNS1_21identity_decomposer_tEEEvPT2_PKT1_SB_iiT3_ --------------------------
	.section	.nv.shared._ZN3cub18CUB_300001_SM_10006detail10radix_sort30DeviceRadixSortHistogramKernelINS1_5radix10policy_hubIhNS0_8NullTypeEyE10Policy1000ELNS0_9SortOrderE0EhyNS1_21identity_decomposer_tEEEvPT2_PKT1_SB_iiT3_,"aw",@nobits
	.sectionflags	@""
	.align	4
.nv.shared._ZN3cub18CUB_300001_SM_10006detail10radix_sort30DeviceRadixSortHistogramKernelINS1_5radix10policy_hubIhNS0_8NullTypeEyE10Policy1000ELNS0_9SortOrderE0EhyNS1_21identity_decomposer_tEEEvPT2_PKT1_SB_iiT3_:
	.zero		2048


//--------------------- .nv.shared._ZN3cub18CUB_300001_SM_10006detail10radix_sort31DeviceRadixSortSingleTileKernelINS1_5radix10policy_hubIhNS0_8NullTypeEyE10Policy1000ELNS0_9SortOrderE0EhS6_yNS1_21identity_decomposer_tEEEvPKT1_PSB_PKT2_PSF_T3_iiT4_ --------------------------
	.section	.nv.shared._ZN3cub18CUB_300001_SM_10006detail10radix_sort31DeviceRadixSortSingleTileKernelINS1_5radix10policy_hubIhNS0_8NullTypeEyE10Policy1000ELNS0_9SortOrderE0EhS6_yNS1_21identity_decomposer_tEEEvPKT1_PSB_PKT2_PSF_T3_iiT4_,"aw",@nobits
	.sectionflags	@""
	.align	16
.nv.shared._ZN3cub18CUB_300001_SM_10006detail10radix_sort31DeviceRadixSortSingleTileKernelINS1_5radix10policy_hubIhNS0_8NullTypeEyE10Policy1000ELNS0_9SortOrderE0EhS6_yNS1_21identity_decomposer_tEEEvPKT1_PSB_PKT2_PSF_T3_iiT4_:
	.zero		18496


//--------------------- .nv.constant0._ZN3cub18CUB_300001_SM_10006detail10radix_sort29DeviceRadixSortOnesweepKernelINS1_5radix10policy_hubIhNS0_8NullTypeEyE10Policy1000ELNS0_9SortOrderE0EhS6_yiiNS1_21identity_decomposer_tEEEvPT5_SC_PT3_PKSD_PT1_PKSH_PT2_PKSL_T4_iiT6_ --------------------------
	.section	.nv.constant0._ZN3cub18CUB_300001_SM_10006detail10radix_sort29DeviceRadixSortOnesweepKernelINS1_5radix10policy_hubIhNS0_8NullTypeEyE10Policy1000ELNS0_9SortOrderE0EhS6_yiiNS1_21identity_decomposer_tEEEvPT5_SC_PT3_PKSD_PT1_PKSH_PT2_PKSL_T4_iiT6_,"a",@progbits
	.sectionflags	@""
	.align	4
.nv.constant0._ZN3cub18CUB_300001_SM_10006detail10radix_sort29DeviceRadixSortOnesweepKernelINS1_5radix10policy_hubIhNS0_8NullTypeEyE10Policy1000ELNS0_9SortOrderE0EhS6_yiiNS1_21identity_decomposer_tEEEvPT5_SC_PT3_PKSD_PT1_PKSH_PT2_PKSL_T4_iiT6_:
	.zero		973


//--------------------- .nv.constant0._ZN3cub18CUB_300001_SM_10006detail10radix_sort33DeviceRadixSortExclusiveSumKernelINS1_5radix10policy_hubIhNS0_8NullTypeEyE10Policy1000EyEEvPT0_ --------------------------
	.section	.nv.constant0._ZN3cub18CUB_300001_SM_10006detail10radix_sort33DeviceRadixSortExclusiveSumKernelINS1_5radix10policy_hubIhNS0_8NullTypeEyE10Policy1000EyEEvPT0_,"a",@progbits
	.sectionflags	@""
	.align	4
.nv.constant0._ZN3cub18CUB_300001_SM_10006detail10radix_sort33DeviceRadixSortExclusiveSumKernelINS1_5radix10policy_hubIhNS0_8NullTypeEyE10Policy1000EyEEvPT0_:
	.zero		904


//--------------------- .nv.constant0._ZN3cub18CUB_300001_SM_10006detail10radix_sort30DeviceRadixSortHistogramKernelINS1_5radix10policy_hubIhNS0_8NullTypeEyE10Policy1000ELNS0_9SortOrderE0EhyNS1_21identity_decomposer_tEEEvPT2_PKT1_SB_iiT3_ --------------------------
	.section	.nv.constant0._ZN3cub18CUB_300001_SM_10006detail10radix_sort30DeviceRadixSortHistogramKernelINS1_5radix10policy_hubIhNS0_8NullTypeEyE10Policy1000ELNS0_9SortOrderE0EhyNS1_21identity_decomposer_tEEEvPT2_PKT1_SB_iiT3_,"a",@progbits
	.sectionflags	@""
	.align	4
.nv.constant0._ZN3cub18CUB_300001_SM_10006detail10radix_sort30DeviceRadixSortHistogramKernelINS1_5radix10policy_hubIhNS0_8NullTypeEyE10Policy1000ELNS0_9SortOrderE0EhyNS1_21identity_decomposer_tEEEvPT2_PKT1_SB_iiT3_:
	.zero		929


//--------------------- .nv.constant0._ZN3cub18CUB_300001_SM_10006detail10radix_sort31DeviceRadixSortSingleTileKernelINS1_5radix10policy_hubIhNS0_8NullTypeEyE10Policy1000ELNS0_9SortOrderE0EhS6_yNS1_21identity_decomposer_tEEEvPKT1_PSB_PKT2_PSF_T3_iiT4_ --------------------------
	.section	.nv.constant0._ZN3cub18CUB_300001_SM_10006detail10radix_sort31DeviceRadixSortSingleTileKernelINS1_5radix10policy_hubIhNS0_8NullTypeEyE10Policy1000ELNS0_9SortOrderE0EhS6_yNS1_21identity_decomposer_tEEEvPKT1_PSB_PKT2_PSF_T3_iiT4_,"a",@progbits
	.sectionflags	@""
	.align	4
.nv.constant0._ZN3cub18CUB_300001_SM_10006detail10radix_sort31DeviceRadixSortSingleTileKernelINS1_5radix10policy_hubIhNS0_8NullTypeEyE10Policy1000ELNS0_9SortOrderE0EhS6_yNS1_21identity_decomposer_tEEEvPKT1_PSB_PKT2_PSF_T3_iiT4_:
	.zero		945


//--------------------- .nv.constant0._ZN3cub18CUB_300001_SM_10006detail8for_each13static_kernelINS2_12policy_hub_t12policy_500_tElNS2_12op_wrapper_tIlN6thrust24THRUST_300001_SM_1000_NS6system6detail7generic6detail21binary_search_functorINS8_6detail15normal_iteratorINS8_10device_ptrIhEEEENSC_18binary_search_lessENSC_3ubfEEENS8_12zip_iteratorIN4cuda3std3__45tupleIJNS8_17counting_iteratorIiNS8_11use_defaultESS_SS_EENSF_INSG_IiEEEEEEEEEEEEEvT0_T1_ --------------------------
	.section	.nv.constant0._ZN3cub18CUB_300001_SM_10006detail8for_each13static_kernelINS2_12policy_hub_t12policy_500_tElNS2_12op_wrapper_tIlN6thrust24THRUST_300001_SM_1000_NS6system6detail7generic6detail21binary_search_functorINS8_6detail15normal_iteratorINS8_10device_ptrIhEEEENSC_18binary_search_lessENSC_3ubfEEENS8_12zip_iteratorIN4cuda3std3__45tupleIJNS8_17counting_iteratorIiNS8_11use_defaultESS_SS_EENSF_INSG_IiEEEEEEEEEEEEEvT0_T1_,"a",@progbits
	.sectionflags	@""
	.align	4
.nv.constant0._ZN3cub18CUB_300001_SM_10006detail8for_each13static_kernelINS2_12policy_hub_t12policy_500_tElNS2_12op_wrapper_tIlN6thrust24THRUST_300001_SM_1000_NS6system6detail7generic6detail21binary_search_functorINS8_6detail15normal_iteratorINS8_10device_ptrIhEEEENSC_18binary_search_lessENSC_3ubfEEENS8_12zip_iteratorIN4cuda3std3__45tupleIJNS8_17counting_iteratorIiNS8_11use_defaultESS_SS_EENSF_INSG_IiEEEEEEEEEEEEEvT0_T1_:
	.zero		944


//--------------------- .nv.constant0._ZN3cub18CUB_300001_SM_10006detail8for_each13static_kernelINS2_12policy_hub_t12policy_500_tEmN6thrust24THRUST_300001_SM_1000_NS8cuda_cub20__uninitialized_fill7functorINS7_10device_ptrIiEEiEEEEvT0_T1_ --------------------------
	.section	.nv.constant0._ZN3cub18CUB_300001_SM_10006detail8for_each13static_kernelINS2_12policy_hub_t12policy_500_tEmN6thrust24THRUST_300001_SM_1000_NS8cuda_cub20__uninitialized_fill7functorINS7_10device_ptrIiEEiEEEEvT0_T1_,"a",@progbits
	.sectionflags	@""
	.align	4
.nv.constant0._ZN3cub18CUB_300001_SM_10006detail8for_each13static_kernelINS2_12policy_hub_t12policy_500_tEmN6thrust24THRUST_300001_SM_1000_NS8cuda_cub20__uninitialized_fill7functorINS7_10device_ptrIiEEiEEEEvT0_T1_:
	.zero		920


//--------------------- .nv.constant0._ZN3cub18CUB_300001_SM_10006detail8for_each13static_kernelINS2_12policy_hub_t12policy_500_tEmN6thrust24THRUST_300001_SM_1000_NS8cuda_cub20__uninitialized_fill7functorINS7_10device_ptrIhEEhEEEEvT0_T1_ --------------------------
	.section	.nv.constant0._ZN3cub18CUB_300001_SM_10006detail8for_each13static_kernelINS2_12policy_hub_t12policy_500_tEmN6thrust24THRUST_300001_SM_1000_NS8cuda_cub20__uninitialized_fill7functorINS7_10device_ptrIhEEhEEEEvT0_T1_,"a",@progbits
	.sectionflags	@""
	.align	4
.nv.constant0._ZN3cub18CUB_300001_SM_10006detail8for_each13static_kernelINS2_12policy_hub_t12policy_500_tEmN6thrust24THRUST_300001_SM_1000_NS8cuda_cub20__uninitialized_fill7functorINS7_10device_ptrIhEEhEEEEvT0_T1_:
	.zero		920


//--------------------- .nv.constant0._ZN3cub18CUB_300001_SM_10006detail11EmptyKernelIvEEvv --------------------------
	.section	.nv.constant0._ZN3cub18CUB_300001_SM_10006detail11EmptyKernelIvEEvv,"a",@progbits
	.sectionflags	@""
	.align	4
.nv.constant0._ZN3cub18CUB_300001_SM_10006detail11EmptyKernelIvEEvv:
	.zero		896


//--------------------- .nv.constant0._Z13kernel_histeqP6uchar4jjfPiPh --------------------------
	.section	.nv.constant0._Z13kernel_histeqP6uchar4jjfPiPh,"a",@progbits
	.sectionflags	@""
	.align	4
.nv.constant0._Z13kernel_histeqP6uchar4jjfPiPh:
	.zero		936


//--------------------- SYMBOLS --------------------------

	.type		.nv.reservedSmem.offset0,@object
	.size		.nv.reservedSmem.offset0,0x4
	.type		.nv.reservedSmem.cap,@object
	.size		.nv.reservedSmem.cap,0x4
